def matmul_kernel(
    a_ptr,
    b_ptr,
    c_ptr,
    M,
    N,
    K,
    stride_am,
    stride_ak,
    stride_bk,
    stride_bn,
    stride_cm,
    stride_cn,
    BLOCK_M: tl.constexpr,
    BLOCK_N: tl.constexpr,
    BLOCK_K: tl.constexpr,
    GROUP_M: tl.constexpr,
):
    pid = tl.program_id(axis=0)
    num_pid_m = tl.cdiv(M, BLOCK_M)
    num_pid_n = tl.cdiv(N, BLOCK_N)
    num_pid_in_group = GROUP_M * num_pid_n
    group_id = pid // num_pid_in_group
    first_pid_m = group_id * GROUP_M
    group_size_m = min(num_pid_m - first_pid_m, GROUP_M)
    pid_m = first_pid_m + ((pid % num_pid_in_group) % group_size_m)
    pid_n = (pid % num_pid_in_group) // group_size_m

    offs_am = (pid_m * BLOCK_M + tl.arange(0, BLOCK_M)) % M
    offs_bn = (pid_n * BLOCK_N + tl.arange(0, BLOCK_N)) % N
    offs_k = tl.arange(0, BLOCK_K)
    a_ptrs = a_ptr + offs_am[:, None] * stride_am + offs_k[None, :] * stride_ak
    b_ptrs = b_ptr + offs_k[:, None] * stride_bk + offs_bn[None, :] * stride_bn

    acc = tl.zeros((BLOCK_M, BLOCK_N), dtype=tl.float32)
    for kk in range(0, tl.cdiv(K, BLOCK_K)):
        a = tl.load(a_ptrs, mask=offs_k[None, :] < K - kk * BLOCK_K, other=0.0)
        b = tl.load(b_ptrs, mask=offs_k[:, None] < K - kk * BLOCK_K, other=0.0)
        acc = tl.dot(a, b, acc)
        a_ptrs += BLOCK_K * stride_ak
        b_ptrs += BLOCK_K * stride_bk

    c = acc.to(c_ptr.dtype.element_ty)
    offs_cm = pid_m * BLOCK_M + tl.arange(0, BLOCK_M)
    offs_cn = pid_n * BLOCK_N + tl.arange(0, BLOCK_N)
    c_ptrs = c_ptr + offs_cm[:, None] * stride_cm + offs_cn[None, :] * stride_cn
    mask = (offs_cm[:, None] < M) & (offs_cn[None, :] < N)
    tl.store(c_ptrs, c, mask=mask)

# config = {"BLOCK_K": 64, "BLOCK_M": 64, "BLOCK_N": 512, "GROUP_M": 8, "arch": "sm_90", "dtype": "bf16", "num_ctas": 1, "num_stages": 3, "num_warps": 8}
# arch = sm_90


// ===== COMPILED SASS (sm_90a) =====

	.target	sm_90a

	.elftype	@"ET_EXEC"


//--------------------- .note.nv.tkinfo           --------------------------
	.section	.note.nv.tkinfo,"",@"SHT_NOTE"
	.sectionflags	@"SHF_NOTE_NV_TKINFO"
	.tkinfo
        /*0018*/ 	.word	0x00000002
        /*0030*/ 	.string	""
        /*0030*/ 	.string	"ptxas"
        /*0030*/ 	.string	"Cuda compilation tools, release 13.0, V13.0.88"
        /*0030*/ 	.string	"Build cuda_13.0.r13.0/compiler.36424714_0"
        /*0030*/ 	.string	"-v  -suppress-debug-info  -lineinfo  -arch sm_90a "



//--------------------- .note.nv.cuinfo           --------------------------
	.section	.note.nv.cuinfo,"",@"SHT_NOTE"
	.sectionflags	@"SHF_NOTE_NV_CUINFO"
        /*0018*/ 	.short	0x0002
        /*001a*/ 	.short	0x005a
        /*001c*/ 	.short	0x0082
	.zero		2


//--------------------- .nv.info                  --------------------------
	.section	.nv.info,"",@"SHT_CUDA_INFO"
	.align	4


	//----- nvinfo : EIATTR_REGCOUNT
	.align		4
        /*0000*/ 	.byte	0x04, 0x2f
        /*0002*/ 	.short	(.L_1 - .L_0)
	.align		4
.L_0:
        /*0004*/ 	.word	index@(matmul_kernel)
        /*0008*/ 	.word	0x000000ff


	//----- nvinfo : EIATTR_FRAME_SIZE
	.align		4
.L_1:
        /*000c*/ 	.byte	0x04, 0x11
        /*000e*/ 	.short	(.L_3 - .L_2)
	.align		4
.L_2:
        /*0010*/ 	.word	index@(matmul_kernel)
        /*0014*/ 	.word	0x00000860


	//----- nvinfo : EIATTR_MIN_STACK_SIZE
	.align		4
.L_3:
        /*0018*/ 	.byte	0x04, 0x12
        /*001a*/ 	.short	(.L_5 - .L_4)
	.align		4
.L_4:
        /*001c*/ 	.word	index@(matmul_kernel)
        /*0020*/ 	.word	0x00000860
.L_5:


//--------------------- .nv.compat                --------------------------
	.section	.nv.compat,"",@"SHT_CUDA_COMPAT_INFO"
	.align	4
        /*0000*/ 	.byte	0x02, 0x09, 0x01, 0x00, 0x02, 0x02, 0x04, 0x00, 0x02, 0x05, 0x05, 0x00, 0x03, 0x07, 0x01, 0x01
        /*0010*/ 	.byte	0x02, 0x03, 0x00, 0x00, 0x02, 0x06, 0x01, 0x00, 0x04, 0x0b, 0x08, 0x00, 0x00, 0x00, 0x00, 0x00
        /*0020*/ 	.byte	0x00, 0x00, 0x00, 0x00


//--------------------- .nv.info.matmul_kernel    --------------------------
	.section	.nv.info.matmul_kernel,"",@"SHT_CUDA_INFO"
	.sectionflags	@""
	.align	4


	//----- nvinfo : EIATTR_CUDA_API_VERSION
	.align		4
        /*0000*/ 	.byte	0x04, 0x37
        /*0002*/ 	.short	(.L_7 - .L_6)
.L_6:
        /*0004*/ 	.word	0x00000082


	//----- nvinfo : EIATTR_KPARAM_INFO
	.align		4
.L_7:
        /*0008*/ 	.byte	0x04, 0x17
        /*000a*/ 	.short	(.L_9 - .L_8)
.L_8:
        /*000c*/ 	.word	0x00000000
        /*0010*/ 	.short	0x000d
        /*0012*/ 	.short	0x0048
        /*0014*/ 	.byte	0x00, 0xf4, 0x21, 0x00


	//----- nvinfo : EIATTR_KPARAM_INFO
	.align		4
.L_9:
        /*0018*/ 	.byte	0x04, 0x17
        /*001a*/ 	.short	(.L_11 - .L_10)
.L_10:
        /*001c*/ 	.word	0x00000000
        /*0020*/ 	.short	0x000c
        /*0022*/ 	.short	0x0040
        /*0024*/ 	.byte	0x00, 0xf4, 0x21, 0x00


	//----- nvinfo : EIATTR_KPARAM_INFO
	.align		4
.L_11:
        /*0028*/ 	.byte	0x04, 0x17
        /*002a*/ 	.short	(.L_13 - .L_12)
.L_12:
        /*002c*/ 	.word	0x00000000
        /*0030*/ 	.short	0x000b
        /*0032*/ 	.short	0x0038
        /*0034*/ 	.byte	0x00, 0xf0, 0x11, 0x00


	//----- nvinfo : EIATTR_KPARAM_INFO
	.align		4
.L_13:
        /*0038*/ 	.byte	0x04, 0x17
        /*003a*/ 	.short	(.L_15 - .L_14)
.L_14:
        /*003c*/ 	.word	0x00000000
        /*0040*/ 	.short	0x000a
        /*0042*/ 	.short	0x0034
        /*0044*/ 	.byte	0x00, 0xf0, 0x11, 0x00


	//----- nvinfo : EIATTR_KPARAM_INFO
	.align		4
.L_15:
        /*0048*/ 	.byte	0x04, 0x17
        /*004a*/ 	.short	(.L_17 - .L_16)
.L_16:
        /*004c*/ 	.word	0x00000000
        /*0050*/ 	.short	0x0009
        /*0052*/ 	.short	0x0030
        /*0054*/ 	.byte	0x00, 0xf0, 0x11, 0x00


	//----- nvinfo : EIATTR_KPARAM_INFO
	.align		4
.L_17:
        /*0058*/ 	.byte	0x04, 0x17
        /*005a*/ 	.short	(.L_19 - .L_18)
.L_18:
        /*005c*/ 	.word	0x00000000
        /*0060*/ 	.short	0x0008
        /*0062*/ 	.short	0x002c
        /*0064*/ 	.byte	0x00, 0xf0, 0x11, 0x00


	//----- nvinfo : EIATTR_KPARAM_INFO
	.align		4
.L_19:
        /*0068*/ 	.byte	0x04, 0x17
        /*006a*/ 	.short	(.L_21 - .L_20)
.L_20:
        /*006c*/ 	.word	0x00000000
        /*0070*/ 	.short	0x0007
        /*0072*/ 	.short	0x0028
        /*0074*/ 	.byte	0x00, 0xf0, 0x11, 0x00


	//----- nvinfo : EIATTR_KPARAM_INFO
	.align		4
.L_21:
        /*0078*/ 	.byte	0x04, 0x17
        /*007a*/ 	.short	(.L_23 - .L_22)
.L_22:
        /*007c*/ 	.word	0x00000000
        /*0080*/ 	.short	0x0006
        /*0082*/ 	.short	0x0024
        /*0084*/ 	.byte	0x00, 0xf0, 0x11, 0x00


	//----- nvinfo : EIATTR_KPARAM_INFO
	.align		4
.L_23:
        /*0088*/ 	.byte	0x04, 0x17
        /*008a*/ 	.short	(.L_25 - .L_24)
.L_24:
        /*008c*/ 	.word	0x00000000
        /*0090*/ 	.short	0x0005
        /*0092*/ 	.short	0x0020
        /*0094*/ 	.byte	0x00, 0xf0, 0x11, 0x00


	//----- nvinfo : EIATTR_KPARAM_INFO
	.align		4
.L_25:
        /*0098*/ 	.byte	0x04, 0x17
        /*009a*/ 	.short	(.L_27 - .L_26)
.L_26:
        /*009c*/ 	.word	0x00000000
        /*00a0*/ 	.short	0x0004
        /*00a2*/ 	.short	0x001c
        /*00a4*/ 	.byte	0x00, 0xf0, 0x11, 0x00


	//----- nvinfo : EIATTR_KPARAM_INFO
	.align		4
.L_27:
        /*00a8*/ 	.byte	0x04, 0x17
        /*00aa*/ 	.short	(.L_29 - .L_28)
.L_28:
        /*00ac*/ 	.word	0x00000000
        /*00b0*/ 	.short	0x0003
        /*00b2*/ 	.short	0x0018
        /*00b4*/ 	.byte	0x00, 0xf0, 0x11, 0x00


	//----- nvinfo : EIATTR_KPARAM_INFO
	.align		4
.L_29:
        /*00b8*/ 	.byte	0x04, 0x17
        /*00ba*/ 	.short	(.L_31 - .L_30)
.L_30:
        /*00bc*/ 	.word	0x00000000
        /*00c0*/ 	.short	0x0002
        /*00c2*/ 	.short	0x0010
        /*00c4*/ 	.byte	0x00, 0xf4, 0x21, 0x00


	//----- nvinfo : EIATTR_KPARAM_INFO
	.align		4
.L_31:
        /*00c8*/ 	.byte	0x04, 0x17
        /*00ca*/ 	.short	(.L_33 - .L_32)
.L_32:
        /*00cc*/ 	.word	0x00000000
        /*00d0*/ 	.short	0x0001
        /*00d2*/ 	.short	0x0008
        /*00d4*/ 	.byte	0x00, 0xf4, 0x21, 0x00


	//----- nvinfo : EIATTR_KPARAM_INFO
	.align		4
.L_33:
        /*00d8*/ 	.byte	0x04, 0x17
        /*00da*/ 	.short	(.L_35 - .L_34)
.L_34:
        /*00dc*/ 	.word	0x00000000
        /*00e0*/ 	.short	0x0000
        /*00e2*/ 	.short	0x0000
        /*00e4*/ 	.byte	0x00, 0xf4, 0x21, 0x00


	//----- nvinfo : EIATTR_SPARSE_MMA_MASK
	.align		4
.L_35:
        /*00e8*/ 	.byte	0x03, 0x50
        /*00ea*/ 	.short	0x0000


	//----- nvinfo : EIATTR_MAXREG_COUNT
	.align		4
        /*00ec*/ 	.byte	0x03, 0x1b
        /*00ee*/ 	.short	0x00ff


	//----- nvinfo : EIATTR_NUM_BARRIERS
	.align		4
        /*00f0*/ 	.byte	0x02, 0x4c
        /*00f2*/ 	.byte	0x01
	.zero		1


	//----- nvinfo : EIATTR_ANNOTATIONS
	.align		4
        /*00f4*/ 	.byte	0x04, 0x55
        /*00f6*/ 	.short	(.L_37 - .L_36)


	//   ....[0]....
.L_36:
        /*00f8*/ 	.word	0x00000001
        /*00fc*/ 	.byte	0x70, 0x07, 0x00, 0x00, 0x01, 0x00, 0x00, 0x00, 0xa0, 0x07, 0x00, 0x00, 0x01, 0x00, 0x00, 0x00
        /* <DEDUP_REMOVED lines=828> */
        /*34cc*/ 	.byte	0xd0, 0x73, 0x01, 0x00, 0x01, 0x00, 0x00, 0x00, 0xe0, 0x73, 0x01, 0x00


	//----- nvinfo : EIATTR_MERCURY_ISA_VERSION
	.align		4
.L_37:
        /*34d8*/ 	.byte	0x03, 0x5f
        /*34da*/ 	.short	0x0101


	//----- nvinfo : EIATTR_EXIT_INSTR_OFFSETS
	.align		4
        /*34dc*/ 	.byte	0x04, 0x1c
        /*34de*/ 	.short	(.L_39 - .L_38)


	//   ....[0]....
.L_38:
        /*34e0*/ 	.word	0x000176f0


	//   ....[1]....
        /*34e4*/ 	.word	0x00017720


	//----- nvinfo : EIATTR_REQNTID
	.align		4
.L_39:
        /*34e8*/ 	.byte	0x04, 0x10
        /*34ea*/ 	.short	(.L_41 - .L_40)
.L_40:
        /*34ec*/ 	.word	0x00000100
        /*34f0*/ 	.word	0x00000001
        /*34f4*/ 	.word	0x00000001


	//----- nvinfo : EIATTR_CBANK_PARAM_SIZE
	.align		4
.L_41:
        /*34f8*/ 	.byte	0x03, 0x19
        /*34fa*/ 	.short	0x0050


	//----- nvinfo : EIATTR_PARAM_CBANK
	.align		4
        /*34fc*/ 	.byte	0x04, 0x0a
        /*34fe*/ 	.short	(.L_43 - .L_42)
	.align		4
.L_42:
        /*3500*/ 	.word	index@(.nv.constant0.matmul_kernel)
        /*3504*/ 	.short	0x0210
        /*3506*/ 	.short	0x0050


	//----- nvinfo : EIATTR_SW_WAR
	.align		4
.L_43:
        /*3508*/ 	.byte	0x04, 0x36
        /*350a*/ 	.short	(.L_45 - .L_44)
.L_44:
        /*350c*/ 	.word	0x00000008
.L_45:


//--------------------- .nv.callgraph             --------------------------
	.section	.nv.callgraph,"",@"SHT_CUDA_CALLGRAPH"
	.align	4
	.sectionentsize	8
	.align		4
        /*0000*/ 	.word	0x00000000
	.align		4
        /*0004*/ 	.word	0xffffffff
	.align		4
        /*0008*/ 	.word	0x00000000
	.align		4
        /*000c*/ 	.word	0xfffffffe
	.align		4
        /*0010*/ 	.word	0x00000000
	.align		4
        /*0014*/ 	.word	0xfffffffd
	.align		4
        /*0018*/ 	.word	0x00000000
	.align		4
        /*001c*/ 	.word	0xfffffffc


//--------------------- .text.matmul_kernel       --------------------------
	.section	.text.matmul_kernel,"ax",@progbits
	.align	128
        .global         matmul_kernel
        .type           matmul_kernel,@function
        .size           matmul_kernel,(.L_x_3 - matmul_kernel)
        .other          matmul_kernel,@"STO_CUDA_ENTRY STV_DEFAULT"
matmul_kernel:
.text.matmul_kernel:
[----:B------:R-:W0:Y:S08]  /*0000*/  LDC R1, c[0x0][0x28] ;  /* 0x00000a00ff017b82 */ /* 0x000e300000000800 */
[----:B------:R-:W1:Y:S01]  /*0010*/  LDC.64 R28, c[0x0][0x228] ;  /* 0x00008a00ff1c7b82 */ /* 0x000e620000000a00 */
[----:B------:R-:W2:Y:S01]  /*0020*/  S2R R5, SR_CTAID.X ;  /* 0x0000000000057919 */ /* 0x000ea20000002500 */
[----:B0-----:R-:W-:Y:S01]  /*0030*/  VIADD R1, R1, 0xfffff7a0 ;  /* 0xfffff7a001017836 */ /* 0x001fe20000000000 */
[----:B------:R-:W-:Y:S01]  /*0040*/  UMOV UR5, 0x400 ;  /* 0x0000040000057882 */ /* 0x000fe20000000000 */
[----:B------:R-:W-:Y:S01]  /*0050*/  ULDC.64 UR24, c[0x0][0x208] ;  /* 0x0000820000187ab9 */ /* 0x000fe20000000a00 */
[----:B------:R-:W0:Y:S01]  /*0060*/  S2R R152, SR_TID.X ;  /* 0x0000000000987919 */ /* 0x000e220000002100 */
[----:B------:R-:W-:-:S02]  /*0070*/  CS2R R24, SRZ ;  /* 0x0000000000187805 */ /* 0x000fc4000001ff00 */
[----:B------:R-:W-:Y:S01]  /*0080*/  CS2R R26, SRZ ;  /* 0x00000000001a7805 */ /* 0x000fe2000001ff00 */
[----:B------:R-:W3:Y:S01]  /*0090*/  LDC R135, c[0x0][0x230] ;  /* 0x00008c00ff877b82 */ /* 0x000ee20000000800 */
[----:B------:R-:W-:Y:S02]  /*00a0*/  CS2R R68, SRZ ;  /* 0x0000000000447805 */ /* 0x000fe4000001ff00 */
[----:B------:R-:W-:Y:S02]  /*00b0*/  CS2R R70, SRZ ;  /* 0x0000000000467805 */ /* 0x000fe4000001ff00 */
[----:B------:R-:W-:Y:S02]  /*00c0*/  CS2R R64, SRZ ;  /* 0x0000000000407805 */ /* 0x000fe4000001ff00 */
[----:B------:R-:W-:Y:S02]  /*00d0*/  CS2R R66, SRZ ;  /* 0x0000000000427805 */ /* 0x000fe4000001ff00 */
[----:B------:R-:W-:-:S02]  /*00e0*/  CS2R R60, SRZ ;  /* 0x00000000003c7805 */ /* 0x000fc4000001ff00 */
[----:B------:R-:W-:Y:S02]  /*00f0*/  CS2R R62, SRZ ;  /* 0x00000000003e7805 */ /* 0x000fe4000001ff00 */
[----:B------:R-:W-:Y:S01]  /*0100*/  CS2R R56, SRZ ;  /* 0x0000000000387805 */ /* 0x000fe2000001ff00 */
[----:B------:R-:W4:Y:S01]  /*0110*/  S2UR UR4, SR_CgaCtaId ;  /* 0x00000000000479c3 */ /* 0x000f220000008800 */
[----:B------:R-:W-:Y:S02]  /*0120*/  CS2R R58, SRZ ;  /* 0x00000000003a7805 */ /* 0x000fe4000001ff00 */
[----:B------:R-:W-:Y:S02]  /*0130*/  CS2R R100, SRZ ;  /* 0x0000000000647805 */ /* 0x000fe4000001ff00 */
[----:B------:R-:W-:Y:S02]  /*0140*/  CS2R R102, SRZ ;  /* 0x0000000000667805 */ /* 0x000fe4000001ff00 */
[----:B------:R-:W-:-:S02]  /*0150*/  CS2R R96, SRZ ;  /* 0x0000000000607805 */ /* 0x000fc4000001ff00 */
[----:B------:R-:W-:Y:S02]  /*0160*/  CS2R R98, SRZ ;  /* 0x0000000000627805 */ /* 0x000fe4000001ff00 */
[----:B------:R-:W-:Y:S02]  /*0170*/  CS2R R92, SRZ ;  /* 0x00000000005c7805 */ /* 0x000fe4000001ff00 */
[----:B------:R-:W-:Y:S01]  /*0180*/  CS2R R94, SRZ ;  /* 0x00000000005e7805 */ /* 0x000fe2000001ff00 */
[----:B-1----:R-:W-:Y:S01]  /*0190*/  VIADD R0, R29, 0x1ff ;  /* 0x000001ff1d007836 */ /* 0x002fe20000000000 */
[----:B------:R-:W-:Y:S02]  /*01a0*/  CS2R R88, SRZ ;  /* 0x0000000000587805 */ /* 0x000fe4000001ff00 */
[----:B------:R-:W-:Y:S02]  /*01b0*/  CS2R R90, SRZ ;  /* 0x00000000005a7805 */ /* 0x000fe4000001ff00 */
[----:B------:R-:W-:-:S02]  /*01c0*/  CS2R R124, SRZ ;  /* 0x00000000007c7805 */ /* 0x000fc4000001ff00 */
[----:B------:R-:W-:Y:S02]  /*01d0*/  CS2R R126, SRZ ;  /* 0x00000000007e7805 */ /* 0x000fe4000001ff00 */
[----:B------:R-:W-:Y:S02]  /*01e0*/  SHF.R.S32.HI R3, RZ, 0x1f, R0 ;  /* 0x0000001fff037819 */ /* 0x000fe40000011400 */
[----:B------:R-:W-:Y:S02]  /*01f0*/  CS2R R20, SRZ ;  /* 0x0000000000147805 */ /* 0x000fe4000001ff00 */
[----:B------:R-:W-:Y:S01]  /*0200*/  CS2R R22, SRZ ;  /* 0x0000000000167805 */ /* 0x000fe2000001ff00 */
[----:B---3--:R-:W-:Y:S01]  /*0210*/  VIADD R135, R135, 0x3f ;  /* 0x0000003f87877836 */ /* 0x008fe20000000000 */
[----:B------:R-:W-:Y:S02]  /*0220*/  LEA.HI R3, R3, R0, RZ, 0x9 ;  /* 0x0000000003037211 */ /* 0x000fe400078f48ff */
[----:B------:R-:W-:-:S02]  /*0230*/  CS2R R16, SRZ ;  /* 0x0000000000107805 */ /* 0x000fc4000001ff00 */
[----:B--2---:R-:W-:Y:S02]  /*0240*/  IABS R8, R5 ;  /* 0x0000000500087213 */ /* 0x004fe40000000000 */
[----:B------:R-:W-:Y:S02]  /*0250*/  CS2R R18, SRZ ;  /* 0x0000000000127805 */ /* 0x000fe4000001ff00 */
[----:B------:R-:W-:Y:S02]  /*0260*/  SHF.R.S32.HI R3, RZ, 0x9, R3 ;  /* 0x00000009ff037819 */ /* 0x000fe40000011403 */
[----:B------:R-:W-:Y:S02]  /*0270*/  CS2R R120, SRZ ;  /* 0x0000000000787805 */ /* 0x000fe4000001ff00 */
[----:B0-----:R-:W-:Y:S01]  /*0280*/  LOP3.LUT R251, R152, 0x3f, RZ, 0xc0, !PT ;  /* 0x0000003f98fb7812 */ /* 0x001fe200078ec0ff */
[----:B----4-:R-:W-:Y:S01]  /*0290*/  ULEA UR5, UR4, UR5, 0x18 ;  /* 0x0000000504057291 */ /* 0x010fe2000f8ec03f */
[----:B------:R-:W-:Y:S01]  /*02a0*/  CS2R R122, SRZ ;  /* 0x00000000007a7805 */ /* 0x000fe2000001ff00 */
[----:B------:R-:W-:Y:S01]  /*02b0*/  IMAD.SHL.U32 R4, R3, 0x8, RZ ;  /* 0x0000000803047824 */ /* 0x000fe200078e00ff */
[----:B------:R-:W-:-:S02]  /*02c0*/  CS2R R12, SRZ ;  /* 0x00000000000c7805 */ /* 0x000fc4000001ff00 */
[----:B------:R-:W-:Y:S02]  /*02d0*/  CS2R R14, SRZ ;  /* 0x00000000000e7805 */ /* 0x000fe4000001ff00 */
[-C--:B------:R-:W-:Y:S02]  /*02e0*/  IABS R7, R4.reuse ;  /* 0x0000000400077213 */ /* 0x080fe40000000000 */
[----:B------:R-:W-:Y:S02]  /*02f0*/  IABS R10, R4 ;  /* 0x00000004000a7213 */ /* 0x000fe40000000000 */
[----:B------:R-:W0:Y:S08]  /*0300*/  I2F.RP R0, R7 ;  /* 0x0000000700007306 */ /* 0x000e300000209400 */
[----:B0-----:R-:W0:Y:S02]  /*0310*/  MUFU.RCP R0, R0 ;  /* 0x0000000000007308 */ /* 0x001e240000001000 */
[----:B0-----:R-:W-:-:S02]  /*0320*/  VIADD R2, R0, 0xffffffe ;  /* 0x0ffffffe00027836 */ /* 0x001fc40000000000 */
[----:B------:R-:W-:-:S04]  /*0330*/  IMAD.MOV R0, RZ, RZ, -R10 ;  /* 0x000000ffff007224 */ /* 0x000fc800078e0a0a */
[----:B------:R0:W1:Y:S02]  /*0340*/  F2I.FTZ.U32.TRUNC.NTZ R3, R2 ;  /* 0x0000000200037305 */ /* 0x000064000021f000 */
[----:B0-----:R-:W-:Y:S02]  /*0350*/  IMAD.MOV.U32 R2, RZ, RZ, RZ ;  /* 0x000000ffff027224 */ /* 0x001fe400078e00ff */
[----:B-1----:R-:W-:-:S04]  /*0360*/  IMAD.MOV R6, RZ, RZ, -R3 ;  /* 0x000000ffff067224 */ /* 0x002fc800078e0a03 */
[----:B------:R-:W-:Y:S02]  /*0370*/  IMAD R9, R6, R7, RZ ;  /* 0x0000000706097224 */ /* 0x000fe400078e02ff */
[----:B------:R-:W-:Y:S02]  /*0380*/  IMAD.MOV.U32 R6, RZ, RZ, R8 ;  /* 0x000000ffff067224 */ /* 0x000fe400078e0008 */
[----:B------:R-:W-:-:S06]  /*0390*/  IMAD.HI.U32 R3, R3, R9, R2 ;  /* 0x0000000903037227 */ /* 0x000fcc00078e0002 */
[----:B------:R-:W-:-:S04]  /*03a0*/  IMAD.HI.U32 R3, R3, R6, RZ ;  /* 0x0000000603037227 */ /* 0x000fc800078e00ff */
[----:B------:R-:W-:-:S05]  /*03b0*/  IMAD R0, R3, R0, R6 ;  /* 0x0000000003007224 */ /* 0x000fca00078e0206 */
[----:B------:R-:W-:-:S13]  /*03c0*/  ISETP.GT.U32.AND P1, PT, R7, R0, PT ;  /* 0x000000000700720c */ /* 0x000fda0003f24070 */
[----:B------:R-:W-:Y:S02]  /*03d0*/  @!P1 IMAD.IADD R0, R0, 0x1, -R7 ;  /* 0x0000000100009824 */ /* 0x000fe400078e0a07 */
[----:B------:R-:W-:Y:S01]  /*03e0*/  @!P1 VIADD R3, R3, 0x1 ;  /* 0x0000000103039836 */ /* 0x000fe20000000000 */
[----:B------:R-:W-:Y:S02]  /*03f0*/  ISETP.NE.AND P1, PT, R4, RZ, PT ;  /* 0x000000ff0400720c */ /* 0x000fe40003f25270 */
[----:B------:R-:W-:Y:S02]  /*0400*/  ISETP.GE.U32.AND P0, PT, R0, R7, PT ;  /* 0x000000070000720c */ /* 0x000fe40003f06070 */
[----:B------:R-:W-:-:S04]  /*0410*/  LOP3.LUT R0, R5, R4, RZ, 0x3c, !PT ;  /* 0x0000000405007212 */ /* 0x000fc800078e3cff */
[----:B------:R-:W-:Y:S01]  /*0420*/  ISETP.GE.AND P2, PT, R0, RZ, PT ;  /* 0x000000ff0000720c */ /* 0x000fe20003f46270 */
[----:B------:R-:W-:-:S06]  /*0430*/  VIADD R0, R28, 0x3f ;  /* 0x0000003f1c007836 */ /* 0x000fcc0000000000 */
[----:B------:R-:W-:-:S04]  /*0440*/  @P0 VIADD R3, R3, 0x1 ;  /* 0x0000000103030836 */ /* 0x000fc80000000000 */
[----:B------:R-:W-:Y:S01]  /*0450*/  IMAD.MOV.U32 R2, RZ, RZ, R3 ;  /* 0x000000ffff027224 */ /* 0x000fe200078e0003 */
[----:B------:R-:W-:-:S03]  /*0460*/  SHF.R.S32.HI R3, RZ, 0x1f, R0 ;  /* 0x0000001fff037819 */ /* 0x000fc60000011400 */
[----:B------:R-:W-:Y:S01]  /*0470*/  @!P2 IMAD.MOV R2, RZ, RZ, -R2 ;  /* 0x000000ffff02a224 */ /* 0x000fe200078e0a02 */
[----:B------:R-:W-:Y:S02]  /*0480*/  @!P1 LOP3.LUT R2, RZ, R4, RZ, 0x33, !PT ;  /* 0x00000004ff029212 */ /* 0x000fe400078e33ff */
[----:B------:R-:W-:-:S03]  /*0490*/  LEA.HI R3, R3, R0, RZ, 0x6 ;  /* 0x0000000003037211 */ /* 0x000fc600078f30ff */
[----:B------:R-:W-:Y:S02]  /*04a0*/  IMAD.SHL.U32 R30, R2, 0x8, RZ ;  /* 0x00000008021e7824 */ /* 0x000fe400078e00ff */
[----:B------:R-:W-:-:S03]  /*04b0*/  IMAD.MOV R2, RZ, RZ, -R2 ;  /* 0x000000ffff027224 */ /* 0x000fc600078e0a02 */
[----:B------:R-:W-:Y:S01]  /*04c0*/  LEA.HI.SX32 R3, R3, -R30, 0x1a ;  /* 0x8000001e03037211 */ /* 0x000fe200078fd2ff */
[----:B------:R-:W-:-:S03]  /*04d0*/  IMAD R4, R4, R2, R5 ;  /* 0x0000000204047224 */ /* 0x000fc600078e0205 */
[----:B------:R-:W-:Y:S02]  /*04e0*/  VIMNMX R11, R3, 0x8, PT ;  /* 0x00000008030b7848 */ /* 0x000fe40003fe0100 */
[----:B------:R-:W-:Y:S02]  /*04f0*/  IABS R9, R4 ;  /* 0x0000000400097213 */ /* 0x000fe40000000000 */
[----:B------:R-:W-:-:S04]  /*0500*/  IABS R7, R11 ;  /* 0x0000000b00077213 */ /* 0x000fc80000000000 */
[----:B------:R-:W0:Y:S08]  /*0510*/  I2F.RP R0, R7 ;  /* 0x0000000700007306 */ /* 0x000e300000209400 */
[----:B0-----:R-:W0:Y:S02]  /*0520*/  MUFU.RCP R0, R0 ;  /* 0x0000000000007308 */ /* 0x001e240000001000 */
[----:B0-----:R-:W-:-:S06]  /*0530*/  VIADD R3, R0, 0xffffffe ;  /* 0x0ffffffe00037836 */ /* 0x001fcc0000000000 */
[----:B------:R-:W0:Y:S02]  /*0540*/  F2I.FTZ.U32.TRUNC.NTZ R3, R3 ;  /* 0x0000000300037305 */ /* 0x000e24000021f000 */
[----:B0-----:R-:W-:-:S04]  /*0550*/  IMAD.MOV R6, RZ, RZ, -R3 ;  /* 0x000000ffff067224 */ /* 0x001fc800078e0a03 */
[----:B------:R-:W-:Y:S01]  /*0560*/  IMAD.MOV.U32 R2, RZ, RZ, R6 ;  /* 0x000000ffff027224 */ /* 0x000fe200078e0006 */
[----:B------:R-:W-:-:S03]  /*0570*/  IABS R6, R11 ;  /* 0x0000000b00067213 */ /* 0x000fc60000000000 */
[----:B------:R-:W-:Y:S02]  /*0580*/  IMAD R5, R2, R7, RZ ;  /* 0x0000000702057224 */ /* 0x000fe400078e02ff */
[----:B------:R-:W-:Y:S02]  /*0590*/  IMAD.MOV.U32 R2, RZ, RZ, RZ ;  /* 0x000000ffff027224 */ /* 0x000fe400078e00ff */
[----:B------:R-:W-:Y:S02]  /*05a0*/  IMAD.MOV R0, RZ, RZ, -R6 ;  /* 0x000000ffff007224 */ /* 0x000fe400078e0a06 */
[----:B------:R-:W-:-:S06]  /*05b0*/  IMAD.HI.U32 R2, R3, R5, R2 ;  /* 0x0000000503027227 */ /* 0x000fcc00078e0002 */
[----:B------:R-:W-:-:S04]  /*05c0*/  IMAD.HI.U32 R2, R2, R9, RZ ;  /* 0x0000000902027227 */ /* 0x000fc800078e00ff */
[----:B------:R-:W-:Y:S01]  /*05d0*/  IMAD R0, R2, R0, R9 ;  /* 0x0000000002007224 */ /* 0x000fe200078e0209 */
[----:B------:R-:W-:-:S04]  /*05e0*/  CS2R R8, SRZ ;  /* 0x0000000000087805 */ /* 0x000fc8000001ff00 */
[----:B------:R-:W-:-:S13]  /*05f0*/  ISETP.GT.U32.AND P1, PT, R7, R0, PT ;  /* 0x000000000700720c */ /* 0x000fda0003f24070 */
[----:B------:R-:W-:Y:S02]  /*0600*/  @!P1 IMAD.IADD R0, R0, 0x1, -R7 ;  /* 0x0000000100009824 */ /* 0x000fe400078e0a07 */
[----:B------:R-:W-:Y:S01]  /*0610*/  @!P1 VIADD R2, R2, 0x1 ;  /* 0x0000000102029836 */ /* 0x000fe20000000000 */
[----:B------:R-:W-:Y:S02]  /*0620*/  ISETP.NE.AND P1, PT, R11, RZ, PT ;  /* 0x000000ff0b00720c */ /* 0x000fe40003f25270 */
[----:B------:R-:W-:Y:S02]  /*0630*/  ISETP.GE.U32.AND P0, PT, R0, R7, PT ;  /* 0x000000070000720c */ /* 0x000fe40003f06070 */
[----:B------:R-:W-:Y:S02]  /*0640*/  CS2R R6, SRZ ;  /* 0x0000000000067805 */ /* 0x000fe4000001ff00 */
[----:B------:R-:W-:-:S04]  /*0650*/  LOP3.LUT R0, R4, R11, RZ, 0x3c, !PT ;  /* 0x0000000b04007212 */ /* 0x000fc800078e3cff */
[----:B------:R-:W-:-:S05]  /*0660*/  ISETP.GE.AND P2, PT, R0, RZ, PT ;  /* 0x000000ff0000720c */ /* 0x000fca0003f46270 */
[----:B------:R-:W-:Y:S01]  /*0670*/  @P0 VIADD R2, R2, 0x1 ;  /* 0x0000000102020836 */ /* 0x000fe20000000000 */
[----:B------:R-:W-:-:S03]  /*0680*/  ISETP.GE.AND P0, PT, R135, 0x40, PT ;  /* 0x000000408700780c */ /* 0x000fc60003f06270 */
[----:B------:R-:W-:-:S04]  /*0690*/  IMAD.MOV.U32 R0, RZ, RZ, R2 ;  /* 0x000000ffff007224 */ /* 0x000fc800078e0002 */
[----:B------:R-:W-:Y:S01]  /*06a0*/  @!P2 IMAD.MOV R0, RZ, RZ, -R0 ;  /* 0x000000ffff00a224 */ /* 0x000fe200078e0a00 */
[----:B------:R-:W-:-:S05]  /*06b0*/  @!P1 LOP3.LUT R0, RZ, R11, RZ, 0x33, !PT ;  /* 0x0000000bff009212 */ /* 0x000fca00078e33ff */
[----:B------:R-:W-:Y:S02]  /*06c0*/  IMAD.MOV R2, RZ, RZ, -R0 ;  /* 0x000000ffff027224 */ /* 0x000fe400078e0a00 */
[----:B------:R-:W-:Y:S02]  /*06d0*/  IMAD.SHL.U32 R3, R0, 0x200, RZ ;  /* 0x0000020000037824 */ /* 0x000fe400078e00ff */
[----:B------:R-:W-:Y:S01]  /*06e0*/  IMAD R2, R11, R2, R4 ;  /* 0x000000020b027224 */ /* 0x000fe200078e0204 */
[----:B------:R-:W-:Y:S02]  /*06f0*/  CS2R R10, SRZ ;  /* 0x00000000000a7805 */ /* 0x000fe4000001ff00 */
[----:B------:R-:W-:Y:S01]  /*0700*/  CS2R R4, SRZ ;  /* 0x0000000000047805 */ /* 0x000fe2000001ff00 */
[----:B------:R-:W-:Y:S01]  /*0710*/  IMAD.IADD R30, R30, 0x1, R2 ;  /* 0x000000011e1e7824 */ /* 0x000fe200078e0202 */
[----:B------:R-:W-:-:S04]  /*0720*/  SHF.R.U32.HI R2, RZ, 0x6, R152 ;  /* 0x00000006ff027819 */ /* 0x000fc80000011698 */
[----:B------:R-:W-:-:S04]  /*0730*/  SGXT.U32 R2, R2, 0x2 ;  /* 0x000000020202781a */ /* 0x000fc80000000000 */
[C-C-:B------:R-:W-:Y:S02]  /*0740*/  LOP3.LUT R152, R3.reuse, 0x4, R2.reuse, 0xfe, !PT ;  /* 0x0000000403987812 */ /* 0x140fe400078efe02 */
[C-C-:B------:R-:W-:Y:S02]  /*0750*/  LOP3.LUT R153, R3.reuse, 0x8, R2.reuse, 0xfe, !PT ;  /* 0x0000000803997812 */ /* 0x140fe400078efe02 */
[C-C-:B------:R-:W-:Y:S01]  /*0760*/  LOP3.LUT R154, R3.reuse, 0xc, R2.reuse, 0xfe, !PT ;  /* 0x0000000c039a7812 */ /* 0x140fe200078efe02 */
[----:B------:R-:W-:Y:S01]  /*0770*/  STL [R1+0x484], R152 ;  /* 0x0004849801007387 */ /* 0x000fe20000100800 */
[C-C-:B------:R-:W-:Y:S02]  /*0780*/  LOP3.LUT R155, R3.reuse, 0x10, R2.reuse, 0xfe, !PT ;  /* 0x00000010039b7812 */ /* 0x140fe400078efe02 */
[C-C-:B------:R-:W-:Y:S01]  /*0790*/  LOP3.LUT R156, R3.reuse, 0x14, R2.reuse, 0xfe, !PT ;  /* 0x00000014039c7812 */ /* 0x140fe200078efe02 */
[----:B------:R-:W-:Y:S01]  /*07a0*/  STL [R1+0x480], R153 ;  /* 0x0004809901007387 */ /* 0x000fe20000100800 */
[----:B------:R-:W-:-:S02]  /*07b0*/  LOP3.LUT R157, R3, 0x18, R2, 0xfe, !PT ;  /* 0x00000018039d7812 */ /* 0x000fc400078efe02 */
[C-C-:B------:R-:W-:Y:S01]  /*07c0*/  LOP3.LUT R158, R3.reuse, 0x1c, R2.reuse, 0xfe, !PT ;  /* 0x0000001c039e7812 */ /* 0x140fe200078efe02 */
[----:B------:R-:W-:Y:S01]  /*07d0*/  STL [R1+0x47c], R154 ;  /* 0x00047c9a01007387 */ /* 0x000fe20000100800 */
[C-C-:B------:R-:W-:Y:S02]  /*07e0*/  LOP3.LUT R159, R3.reuse, 0x20, R2.reuse, 0xfe, !PT ;  /* 0x00000020039f7812 */ /* 0x140fe400078efe02 */
[C-C-:B------:R-:W-:Y:S01]  /*07f0*/  LOP3.LUT R160, R3.reuse, 0x24, R2.reuse, 0xfe, !PT ;  /* 0x0000002403a07812 */ /* 0x140fe200078efe02 */
[----:B------:R-:W-:Y:S01]  /*0800*/  STL [R1+0x478], R155 ;  /* 0x0004789b01007387 */ /* 0x000fe20000100800 */
[C-C-:B------:R-:W-:Y:S02]  /*0810*/  LOP3.LUT R161, R3.reuse, 0x28, R2.reuse, 0xfe, !PT ;  /* 0x0000002803a17812 */ /* 0x140fe400078efe02 */
[C---:B------:R-:W-:Y:S01]  /*0820*/  LOP3.LUT R162, R3.reuse, 0x2c, R2, 0xfe, !PT ;  /* 0x0000002c03a27812 */ /* 0x040fe200078efe02 */
[----:B------:R-:W-:Y:S01]  /*0830*/  STL [R1+0x474], R156 ;  /* 0x0004749c01007387 */ /* 0x000fe20000100800 */
[----:B------:R-:W-:-:S02]  /*0840*/  LOP3.LUT R0, R3, R2, RZ, 0xfc, !PT ;  /* 0x0000000203007212 */ /* 0x000fc400078efcff */
[C-C-:B------:R-:W-:Y:S01]  /*0850*/  LOP3.LUT R163, R3.reuse, 0x30, R2.reuse, 0xfe, !PT ;  /* 0x0000003003a37812 */ /* 0x140fe200078efe02 */
[----:B------:R-:W-:Y:S01]  /*0860*/  STL [R1+0x470], R157 ;  /* 0x0004709d01007387 */ /* 0x000fe20000100800 */
[C-C-:B------:R-:W-:Y:S02]  /*0870*/  LOP3.LUT R164, R3.reuse, 0x34, R2.reuse, 0xfe, !PT ;  /* 0x0000003403a47812 */ /* 0x140fe400078efe02 */
[C-C-:B------:R-:W-:Y:S01]  /*0880*/  LOP3.LUT R165, R3.reuse, 0x38, R2.reuse, 0xfe, !PT ;  /* 0x0000003803a57812 */ /* 0x140fe200078efe02 */
[----:B------:R-:W-:Y:S01]  /*0890*/  STL [R1+0x46c], R158 ;  /* 0x00046c9e01007387 */ /* 0x000fe20000100800 */
[----:B------:R-:W-:Y:S02]  /*08a0*/  LOP3.LUT R166, R3, 0x3c, R2, 0xfe, !PT ;  /* 0x0000003c03a67812 */ /* 0x000fe400078efe02 */
[C---:B------:R-:W-:Y:S01]  /*08b0*/  LOP3.LUT R167, R0.reuse, 0x40, RZ, 0xfc, !PT ;  /* 0x0000004000a77812 */ /* 0x040fe200078efcff */
[----:B------:R-:W-:Y:S01]  /*08c0*/  STL [R1+0x468], R159 ;  /* 0x0004689f01007387 */ /* 0x000fe20000100800 */
[----:B------:R-:W-:-:S02]  /*08d0*/  LOP3.LUT R168, R0, 0x44, RZ, 0xfc, !PT ;  /* 0x0000004400a87812 */ /* 0x000fc400078efcff */
[C---:B------:R-:W-:Y:S01]  /*08e0*/  LOP3.LUT R169, R0.reuse, 0x48, RZ, 0xfc, !PT ;  /* 0x0000004800a97812 */ /* 0x040fe200078efcff */
[----:B------:R-:W-:Y:S01]  /*08f0*/  STL [R1+0x464], R160 ;  /* 0x000464a001007387 */ /* 0x000fe20000100800 */
[C---:B------:R-:W-:Y:S02]  /*0900*/  LOP3.LUT R170, R0.reuse, 0x4c, RZ, 0xfc, !PT ;  /* 0x0000004c00aa7812 */ /* 0x040fe400078efcff */
[C---:B------:R-:W-:Y:S01]  /*0910*/  LOP3.LUT R171, R0.reuse, 0x50, RZ, 0xfc, !PT ;  /* 0x0000005000ab7812 */ /* 0x040fe200078efcff */
[----:B------:R-:W-:Y:S01]  /*0920*/  STL [R1+0x460], R161 ;  /* 0x000460a101007387 */ /* 0x000fe20000100800 */
[C---:B------:R-:W-:Y:S02]  /*0930*/  LOP3.LUT R172, R0.reuse, 0x54, RZ, 0xfc, !PT ;  /* 0x0000005400ac7812 */ /* 0x040fe400078efcff */
        /* <DEDUP_REMOVED lines=119> */
[----:B------:R-:W-:-:S03]  /*10b0*/  LOP3.LUT R252, R0, 0x198, RZ, 0xfc, !PT ;  /* 0x0000019800fc7812 */ /* 0x000fc600078efcff */
[----:B------:R-:W-:Y:S04]  /*10c0*/  STL [R1+0x63c], R202 ;  /* 0x00063cca01007387 */ /* 0x000fe80000100800 */
        /* <DEDUP_REMOVED lines=46> */
[----:B------:R0:W-:Y:S04]  /*13b0*/  STL [R1+0x4fc], R249 ;  /* 0x0004fcf901007387 */ /* 0x0001e80000100800 */
[----:B------:R-:W-:Y:S04]  /*13c0*/  STL [R1+0x504], R250 ;  /* 0x000504fa01007387 */ /* 0x000fe80000100800 */
[----:B------:R1:W-:Y:S01]  /*13d0*/  STL [R1+0x4f8], R3 ;  /* 0x0004f80301007387 */ /* 0x0003e20000100800 */
[----:B0-----:R-:W-:-:S02]  /*13e0*/  LOP3.LUT R249, R0, 0x19c, RZ, 0xfc, !PT ;  /* 0x0000019c00f97812 */ /* 0x001fc400078efcff */
[----:B-1----:R-:W-:-:S05]  /*13f0*/  LOP3.LUT R3, R0, 0x194, RZ, 0xfc, !PT ;  /* 0x0000019400037812 */ /* 0x002fca00078efcff */
[----:B------:R0:W-:Y:S04]  /*1400*/  STL [R1+0x4f4], R3 ;  /* 0x0004f40301007387 */ /* 0x0001e80000100800 */
[----:B------:R1:W-:Y:S01]  /*1410*/  STL [R1+0x4f0], R252 ;  /* 0x0004f0fc01007387 */ /* 0x0003e20000100800 */
[C---:B0-----:R-:W-:Y:S02]  /*1420*/  LOP3.LUT R3, R0.reuse, 0x1a0, RZ, 0xfc, !PT ;  /* 0x000001a000037812 */ /* 0x041fe400078efcff */
[----:B-1----:R-:W-:-:S03]  /*1430*/  LOP3.LUT R252, R0, 0x1a4, RZ, 0xfc, !PT ;  /* 0x000001a400fc7812 */ /* 0x002fc600078efcff */
[----:B------:R0:W-:Y:S04]  /*1440*/  STL [R1+0x4e8], R3 ;  /* 0x0004e80301007387 */ /* 0x0001e80000100800 */
[----:B------:R-:W-:Y:S04]  /*1450*/  STL [R1+0x4ec], R249 ;  /* 0x0004ecf901007387 */ /* 0x000fe80000100800 */
[----:B------:R1:W-:Y:S01]  /*1460*/  STL [R1+0x4e4], R252 ;  /* 0x0004e4fc01007387 */ /* 0x0003e20000100800 */
[----:B0-----:R-:W-:-:S05]  /*1470*/  LOP3.LUT R3, R0, 0x1a8, RZ, 0xfc, !PT ;  /* 0x000001a800037812 */ /* 0x001fca00078efcff */
[----:B------:R0:W-:Y:S01]  /*1480*/  STL [R1+0x4e0], R3 ;  /* 0x0004e00301007387 */ /* 0x0001e20000100800 */
[----:B-1----:R-:W-:-:S05]  /*1490*/  LOP3.LUT R252, R0, 0x1ac, RZ, 0xfc, !PT ;  /* 0x000001ac00fc7812 */ /* 0x002fca00078efcff */
        /* <DEDUP_REMOVED lines=41> */
[----:B0-----:R-:W-:-:S05]  /*1730*/  IMAD R3, R30, 0x40, R251 ;  /* 0x000000401e037824 */ /* 0x001fca00078e02fb */
[----:B------:R1:W-:Y:S01]  /*1740*/  STL [R1+0x488], R3 ;  /* 0x0004880301007387 */ /* 0x0003e20000100800 */
[----:B------:R-:W-:Y:S05]  /*1750*/  @!P0 BRA `(.L_x_0) ;  /* 0x0000011c00e08947 */ /* 0x000fea0003800000 */
[----:B------:R-:W2:Y:S04]  /*1760*/  LDL R22, [R1+0x4c8] ;  /* 0x0004c80001167983 */ /* 0x000ea80000100800 */
[----:B------:R-:W3:Y:S04]  /*1770*/  LDL R15, [R1+0x4d4] ;  /* 0x0004d400010f7983 */ /* 0x000ee80000100800 */
[----:B------:R-:W4:Y:S04]  /*1780*/  LDL R5, [R1+0x4f0] ;  /* 0x0004f00001057983 */ /* 0x000f280000100800 */
[----:B------:R-:W5:Y:S01]  /*1790*/  LDL R17, [R1+0x4cc] ;  /* 0x0004cc0001117983 */ /* 0x000f620000100800 */
[----:B------:R-:W-:Y:S01]  /*17a0*/  IABS R14, R29 ;  /* 0x0000001d000e7213 */ /* 0x000fe20000000000 */
[----:B------:R-:W-:Y:S01]  /*17b0*/  IMAD.MOV.U32 R11, RZ, RZ, R3 ;  /* 0x000000ffff0b7224 */ /* 0x000fe200078e0003 */
[----:B------:R-:W-:Y:S01]  /*17c0*/  IABS R8, R28 ;  /* 0x0000001c00087213 */ /* 0x000fe20000000000 */
[----:B------:R-:W5:Y:S01]  /*17d0*/  LDL R13, [R1+0x4d0] ;  /* 0x0004d000010d7983 */ /* 0x000f620000100800 */
[----:B-1----:R-:W0:Y:S01]  /*17e0*/  I2F.RP R3, R14 ;  /* 0x0000000e00037306 */ /* 0x002e220000209400 */
[----:B------:R-:W-:Y:S01]  /*17f0*/  IABS R252, R252 ;  /* 0x000000fc00fc7213 */ /* 0x000fe20000000000 */
[----:B------:R-:W-:Y:S01]  /*1800*/  ULDC UR4, c[0x0][0x234] ;  /* 0x00008d0000047ab9 */ /* 0x000fe20000000800 */
[----:B------:R-:W5:Y:S04]  /*1810*/  LDL R23, [R1+0x4d8] ;  /* 0x0004d80001177983 */ /* 0x000f680000100800 */
[----:B------:R-:W5:Y:S01]  /*1820*/  LDL R16, [R1+0x4dc] ;  /* 0x0004dc0001107983 */ /* 0x000f620000100800 */
[----:B------:R-:W1:Y:S03]  /*1830*/  I2F.RP R9, R8 ;  /* 0x0000000800097306 */ /* 0x000e660000209400 */
[----:B------:R-:W5:Y:S04]  /*1840*/  LDL R18, [R1+0x4e0] ;  /* 0x0004e00001127983 */ /* 0x000f680000100800 */
[----:B------:R-:W5:Y:S01]  /*1850*/  LDL R19, [R1+0x4e4] ;  /* 0x0004e40001137983 */ /* 0x000f620000100800 */
[----:B0-----:R-:W0:Y:S03]  /*1860*/  MUFU.RCP R3, R3 ;  /* 0x0000000300037308 */ /* 0x001e260000001000 */
[----:B------:R-:W5:Y:S04]  /*1870*/  LDL R12, [R1+0x4e8] ;  /* 0x0004e800010c7983 */ /* 0x000f680000100800 */
[----:B------:R-:W5:Y:S01]  /*1880*/  LDL R10, [R1+0x4f4] ;  /* 0x0004f400010a7983 */ /* 0x000f620000100800 */
[----:B-1----:R-:W1:Y:S03]  /*1890*/  MUFU.RCP R9, R9 ;  /* 0x0000000900097308 */ /* 0x002e660000001000 */
[----:B------:R-:W5:Y:S04]  /*18a0*/  LDL R251, [R1+0x4f8] ;  /* 0x0004f80001fb7983 */ /* 0x000f680000100800 */
[----:B------:R-:W5:Y:S01]  /*18b0*/  LDL R2, [R1+0x4fc] ;  /* 0x0004fc0001027983 */ /* 0x000f620000100800 */
[----:B------:R-:W-:Y:S01]  /*18c0*/  IABS R101, R250 ;  /* 0x000000fa00657213 */ /* 0x000fe20000000000 */
[----:B0-----:R-:W-:Y:S01]  /*18d0*/  VIADD R6, R3, 0xffffffe ;  /* 0x0ffffffe03067836 */ /* 0x001fe20000000000 */
[----:B------:R-:W-:Y:S01]  /*18e0*/  IABS R98, R246 ;  /* 0x000000f600627213 */ /* 0x000fe20000000000 */
[----:B------:R-:W-:Y:S01]  /*18f0*/  ULDC.64 UR6, c[0x0][0x210] ;  /* 0x0000840000067ab9 */ /* 0x000fe20000000a00 */
[----:B------:R-:W-:Y:S01]  /*1900*/  IABS R100, R248 ;  /* 0x000000f800647213 */ /* 0x000fe20000000000 */
[----:B------:R0:W5:Y:S01]  /*1910*/  F2I.FTZ.U32.TRUNC.NTZ R7, R6 ;  /* 0x0000000600077305 */ /* 0x000162000021f000 */
[----:B------:R-:W-:Y:S01]  /*1920*/  IABS R97, R245 ;  /* 0x000000f500617213 */ /* 0x000fe20000000000 */
[----:B------:R-:W-:Y:S01]  /*1930*/  ULDC.64 UR12, c[0x0][0x218] ;  /* 0x00008600000c7ab9 */ /* 0x000fe20000000a00 */
[----:B------:R-:W-:Y:S01]  /*1940*/  IABS R99, R247 ;  /* 0x000000f700637213 */ /* 0x000fe20000000000 */
[----:B-1----:R-:W-:Y:S01]  /*1950*/  VIADD R4, R9, 0xffffffe ;  /* 0x0ffffffe09047836 */ /* 0x002fe20000000000 */
[----:B------:R-:W-:Y:S01]  /*1960*/  IABS R96, R244 ;  /* 0x000000f400607213 */ /* 0x000fe20000000000 */
[----:B------:R-:W-:Y:S01]  /*1970*/  ULDC UR16, c[0x0][0x238] ;  /* 0x00008e0000107ab9 */ /* 0x000fe20000000800 */
[----:B------:R-:W-:Y:S01]  /*1980*/  IABS R94, R242 ;  /* 0x000000f2005e7213 */ /* 0x000fe20000000000 */
[----:B------:R-:W-:Y:S01]  /*1990*/  ULDC UR10, c[0x0][0x238] ;  /* 0x00008e00000a7ab9 */ /* 0x000fe20000000800 */
[----:B0-----:R-:W-:Y:S01]  /*19a0*/  IMAD.MOV.U32 R6, RZ, RZ, RZ ;  /* 0x000000ffff067224 */ /* 0x001fe200078e00ff */
[----:B------:R-:W-:Y:S01]  /*19b0*/  IABS R93, R241 ;  /* 0x000000f1005d7213 */ /* 0x000fe20000000000 */
[----:B------:R-:W-:Y:S01]  /*19c0*/  ULDC UR8, c[0x0][0x23c] ;  /* 0x00008f0000087ab9 */ /* 0x000fe20000000800 */
        /* <DEDUP_REMOVED lines=10> */
[----:B--2---:R-:W-:-:S02]  /*1a70*/  IMAD.MOV.U32 R9, RZ, RZ, R22 ;  /* 0x000000ffff097224 */ /* 0x004fc400078e0016 */
[----:B---3--:R-:W-:Y:S02]  /*1a80*/  IMAD.MOV.U32 R22, RZ, RZ, R15 ;  /* 0x000000ffff167224 */ /* 0x008fe400078e000f */
[----:B----4-:R-:W-:Y:S02]  /*1a90*/  IMAD.MOV.U32 R15, RZ, RZ, R5 ;  /* 0x000000ffff0f7224 */ /* 0x010fe400078e0005 */
[----:B------:R0:W1:Y:S01]  /*1aa0*/  F2I.FTZ.U32.TRUNC.NTZ R5, R4 ;  /* 0x0000000400057305 */ /* 0x000062000021f000 */
[----:B-----5:R-:W-:Y:S02]  /*1ab0*/  IMAD.MOV.U32 R20, RZ, RZ, R17 ;  /* 0x000000ffff147224 */ /* 0x020fe400078e0011 */
[----:B------:R-:W-:-:S04]  /*1ac0*/  IMAD.MOV R17, RZ, RZ, -R7 ;  /* 0x000000ffff117224 */ /* 0x000fc800078e0a07 */
[----:B------:R-:W-:Y:S02]  /*1ad0*/  IMAD R17, R17, R14, RZ ;  /* 0x0000000e11117224 */ /* 0x000fe400078e02ff */
[----:B0-----:R-:W-:Y:S02]  /*1ae0*/  IMAD.MOV.U32 R4, RZ, RZ, RZ ;  /* 0x000000ffff047224 */ /* 0x001fe400078e00ff */
[----:B------:R-:W-:-:S04]  /*1af0*/  IMAD.HI.U32 R17, R7, R17, R6 ;  /* 0x0000001107117227 */ /* 0x000fc800078e0006 */
[----:B-1----:R-:W-:-:S04]  /*1b00*/  IMAD.MOV R3, RZ, RZ, -R5 ;  /* 0x000000ffff037224 */ /* 0x002fc800078e0a05 */
[----:B------:R-:W-:-:S04]  /*1b10*/  IMAD R7, R3, R8, RZ ;  /* 0x0000000803077224 */ /* 0x000fc800078e02ff */
[----:B------:R-:W-:Y:S02]  /*1b20*/  IMAD.HI.U32 R4, R5, R7, R4 ;  /* 0x0000000705047227 */ /* 0x000fe400078e0004 */
[----:B------:R-:W2:Y:S04]  /*1b30*/  LDL R7, [R1+0x490] ;  /* 0x0004900001077983 */ /* 0x000ea80000100800 */
[----:B------:R-:W3:Y:S01]  /*1b40*/  LDL R5, [R1+0x494] ;  /* 0x0004940001057983 */ /* 0x000ee20000100800 */
[----:B------:R-:W-:Y:S01]  /*1b50*/  IABS R6, R11 ;  /* 0x0000000b00067213 */ /* 0x000fe20000000000 */
[----:B------:R-:W-:Y:S02]  /*1b60*/  IMAD.MOV.U32 R21, RZ, RZ, R13 ;  /* 0x000000ffff157224 */ /* 0x000fe400078e000d */
[----:B------:R-:W-:Y:S01]  /*1b70*/  IMAD.MOV.U32 R13, RZ, RZ, R249 ;  /* 0x000000ffff0d7224 */ /* 0x000fe200078e00f9 */
[----:B------:R-:W-:-:S05]  /*1b80*/  IABS R249, R0 ;  /* 0x0000000000f97213 */ /* 0x000fca0000000000 */
[----:B------:R-:W-:-:S04]  /*1b90*/  IMAD.HI.U32 R3, R17, R249, RZ ;  /* 0x000000f911037227 */ /* 0x000fc800078e00ff */
[----:B------:R-:W-:-:S04]  /*1ba0*/  IMAD.MOV R3, RZ, RZ, -R3 ;  /* 0x000000ffff037224 */ /* 0x000fc800078e0a03 */
[----:B------:R-:W-:Y:S01]  /*1bb0*/  IMAD R249, R14, R3, R249 ;  /* 0x000000030ef97224 */ /* 0x000fe200078e02f9 */
[----:B--2---:R-:W-:Y:S01]  /*1bc0*/  IABS R129, R7 ;  /* 0x0000000700817213 */ /* 0x004fe20000000000 */
[----:B------:R-:W-:Y:S02]  /*1bd0*/  IMAD.MOV.U32 R7, RZ, RZ, R6 ;  /* 0x000000ffff077224 */ /* 0x000fe400078e0006 */
[----:B------:R-:W2:Y:S01]  /*1be0*/  LDL R6, [R1+0x498] ;  /* 0x0004980001067983 */ /* 0x000ea20000100800 */
[----:B------:R-:W-:Y:S01]  /*1bf0*/  IMAD.HI.U32 R3, R17, R252, RZ ;  /* 0x000000fc11037227 */ /* 0x000fe200078e00ff */
[----:B---3--:R-:W-:-:S03]  /*1c00*/  IABS R128, R5 ;  /* 0x0000000500807213 */ /* 0x008fc60000000000 */
[----:B------:R-:W-:-:S04]  /*1c10*/  IMAD.HI.U32 R5, R4, R7, RZ ;  /* 0x0000000704057227 */ /* 0x000fc800078e00ff */
[----:B------:R-:W-:-:S04]  /*1c20*/  IMAD.HI.U32 R4, R17, R129, RZ ;  /* 0x0000008111047227 */ /* 0x000fc800078e00ff */
[----:B------:R-:W-:Y:S02]  /*1c30*/  IMAD.MOV R3, RZ, RZ, -R3 ;  /* 0x000000ffff037224 */ /* 0x000fe400078e0a03 */
[----:B------:R-:W-:Y:S02]  /*1c40*/  IMAD.MOV R4, RZ, RZ, -R4 ;  /* 0x000000ffff047224 */ /* 0x000fe400078e0a04 */
[----:B------:R-:W-:Y:S02]  /*1c50*/  IMAD.MOV R130, RZ, RZ, -R5 ;  /* 0x000000ffff827224 */ /* 0x000fe400078e0a05 */
[C---:B------:R-:W-:Y:S02]  /*1c60*/  IMAD R252, R14.reuse, R3, R252 ;  /* 0x000000030efc7224 */ /* 0x040fe400078e02fc */
[----:B------:R-:W-:Y:S01]  /*1c70*/  IMAD.HI.U32 R5, R17, R128, RZ ;  /* 0x0000008011057227 */ /* 0x000fe200078e00ff */
[----:B------:R-:W3:Y:S03]  /*1c80*/  LDL R3, [R1+0x49c] ;  /* 0x00049c0001037983 */ /* 0x000ee60000100800 */
[----:B------:R-:W-:-:S02]  /*1c90*/  IMAD R129, R14, R4, R129 ;  /* 0x000000040e817224 */ /* 0x000fc400078e0281 */
[----:B------:R-:W-:Y:S01]  /*1ca0*/  IMAD.MOV R5, RZ, RZ, -R5 ;  /* 0x000000ffff057224 */ /* 0x000fe200078e0a05 */
[----:B------:R-:W4:Y:S01]  /*1cb0*/  LDL R4, [R1+0x4a4] ;  /* 0x0004a40001047983 */ /* 0x000f220000100800 */
[----:B------:R-:W-:-:S03]  /*1cc0*/  IMAD R130, R8, R130, R7 ;  /* 0x0000008208827224 */ /* 0x000fc600078e0207 */
[----:B------:R-:W5:Y:S01]  /*1cd0*/  LDL R7, [R1+0x4a8] ;  /* 0x0004a80001077983 */ /* 0x000f620000100800 */
[----:B------:R-:W-:-:S03]  /*1ce0*/  IMAD R128, R14, R5, R128 ;  /* 0x000000050e807224 */ /* 0x000fc600078e0280 */
[----:B------:R-:W5:Y:S01]  /*1cf0*/  LDL R5, [R1+0x4a0] ;  /* 0x0004a00001057983 */ /* 0x000f620000100800 */
[----:B--2---:R-:W-:-:S03]  /*1d00*/  IABS R127, R6 ;  /* 0x00000006007f7213 */ /* 0x004fc60000000000 */
[----:B------:R-:W2:Y:S01]  /*1d10*/  LDL R6, [R1+0x4ac] ;  /* 0x0004ac0001067983 */ /* 0x000ea20000100800 */
[----:B---3--:R-:W-:Y:S01]  /*1d20*/  IABS R126, R3 ;  /* 0x00000003007e7213 */ /* 0x008fe20000000000 */
[----:B------:R-:W-:Y:S01]  /*1d30*/  IMAD.HI.U32 R3, R17, R127, RZ ;  /* 0x0000007f11037227 */ /* 0x000fe200078e00ff */
[----:B----4-:R-:W-:-:S03]  /*1d40*/  IABS R124, R4 ;  /* 0x00000004007c7213 */ /* 0x010fc60000000000 */
[----:B------:R-:W-:Y:S02]  /*1d50*/  IMAD.MOV R4, RZ, RZ, -R3 ;  /* 0x000000ffff047224 */ /* 0x000fe400078e0a03 */
[----:B------:R-:W-:Y:S01]  /*1d60*/  IMAD.HI.U32 R3, R17, R126, RZ ;  /* 0x0000007e11037227 */ /* 0x000fe200078e00ff */
[----:B-----5:R-:W-:-:S03]  /*1d70*/  IABS R123, R7 ;  /* 0x00000007007b7213 */ /* 0x020fc60000000000 */
[----:B------:R-:W-:Y:S01]  /*1d80*/  IMAD.MOV R7, RZ, RZ, -R3 ;  /* 0x000000ffff077224 */ /* 0x000fe200078e0a03 */
[----:B------:R-:W-:Y:S01]  /*1d90*/  IABS R125, R5 ;  /* 0x00000005007d7213 */ /* 0x000fe20000000000 */
[----:B------:R-:W-:-:S04]  /*1da0*/  IMAD.HI.U32 R5, R17, R124, RZ ;  /* 0x0000007c11057227 */ /* 0x000fc800078e00ff */
[----:B------:R-:W-:-:S04]  /*1db0*/  IMAD.HI.U32 R3, R17, R123, RZ ;  /* 0x0000007b11037227 */ /* 0x000fc800078e00ff */
[----:B------:R-:W-:-:S04]  /*1dc0*/  IMAD.MOV R5, RZ, RZ, -R5 ;  /* 0x000000ffff057224 */ /* 0x000fc800078e0a05 */
[C---:B------:R-:W-:Y:S02]  /*1dd0*/  IMAD R124, R14.reuse, R5, R124 ;  /* 0x000000050e7c7224 */ /* 0x040fe400078e027c */
[----:B------:R-:W3:Y:S01]  /*1de0*/  LDL R5, [R1+0x4b8] ;  /* 0x0004b80001057983 */ /* 0x000ee20000100800 */
[----:B--2---:R-:W-:Y:S01]  /*1df0*/  IABS R122, R6 ;  /* 0x00000006007a7213 */ /* 0x004fe20000000000 */
[----:B------:R-:W-:Y:S02]  /*1e00*/  IMAD.MOV R6, RZ, RZ, -R3 ;  /* 0x000000ffff067224 */ /* 0x000fe400078e0a03 */
[----:B------:R-:W2:Y:S02]  /*1e10*/  LDL R3, [R1+0x4b0] ;  /* 0x0004b00001037983 */ /* 0x000ea40000100800 */
[C---:B------:R-:W-:Y:S02]  /*1e20*/  IMAD R123, R14.reuse, R6, R123 ;  /* 0x000000060e7b7224 */ /* 0x040fe400078e027b */
[----:B------:R-:W4:Y:S01]  /*1e30*/  LDL R6, [R1+0x4b4] ;  /* 0x0004b40001067983 */ /* 0x000f220000100800 */
[----:B------:R-:W-:-:S02]  /*1e40*/  IMAD R127, R14, R4, R127 ;  /* 0x000000040e7f7224 */ /* 0x000fc400078e027f */
[----:B------:R-:W-:-:S04]  /*1e50*/  IMAD.HI.U32 R4, R17, R125, RZ ;  /* 0x0000007d11047227 */ /* 0x000fc800078e00ff */
[----:B------:R-:W-:-:S04]  /*1e60*/  IMAD.MOV R4, RZ, RZ, -R4 ;  /* 0x000000ffff047224 */ /* 0x000fc800078e0a04 */
[C---:B------:R-:W-:Y:S02]  /*1e70*/  IMAD R125, R14.reuse, R4, R125 ;  /* 0x000000040e7d7224 */ /* 0x040fe400078e027d */
[----:B------:R-:W5:Y:S01]  /*1e80*/  LDL R4, [R1+0x4bc] ;  /* 0x0004bc0001047983 */ /* 0x000f620000100800 */
[----:B------:R-:W-:-:S03]  /*1e90*/  IMAD R126, R14, R7, R126 ;  /* 0x000000070e7e7224 */ /* 0x000fc600078e027e */
[----:B------:R-:W5:Y:S01]  /*1ea0*/  LDL R7, [R1+0x4c0] ;  /* 0x0004c00001077983 */ /* 0x000f620000100800 */
[----:B---3--:R-:W-:Y:S02]  /*1eb0*/  IABS R119, R5 ;  /* 0x0000000500777213 */ /* 0x008fe40000000000 */
[----:B--2---:R-:W-:Y:S01]  /*1ec0*/  IABS R121, R3 ;  /* 0x0000000300797213 */ /* 0x004fe20000000000 */
[----:B------:R-:W-:-:S04]  /*1ed0*/  IMAD.HI.U32 R3, R17, R122, RZ ;  /* 0x0000007a11037227 */ /* 0x000fc800078e00ff */
[----:B------:R-:W-:Y:S02]  /*1ee0*/  IMAD.MOV R5, RZ, RZ, -R3 ;  /* 0x000000ffff057224 */ /* 0x000fe400078e0a03 */
[----:B------:R-:W-:Y:S01]  /*1ef0*/  IMAD.HI.U32 R3, R17, R121, RZ ;  /* 0x0000007911037227 */ /* 0x000fe200078e00ff */
[----:B----4-:R-:W-:-:S03]  /*1f00*/  IABS R120, R6 ;  /* 0x0000000600787213 */ /* 0x010fc60000000000 */
[----:B------:R-:W-:-:S04]  /*1f10*/  IMAD.MOV R6, RZ, RZ, -R3 ;  /* 0x000000ffff067224 */ /* 0x000fc800078e0a03 */
[----:B------:R-:W-:Y:S02]  /*1f20*/  IMAD R121, R14, R6, R121 ;  /* 0x000000060e797224 */ /* 0x000fe400078e0279 */
[----:B------:R-:W2:Y:S01]  /*1f30*/  LDL R6, [R1+0x4c4] ;  /* 0x0004c40001067983 */ /* 0x000ea20000100800 */
[----:B------:R-:W-:Y:S02]  /*1f40*/  ISETP.GT.U32.AND P0, PT, R8, R130, PT ;  /* 0x000000820800720c */ /* 0x000fe40003f04070 */
[----:B------:R-:W-:-:S11]  /*1f50*/  ISETP.GT.U32.AND P2, PT, R14, R128, PT ;  /* 0x000000800e00720c */ /* 0x000fd60003f44070 */
[----:B------:R-:W-:Y:S01]  /*1f60*/  @!P0 IMAD.IADD R130, R130, 0x1, -R8 ;  /* 0x0000000182828824 */ /* 0x000fe200078e0a08 */
[----:B------:R-:W-:-:S04]  /*1f70*/  ISETP.GT.U32.AND P0, PT, R14, R249, PT ;  /* 0x000000f90e00720c */ /* 0x000fc80003f04070 */
[----:B------:R-:W-:Y:S02]  /*1f80*/  ISETP.GT.U32.AND P4, PT, R8, R130, PT ;  /* 0x000000820800720c */ /* 0x000fe40003f84070 */
[C---:B------:R-:W-:Y:S02]  /*1f90*/  ISETP.GT.U32.AND P1, PT, R14.reuse, R252, PT ;  /* 0x000000fc0e00720c */ /* 0x040fe40003f24070 */
[C---:B------:R-:W-:Y:S02]  /*1fa0*/  ISETP.GT.U32.AND P3, PT, R14.reuse, R129, PT ;  /* 0x000000810e00720c */ /* 0x040fe40003f64070 */
[----:B------:R-:W-:-:S03]  /*1fb0*/  ISETP.GT.U32.AND P5, PT, R14, R127, PT ;  /* 0x0000007f0e00720c */ /* 0x000fc60003fa4070 */
[--C-:B------:R-:W-:Y:S01]  /*1fc0*/  @!P0 IMAD.IADD R249, R249, 0x1, -R14.reuse ;  /* 0x00000001f9f98824 */ /* 0x100fe200078e0a0e */
[----:B------:R-:W-:Y:S01]  /*1fd0*/  ISETP.GT.U32.AND P0, PT, R14, R125, PT ;  /* 0x0000007d0e00720c */ /* 0x000fe20003f04070 */
[----:B------:R-:W-:Y:S01]  /*1fe0*/  @!P2 IMAD.IADD R128, R128, 0x1, -R14 ;  /* 0x000000018080a824 */ /* 0x000fe200078e0a0e */
[----:B-----5:R-:W-:Y:S01]  /*1ff0*/  IABS R118, R4 ;  /* 0x0000000400767213 */ /* 0x020fe20000000000 */
[----:B------:R-:W-:Y:S01]  /*2000*/  @!P4 IMAD.IADD R130, R130, 0x1, -R8 ;  /* 0x000000018282c824 */ /* 0x000fe200078e0a08 */
[C---:B------:R-:W-:Y:S02]  /*2010*/  ISETP.GT.U32.AND P4, PT, R14.reuse, R126, PT ;  /* 0x0000007e0e00720c */ /* 0x040fe40003f84070 */
[----:B------:R-:W-:Y:S01]  /*2020*/  ISETP.GT.U32.AND P2, PT, R14, R249, PT ;  /* 0x000000f90e00720c */ /* 0x000fe20003f44070 */
[----:B------:R-:W-:Y:S01]  /*2030*/  IMAD.HI.U32 R4, R17, R120, RZ ;  /* 0x0000007811047227 */ /* 0x000fe200078e00ff */
[----:B------:R-:W-:-:S03]  /*2040*/  IABS R117, R7 ;  /* 0x0000000700757213 */ /* 0x000fc60000000000 */
[----:B------:R-:W-:Y:S01]  /*2050*/  IMAD.HI.U32 R3, R17, R118, RZ ;  /* 0x0000007611037227 */ /* 0x000fe200078e00ff */
[----:B------:R-:W-:-:S03]  /*2060*/  ISETP.GT.U32.AND P6, PT, R14, R124, PT ;  /* 0x0000007c0e00720c */ /* 0x000fc60003fc4070 */
[----:B------:R-:W-:Y:S02]  /*2070*/  @!P1 IMAD.IADD R252, R252, 0x1, -R14 ;  /* 0x00000001fcfc9824 */ /* 0x000fe400078e0a0e */
[----:B------:R-:W-:Y:S02]  /*2080*/  IMAD.MOV R7, RZ, RZ, -R4 ;  /* 0x000000ffff077224 */ /* 0x000fe400078e0a04 */
[----:B------:R-:W-:Y:S02]  /*2090*/  IMAD.MOV.U32 R4, RZ, RZ, R9 ;  /* 0x000000ffff047224 */ /* 0x000fe400078e0009 */
[----:B------:R-:W-:Y:S01]  /*20a0*/  IMAD.MOV R9, RZ, RZ, -R3 ;  /* 0x000000ffff097224 */ /* 0x000fe200078e0a03 */
[C---:B------:R-:W-:Y:S01]  /*20b0*/  ISETP.GT.U32.AND P1, PT, R14.reuse, R123, PT ;  /* 0x0000007b0e00720c */ /* 0x040fe20003f24070 */
[----:B------:R-:W-:Y:S02]  /*20c0*/  IMAD R122, R14, R5, R122 ;  /* 0x000000050e7a7224 */ /* 0x000fe400078e027a */
[----:B------:R-:W-:Y:S01]  /*20d0*/  IMAD.HI.U32 R3, R17, R117, RZ ;  /* 0x0000007511037227 */ /* 0x000fe200078e00ff */
[----:B------:R-:W-:-:S03]  /*20e0*/  IABS R115, R4 ;  /* 0x0000000400737213 */ /* 0x000fc60000000000 */
[--C-:B------:R-:W-:Y:S02]  /*20f0*/  @!P3 IMAD.IADD R129, R129, 0x1, -R14.reuse ;  /* 0x000000018181b824 */ /* 0x100fe400078e0a0e */
[--C-:B------:R-:W-:Y:S01]  /*2100*/  @!P5 IMAD.IADD R127, R127, 0x1, -R14.reuse ;  /* 0x000000017f7fd824 */ /* 0x100fe200078e0a0e */
[----:B------:R-:W-:Y:S01]  /*2110*/  ISETP.GT.U32.AND P5, PT, R14, R252, PT ;  /* 0x000000fc0e00720c */ /* 0x000fe20003fa4070 */
[----:B------:R-:W-:Y:S02]  /*2120*/  @!P0 IMAD.IADD R125, R125, 0x1, -R14 ;  /* 0x000000017d7d8824 */ /* 0x000fe400078e0a0e */
[----:B------:R-:W-:Y:S01]  /*2130*/  IMAD.HI.U32 R5, R17, R119, RZ ;  /* 0x0000007711057227 */ /* 0x000fe200078e00ff */
[----:B------:R-:W-:Y:S02]  /*2140*/  IABS R114, R20 ;  /* 0x0000001400727213 */ /* 0x000fe40000000000 */
[----:B------:R-:W-:Y:S01]  /*2150*/  IABS R113, R21 ;  /* 0x0000001500717213 */ /* 0x000fe20000000000 */
[----:B------:R-:W-:-:S02]  /*2160*/  IMAD.MOV R4, RZ, RZ, -R3 ;  /* 0x000000ffff047224 */ /* 0x000fc400078e0a03 */
[--C-:B------:R-:W-:Y:S01]  /*2170*/  @!P4 IMAD.IADD R126, R126, 0x1, -R14.reuse ;  /* 0x000000017e7ec824 */ /* 0x100fe200078e0a0e */
[C---:B------:R-:W-:Y:S01]  /*2180*/  ISETP.GT.U32.AND P4, PT, R14.reuse, R129, PT ;  /* 0x000000810e00720c */ /* 0x040fe20003f84070 */
[----:B------:R-:W-:Y:S01]  /*2190*/  @!P2 IMAD.IADD R249, R249, 0x1, -R14 ;  /* 0x00000001f9f9a824 */ /* 0x000fe200078e0a0e */
[C---:B------:R-:W-:Y:S01]  /*21a0*/  ISETP.GT.U32.AND P2, PT, R14.reuse, R125, PT ;  /* 0x0000007d0e00720c */ /* 0x040fe20003f44070 */
[----:B------:R-:W-:Y:S02]  /*21b0*/  IMAD.MOV R5, RZ, RZ, -R5 ;  /* 0x000000ffff057224 */ /* 0x000fe400078e0a05 */
[C---:B------:R-:W-:Y:S01]  /*21c0*/  IMAD R120, R14.reuse, R7, R120 ;  /* 0x000000070e787224 */ /* 0x040fe200078e0278 */
[----:B------:R-:W-:Y:S01]  /*21d0*/  IABS R112, R22 ;  /* 0x0000001600707213 */ /* 0x000fe20000000000 */
[C---:B------:R-:W-:Y:S01]  /*21e0*/  IMAD R119, R14.reuse, R5, R119 ;  /* 0x000000050e777224 */ /* 0x040fe200078e0277 */
[C---:B------:R-:W-:Y:S01]  /*21f0*/  ISETP.GT.U32.AND P3, PT, R14.reuse, R122, PT ;  /* 0x0000007a0e00720c */ /* 0x040fe20003f64070 */
[----:B------:R-:W-:Y:S01]  /*2200*/  IMAD.HI.U32 R5, R17, R114, RZ ;  /* 0x0000007211057227 */ /* 0x000fe200078e00ff */
[----:B------:R-:W-:-:S03]  /*2210*/  ISETP.GT.U32.AND P0, PT, R14, R128, PT ;  /* 0x000000800e00720c */ /* 0x000fc60003f04070 */
[----:B------:R-:W-:Y:S01]  /*2220*/  @!P6 IMAD.IADD R124, R124, 0x1, -R14 ;  /* 0x000000017c7ce824 */ /* 0x000fe200078e0a0e */
[----:B------:R-:W-:Y:S01]  /*2230*/  IABS R111, R23 ;  /* 0x00000017006f7213 */ /* 0x000fe20000000000 */
[C---:B------:R-:W-:Y:S02]  /*2240*/  IMAD R118, R14.reuse, R9, R118 ;  /* 0x000000090e767224 */ /* 0x040fe400078e0276 */
[----:B------:R-:W-:Y:S02]  /*2250*/  IMAD.MOV R5, RZ, RZ, -R5 ;  /* 0x000000ffff057224 */ /* 0x000fe400078e0a05 */
[--C-:B------:R-:W-:Y:S01]  /*2260*/  @!P1 IMAD.IADD R123, R123, 0x1, -R14.reuse ;  /* 0x000000017b7b9824 */ /* 0x100fe200078e0a0e */
[----:B------:R-:W-:Y:S01]  /*2270*/  ISETP.GT.U32.AND P1, PT, R14, R127, PT ;  /* 0x0000007f0e00720c */ /* 0x000fe20003f24070 */
[----:B------:R-:W-:Y:S01]  /*2280*/  @!P5 IMAD.IADD R252, R252, 0x1, -R14 ;  /* 0x00000001fcfcd824 */ /* 0x000fe200078e0a0e */
[C---:B------:R-:W-:Y:S01]  /*2290*/  ISETP.GT.U32.AND P5, PT, R14.reuse, R124, PT ;  /* 0x0000007c0e00720c */ /* 0x040fe20003fa4070 */
[----:B------:R-:W-:-:S02]  /*22a0*/  IMAD R114, R14, R5, R114 ;  /* 0x000000050e727224 */ /* 0x000fc400078e0272 */
[--C-:B------:R-:W-:Y:S01]  /*22b0*/  @!P4 IMAD.IADD R129, R129, 0x1, -R14.reuse ;  /* 0x000000018181c824 */ /* 0x100fe200078e0a0e */
[C---:B------:R-:W-:Y:S01]  /*22c0*/  ISETP.GT.U32.AND P4, PT, R14.reuse, R123, PT ;  /* 0x0000007b0e00720c */ /* 0x040fe20003f84070 */
[----:B------:R-:W-:Y:S01]  /*22d0*/  @!P2 IMAD.IADD R125, R125, 0x1, -R14 ;  /* 0x000000017d7da824 */ /* 0x000fe200078e0a0e */
[C---:B------:R-:W-:Y:S01]  /*22e0*/  ISETP.GT.U32.AND P2, PT, R14.reuse, R118, PT ;  /* 0x000000760e00720c */ /* 0x040fe20003f44070 */
[----:B------:R-:W-:Y:S02]  /*22f0*/  IMAD R117, R14, R4, R117 ;  /* 0x000000040e757224 */ /* 0x000fe400078e0275 */
[----:B------:R-:W-:Y:S01]  /*2300*/  IMAD.HI.U32 R4, R17, R115, RZ ;  /* 0x0000007311047227 */ /* 0x000fe200078e00ff */
[----:B------:R-:W-:-:S03]  /*2310*/  IABS R110, R16 ;  /* 0x00000010006e7213 */ /* 0x000fc60000000000 */
[--C-:B------:R-:W-:Y:S01]  /*2320*/  @!P3 IMAD.IADD R122, R122, 0x1, -R14.reuse ;  /* 0x000000017a7ab824 */ /* 0x100fe200078e0a0e */
[----:B------:R-:W-:Y:S01]  /*2330*/  ISETP.GT.U32.AND P3, PT, R14, R126, PT ;  /* 0x0000007e0e00720c */ /* 0x000fe20003f64070 */
[----:B------:R-:W-:Y:S01]  /*2340*/  @!P0 IMAD.IADD R128, R128, 0x1, -R14 ;  /* 0x0000000180808824 */ /* 0x000fe200078e0a0e */
[C---:B------:R-:W-:Y:S01]  /*2350*/  ISETP.GT.U32.AND P0, PT, R14.reuse, R121, PT ;  /* 0x000000790e00720c */ /* 0x040fe20003f04070 */
[----:B------:R-:W-:Y:S01]  /*2360*/  IMAD.MOV R4, RZ, RZ, -R4 ;  /* 0x000000ffff047224 */ /* 0x000fe200078e0a04 */
[----:B------:R-:W-:Y:S01]  /*2370*/  IABS R109, R18 ;  /* 0x00000012006d7213 */ /* 0x000fe20000000000 */
[--C-:B------:R-:W-:Y:S01]  /*2380*/  @!P1 IMAD.IADD R127, R127, 0x1, -R14.reuse ;  /* 0x000000017f7f9824 */ /* 0x100fe200078e0a0e */
[----:B------:R-:W-:Y:S01]  /*2390*/  ISETP.GT.U32.AND P6, PT, R14, R122, PT ;  /* 0x0000007a0e00720c */ /* 0x000fe20003fc4070 */
[----:B------:R-:W-:Y:S01]  /*23a0*/  @!P5 IMAD.IADD R124, R124, 0x1, -R14 ;  /* 0x000000017c7cd824 */ /* 0x000fe200078e0a0e */
[C---:B------:R-:W-:Y:S01]  /*23b0*/  ISETP.GT.U32.AND P1, PT, R14.reuse, R120, PT ;  /* 0x000000780e00720c */ /* 0x040fe20003f24070 */
[C---:B------:R-:W-:Y:S01]  /*23c0*/  IMAD R115, R14.reuse, R4, R115 ;  /* 0x000000040e737224 */ /* 0x040fe200078e0273 */
[----:B------:R-:W-:Y:S01]  /*23d0*/  ISETP.GT.U32.AND P5, PT, R14, R117, PT ;  /* 0x000000750e00720c */ /* 0x000fe20003fa4070 */
[----:B------:R-:W-:-:S04]  /*23e0*/  IMAD.HI.U32 R4, R17, R110, RZ ;  /* 0x0000006e11047227 */ /* 0x000fc800078e00ff */
[--C-:B------:R-:W-:Y:S02]  /*23f0*/  @!P4 IMAD.IADD R123, R123, 0x1, -R14.reuse ;  /* 0x000000017b7bc824 */ /* 0x100fe400078e0a0e */
[--C-:B------:R-:W-:Y:S01]  /*2400*/  @!P2 IMAD.IADD R118, R118, 0x1, -R14.reuse ;  /* 0x000000017676a824 */ /* 0x100fe200078e0a0e */
[----:B------:R-:W-:Y:S01]  /*2410*/  IABS R108, R19 ;  /* 0x00000013006c7213 */ /* 0x000fe20000000000 */
[--C-:B------:R-:W-:Y:S01]  /*2420*/  @!P3 IMAD.IADD R126, R126, 0x1, -R14.reuse ;  /* 0x000000017e7eb824 */ /* 0x100fe200078e0a0e */
[C---:B------:R-:W-:Y:S01]  /*2430*/  ISETP.GT.U32.AND P3, PT, R14.reuse, R119, PT ;  /* 0x000000770e00720c */ /* 0x040fe20003f64070 */
[--C-:B------:R-:W-:Y:S01]  /*2440*/  @!P0 IMAD.IADD R121, R121, 0x1, -R14.reuse ;  /* 0x0000000179798824 */ /* 0x100fe200078e0a0e */
[----:B------:R-:W-:Y:S01]  /*2450*/  ISETP.GT.U32.AND P0, PT, R14, R114, PT ;  /* 0x000000720e00720c */ /* 0x000fe20003f04070 */
[--C-:B------:R-:W-:Y:S01]  /*2460*/  @!P6 IMAD.IADD R122, R122, 0x1, -R14.reuse ;  /* 0x000000017a7ae824 */ /* 0x100fe200078e0a0e */
[----:B------:R-:W-:Y:S01]  /*2470*/  IABS R107, R12 ;  /* 0x0000000c006b7213 */ /* 0x000fe20000000000 */
[--C-:B------:R-:W-:Y:S01]  /*2480*/  @!P1 IMAD.IADD R120, R120, 0x1, -R14.reuse ;  /* 0x0000000178789824 */ /* 0x100fe200078e0a0e */
[----:B------:R-:W-:Y:S01]  /*2490*/  ISETP.GT.U32.AND P6, PT, R14, R115, PT ;  /* 0x000000730e00720c */ /* 0x000fe20003fc4070 */
[----:B------:R-:W-:Y:S01]  /*24a0*/  @!P5 IMAD.IADD R117, R117, 0x1, -R14 ;  /* 0x000000017575d824 */ /* 0x000fe200078e0a0e */
[----:B------:R-:W-:-:S02]  /*24b0*/  IABS R106, R13 ;  /* 0x0000000d006a7213 */ /* 0x000fc40000000000 */
[----:B------:R-:W-:Y:S02]  /*24c0*/  IABS R104, R10 ;  /* 0x0000000a00687213 */ /* 0x000fe40000000000 */
[----:B------:R-:W-:Y:S01]  /*24d0*/  IABS R103, R251 ;  /* 0x000000fb00677213 */ /* 0x000fe20000000000 */
[--C-:B------:R-:W-:Y:S02]  /*24e0*/  @!P3 IMAD.IADD R119, R119, 0x1, -R14.reuse ;  /* 0x000000017777b824 */ /* 0x100fe400078e0a0e */
[--C-:B------:R-:W-:Y:S01]  /*24f0*/  @!P0 IMAD.IADD R114, R114, 0x1, -R14.reuse ;  /* 0x0000000172728824 */ /* 0x100fe200078e0a0e */
[----:B------:R-:W-:Y:S02]  /*2500*/  ISETP.GT.U32.AND P0, PT, R14, R120, PT ;  /* 0x000000780e00720c */ /* 0x000fe40003f04070 */
[----:B------:R-:W-:Y:S01]  /*2510*/  IABS R102, R2 ;  /* 0x0000000200667213 */ /* 0x000fe20000000000 */
[----:B------:R-:W-:Y:S01]  /*2520*/  @!P6 IMAD.IADD R115, R115, 0x1, -R14 ;  /* 0x000000017373e824 */ /* 0x000fe200078e0a0e */
[----:B------:R-:W-:-:S02]  /*2530*/  IABS R105, R15 ;  /* 0x0000000f00697213 */ /* 0x000fc40000000000 */
[----:B------:R-:W-:-:S07]  /*2540*/  ISETP.GT.U32.AND P6, PT, R14, R121, PT ;  /* 0x000000790e00720c */ /* 0x000fce0003fc4070 */
[----:B------:R-:W-:Y:S01]  /*2550*/  @!P0 IMAD.IADD R120, R120, 0x1, -R14 ;  /* 0x0000000178788824 */ /* 0x000fe200078e0a0e */
[----:B------:R-:W-:-:S05]  /*2560*/  ISETP.GT.U32.AND P0, PT, R14, R114, PT ;  /* 0x000000720e00720c */ /* 0x000fca0003f04070 */
[----:B------:R-:W-:-:S08]  /*2570*/  @!P6 IMAD.IADD R121, R121, 0x1, -R14 ;  /* 0x000000017979e824 */ /* 0x000fd000078e0a0e */
[----:B------:R-:W-:Y:S01]  /*2580*/  @!P0 IMAD.IADD R114, R114, 0x1, -R14 ;  /* 0x0000000172728824 */ /* 0x000fe200078e0a0e */
[----:B------:R-:W-:Y:S02]  /*2590*/  IABS R87, R235 ;  /* 0x000000eb00577213 */ /* 0x000fe40000000000 */
[----:B------:R-:W-:Y:S02]  /*25a0*/  IABS R86, R234 ;  /* 0x000000ea00567213 */ /* 0x000fe40000000000 */
[----:B------:R-:W-:Y:S02]  /*25b0*/  IABS R89, R237 ;  /* 0x000000ed00597213 */ /* 0x000fe40000000000 */
[----:B--2---:R-:W-:-:S05]  /*25c0*/  IABS R116, R6 ;  /* 0x0000000600747213 */ /* 0x004fca0000000000 */
[----:B------:R-:W-:-:S04]  /*25d0*/  IMAD.HI.U32 R3, R17, R116, RZ ;  /* 0x0000007411037227 */ /* 0x000fc800078e00ff */
[----:B------:R-:W-:Y:S02]  /*25e0*/  IMAD.MOV R7, RZ, RZ, -R3 ;  /* 0x000000ffff077224 */ /* 0x000fe400078e0a03 */
[----:B------:R-:W-:-:S04]  /*25f0*/  IMAD.HI.U32 R3, R17, R113, RZ ;  /* 0x0000007111037227 */ /* 0x000fc800078e00ff */
[----:B------:R-:W-:Y:S02]  /*2600*/  IMAD.MOV R6, RZ, RZ, -R3 ;  /* 0x000000ffff067224 */ /* 0x000fe400078e0a03 */
[----:B------:R-:W-:-:S04]  /*2610*/  IMAD.HI.U32 R3, R17, R112, RZ ;  /* 0x0000007011037227 */ /* 0x000fc800078e00ff */
[----:B------:R-:W-:Y:S02]  /*2620*/  IMAD.MOV R5, RZ, RZ, -R3 ;  /* 0x000000ffff057224 */ /* 0x000fe400078e0a03 */
[----:B------:R-:W-:-:S04]  /*2630*/  IMAD.HI.U32 R3, R17, R111, RZ ;  /* 0x0000006f11037227 */ /* 0x000fc800078e00ff */
[C---:B------:R-:W-:Y:S02]  /*2640*/  IMAD R113, R14.reuse, R6, R113 ;  /* 0x000000060e717224 */ /* 0x040fe400078e0271 */
[----:B------:R-:W-:Y:S02]  /*2650*/  IMAD.MOV R6, RZ, RZ, -R3 ;  /* 0x000000ffff067224 */ /* 0x000fe400078e0a03 */
[C---:B------:R-:W-:Y:S02]  /*2660*/  IMAD R116, R14.reuse, R7, R116 ;  /* 0x000000070e747224 */ /* 0x040fe400078e0274 */
[C---:B------:R-:W-:Y:S02]  /*2670*/  IMAD R111, R14.reuse, R6, R111 ;  /* 0x000000060e6f7224 */ /* 0x040fe400078e026f */
[C---:B------:R-:W-:Y:S01]  /*2680*/  IMAD R112, R14.reuse, R5, R112 ;  /* 0x000000050e707224 */ /* 0x040fe200078e0270 */
[C---:B------:R-:W-:Y:S01]  /*2690*/  ISETP.GT.U32.AND P4, PT, R14.reuse, R116, PT ;  /* 0x000000740e00720c */ /* 0x040fe20003f84070 */
[----:B------:R-:W-:Y:S01]  /*26a0*/  IMAD.HI.U32 R5, R17, R109, RZ ;  /* 0x0000006d11057227 */ /* 0x000fe200078e00ff */
[----:B------:R-:W-:-:S03]  /*26b0*/  ISETP.GT.U32.AND P2, PT, R14, R111, PT ;  /* 0x0000006f0e00720c */ /* 0x000fc60003f44070 */
[----:B------:R-:W-:Y:S02]  /*26c0*/  IMAD.MOV R7, RZ, RZ, -R4 ;  /* 0x000000ffff077224 */ /* 0x000fe400078e0a04 */
[----:B------:R-:W-:Y:S02]  /*26d0*/  IMAD.MOV R5, RZ, RZ, -R5 ;  /* 0x000000ffff057224 */ /* 0x000fe400078e0a05 */
[C---:B------:R-:W-:Y:S02]  /*26e0*/  IMAD R110, R14.reuse, R7, R110 ;  /* 0x000000070e6e7224 */ /* 0x040fe400078e026e */
[----:B------:R-:W-:Y:S01]  /*26f0*/  IMAD.HI.U32 R3, R17, R108, RZ ;  /* 0x0000006c11037227 */ /* 0x000fe200078e00ff */
[C---:B------:R-:W-:Y:S02]  /*2700*/  ISETP.GT.U32.AND P1, PT, R14.reuse, R113, PT ;  /* 0x000000710e00720c */ /* 0x040fe40003f24070 */
[C---:B------:R-:W-:Y:S01]  /*2710*/  ISETP.GT.U32.AND P5, PT, R14.reuse, R110, PT ;  /* 0x0000006e0e00720c */ /* 0x040fe20003fa4070 */
[----:B------:R-:W-:-:S02]  /*2720*/  IMAD R109, R14, R5, R109 ;  /* 0x000000050e6d7224 */ /* 0x000fc400078e026d */
[----:B------:R-:W-:Y:S02]  /*2730*/  IMAD.MOV R9, RZ, RZ, -R3 ;  /* 0x000000ffff097224 */ /* 0x000fe400078e0a03 */
[----:B------:R-:W-:-:S04]  /*2740*/  IMAD.HI.U32 R3, R17, R107, RZ ;  /* 0x0000006b11037227 */ /* 0x000fc800078e00ff */
[--C-:B------:R-:W-:Y:S01]  /*2750*/  @!P4 IMAD.IADD R116, R116, 0x1, -R14.reuse ;  /* 0x000000017474c824 */ /* 0x100fe200078e0a0e */
[C---:B------:R-:W-:Y:S01]  /*2760*/  ISETP.GT.U32.AND P4, PT, R14.reuse, R109, PT ;  /* 0x0000006d0e00720c */ /* 0x040fe20003f84070 */
[----:B------:R-:W-:Y:S01]  /*2770*/  @!P2 IMAD.IADD R111, R111, 0x1, -R14 ;  /* 0x000000016f6fa824 */ /* 0x000fe200078e0a0e */
[C---:B------:R-:W-:Y:S01]  /*2780*/  ISETP.GT.U32.AND P2, PT, R14.reuse, R117, PT ;  /* 0x000000750e00720c */ /* 0x040fe20003f44070 */
[----:B------:R-:W-:Y:S02]  /*2790*/  IMAD.MOV R4, RZ, RZ, -R3 ;  /* 0x000000ffff047224 */ /* 0x000fe400078e0a03 */
[----:B------:R-:W-:Y:S01]  /*27a0*/  IMAD.HI.U32 R3, R17, R106, RZ ;  /* 0x0000006a11037227 */ /* 0x000fe200078e00ff */
[----:B------:R-:W-:-:S03]  /*27b0*/  ISETP.GT.U32.AND P3, PT, R14, R112, PT ;  /* 0x000000700e00720c */ /* 0x000fc60003f64070 */
[----:B------:R-:W-:Y:S02]  /*27c0*/  IMAD.MOV R7, RZ, RZ, -R3 ;  /* 0x000000ffff077224 */ /* 0x000fe400078e0a03 */
[----:B------:R-:W-:-:S04]  /*27d0*/  IMAD.HI.U32 R5, R17, R104, RZ ;  /* 0x0000006811057227 */ /* 0x000fc800078e00ff */
[----:B------:R-:W-:-:S04]  /*27e0*/  IMAD.HI.U32 R3, R17, R103, RZ ;  /* 0x0000006711037227 */ /* 0x000fc800078e00ff */
[--C-:B------:R-:W-:Y:S01]  /*27f0*/  @!P1 IMAD.IADD R113, R113, 0x1, -R14.reuse ;  /* 0x0000000171719824 */ /* 0x100fe200078e0a0e */
[----:B------:R-:W-:Y:S01]  /*2800*/  ISETP.GT.U32.AND P1, PT, R14, R119, PT ;  /* 0x000000770e00720c */ /* 0x000fe20003f24070 */
[--C-:B------:R-:W-:Y:S01]  /*2810*/  @!P5 IMAD.IADD R110, R110, 0x1, -R14.reuse ;  /* 0x000000016e6ed824 */ /* 0x100fe200078e0a0e */
[C---:B------:R-:W-:Y:S01]  /*2820*/  ISETP.GT.U32.AND P5, PT, R14.reuse, R116, PT ;  /* 0x000000740e00720c */ /* 0x040fe20003fa4070 */
[----:B------:R-:W-:Y:S02]  /*2830*/  IMAD.MOV R5, RZ, RZ, -R5 ;  /* 0x000000ffff057224 */ /* 0x000fe400078e0a05 */
[----:B------:R-:W-:Y:S02]  /*2840*/  IMAD.MOV R6, RZ, RZ, -R3 ;  /* 0x000000ffff067224 */ /* 0x000fe400078e0a03 */
[--C-:B------:R-:W-:Y:S01]  /*2850*/  @!P4 IMAD.IADD R109, R109, 0x1, -R14.reuse ;  /* 0x000000016d6dc824 */ /* 0x100fe200078e0a0e */
[C---:B------:R-:W-:Y:S01]  /*2860*/  ISETP.GT.U32.AND P4, PT, R14.reuse, R115, PT ;  /* 0x000000730e00720c */ /* 0x040fe20003f84070 */
[----:B------:R-:W-:Y:S01]  /*2870*/  @!P2 IMAD.IADD R117, R117, 0x1, -R14 ;  /* 0x000000017575a824 */ /* 0x000fe200078e0a0e */
[----:B------:R-:W-:Y:S01]  /*2880*/  ISETP.GT.U32.AND P2, PT, R14, R111, PT ;  /* 0x0000006f0e00720c */ /* 0x000fe20003f44070 */
[----:B------:R-:W-:-:S04]  /*2890*/  IMAD.HI.U32 R3, R17, R102, RZ ;  /* 0x0000006611037227 */ /* 0x000fc800078e00ff */
[C---:B------:R-:W-:Y:S02]  /*28a0*/  IMAD R104, R14.reuse, R5, R104 ;  /* 0x000000050e687224 */ /* 0x040fe400078e0268 */
[----:B------:R-:W-:Y:S02]  /*28b0*/  IMAD R107, R14, R4, R107 ;  /* 0x000000040e6b7224 */ /* 0x000fe400078e026b */
[----:B------:R-:W-:Y:S02]  /*28c0*/  IMAD.MOV R5, RZ, RZ, -R3 ;  /* 0x000000ffff057224 */ /* 0x000fe400078e0a03 */
[----:B------:R-:W-:-:S04]  /*28d0*/  IMAD.HI.U32 R4, R17, R105, RZ ;  /* 0x0000006911047227 */ /* 0x000fc800078e00ff */
[----:B------:R-:W-:-:S04]  /*28e0*/  IMAD.HI.U32 R3, R17, R101, RZ ;  /* 0x0000006511037227 */ /* 0x000fc800078e00ff */
[----:B------:R-:W-:Y:S01]  /*28f0*/  @!P3 IMAD.IADD R112, R112, 0x1, -R14 ;  /* 0x000000017070b824 */ /* 0x000fe200078e0a0e */
[C---:B------:R-:W-:Y:S01]  /*2900*/  ISETP.GT.U32.AND P3, PT, R14.reuse, R118, PT ;  /* 0x000000760e00720c */ /* 0x040fe20003f64070 */
[C---:B------:R-:W-:Y:S02]  /*2910*/  IMAD R103, R14.reuse, R6, R103 ;  /* 0x000000060e677224 */ /* 0x040fe400078e0267 */
[C---:B------:R-:W-:Y:S02]  /*2920*/  IMAD R108, R14.reuse, R9, R108 ;  /* 0x000000090e6c7224 */ /* 0x040fe400078e026c */
[----:B------:R-:W-:Y:S02]  /*2930*/  IMAD.MOV R4, RZ, RZ, -R4 ;  /* 0x000000ffff047224 */ /* 0x000fe400078e0a04 */
[----:B------:R-:W-:Y:S02]  /*2940*/  IMAD.MOV R6, RZ, RZ, -R3 ;  /* 0x000000ffff067224 */ /* 0x000fe400078e0a03 */
[--C-:B------:R-:W-:Y:S01]  /*2950*/  @!P1 IMAD.IADD R119, R119, 0x1, -R14.reuse ;  /* 0x0000000177779824 */ /* 0x100fe200078e0a0e */
[----:B------:R-:W-:Y:S01]  /*2960*/  ISETP.GT.U32.AND P1, PT, R14, R113, PT ;  /* 0x000000710e00720c */ /* 0x000fe20003f24070 */
[----:B------:R-:W-:Y:S01]  /*2970*/  @!P5 IMAD.IADD R116, R116, 0x1, -R14 ;  /* 0x000000017474d824 */ /* 0x000fe200078e0a0e */
[----:B------:R-:W-:Y:S01]  /*2980*/  ISETP.GT.U32.AND P5, PT, R14, R110, PT ;  /* 0x0000006e0e00720c */ /* 0x000fe20003fa4070 */
[----:B------:R-:W-:-:S04]  /*2990*/  IMAD.HI.U32 R3, R17, R98, RZ ;  /* 0x0000006211037227 */ /* 0x000fc800078e00ff */
[C---:B------:R-:W-:Y:S02]  /*29a0*/  IMAD R105, R14.reuse, R4, R105 ;  /* 0x000000040e697224 */ /* 0x040fe400078e0269 */
[--C-:B------:R-:W-:Y:S01]  /*29b0*/  @!P4 IMAD.IADD R115, R115, 0x1, -R14.reuse ;  /* 0x000000017373c824 */ /* 0x100fe200078e0a0e */
[C---:B------:R-:W-:Y:S01]  /*29c0*/  ISETP.GT.U32.AND P4, PT, R14.reuse, R108, PT ;  /* 0x0000006c0e00720c */ /* 0x040fe20003f84070 */
[----:B------:R-:W-:Y:S01]  /*29d0*/  @!P2 IMAD.IADD R111, R111, 0x1, -R14 ;  /* 0x000000016f6fa824 */ /* 0x000fe200078e0a0e */
[----:B------:R-:W-:Y:S01]  /*29e0*/  ISETP.GT.U32.AND P2, PT, R14, R104, PT ;  /* 0x000000680e00720c */ /* 0x000fe20003f44070 */
[----:B------:R-:W-:-:S04]  /*29f0*/  IMAD.HI.U32 R4, R17, R100, RZ ;  /* 0x0000006411047227 */ /* 0x000fc800078e00ff */
[----:B------:R-:W-:Y:S02]  /*2a00*/  IMAD.MOV R9, RZ, RZ, -R3 ;  /* 0x000000ffff097224 */ /* 0x000fe400078e0a03 */
[----:B------:R-:W-:Y:S01]  /*2a10*/  IMAD.HI.U32 R3, R17, R97, RZ ;  /* 0x0000006111037227 */ /* 0x000fe200078e00ff */
[----:B------:R-:W-:-:S03]  /*2a20*/  ISETP.GT.U32.AND P6, PT, R14, R109, PT ;  /* 0x0000006d0e00720c */ /* 0x000fc60003fc4070 */
[C---:B------:R-:W-:Y:S02]  /*2a30*/  IMAD R106, R14.reuse, R7, R106 ;  /* 0x000000070e6a7224 */ /* 0x040fe400078e026a */
[----:B------:R-:W-:Y:S01]  /*2a40*/  IMAD.MOV R7, RZ, RZ, -R4 ;  /* 0x000000ffff077224 */ /* 0x000fe200078e0a04 */
[----:B------:R-:W-:Y:S01]  /*2a50*/  ISETP.GT.U32.AND P0, PT, R14, R107, PT ;  /* 0x0000006b0e00720c */ /* 0x000fe20003f04070 */
[----:B------:R-:W-:Y:S02]  /*2a60*/  IMAD.MOV R4, RZ, RZ, -R3 ;  /* 0x000000ffff047224 */ /* 0x000fe400078e0a03 */
[----:B------:R-:W-:Y:S01]  /*2a70*/  @!P3 IMAD.IADD R118, R118, 0x1, -R14 ;  /* 0x000000017676b824 */ /* 0x000fe200078e0a0e */
[C---:B------:R-:W-:Y:S01]  /*2a80*/  ISETP.GT.U32.AND P3, PT, R14.reuse, R112, PT ;  /* 0x000000700e00720c */ /* 0x040fe20003f64070 */
[C---:B------:R-:W-:Y:S02]  /*2a90*/  IMAD R101, R14.reuse, R6, R101 ;  /* 0x000000060e657224 */ /* 0x040fe400078e0265 */
[----:B------:R-:W-:-:S02]  /*2aa0*/  IMAD R97, R14, R4, R97 ;  /* 0x000000040e617224 */ /* 0x000fc400078e0261 */
[--C-:B------:R-:W-:Y:S01]  /*2ab0*/  @!P1 IMAD.IADD R113, R113, 0x1, -R14.reuse ;  /* 0x0000000171719824 */ /* 0x100fe200078e0a0e */
[----:B------:R-:W-:Y:S01]  /*2ac0*/  ISETP.GT.U32.AND P1, PT, R14, R106, PT ;  /* 0x0000006a0e00720c */ /* 0x000fe20003f24070 */
[----:B------:R-:W-:Y:S01]  /*2ad0*/  @!P5 IMAD.IADD R110, R110, 0x1, -R14 ;  /* 0x000000016e6ed824 */ /* 0x000fe200078e0a0e */
[C---:B------:R-:W-:Y:S01]  /*2ae0*/  ISETP.GT.U32.AND P5, PT, R14.reuse, R103, PT ;  /* 0x000000670e00720c */ /* 0x040fe20003fa4070 */
[----:B------:R-:W-:Y:S02]  /*2af0*/  IMAD R102, R14, R5, R102 ;  /* 0x000000050e667224 */ /* 0x000fe400078e0266 */
[----:B------:R-:W-:-:S04]  /*2b00*/  IMAD.HI.U32 R5, R17, R99, RZ ;  /* 0x0000006311057227 */ /* 0x000fc800078e00ff */
[----:B------:R-:W-:-:S04]  /*2b10*/  IMAD.HI.U32 R3, R17, R96, RZ ;  /* 0x0000006011037227 */ /* 0x000fc800078e00ff */
[--C-:B------:R-:W-:Y:S01]  /*2b20*/  @!P4 IMAD.IADD R108, R108, 0x1, -R14.reuse ;  /* 0x000000016c6cc824 */ /* 0x100fe200078e0a0e */
[----:B------:R-:W-:Y:S01]  /*2b30*/  ISETP.GT.U32.AND P4, PT, R14, R101, PT ;  /* 0x000000650e00720c */ /* 0x000fe20003f84070 */
[----:B------:R-:W-:Y:S01]  /*2b40*/  @!P2 IMAD.IADD R104, R104, 0x1, -R14 ;  /* 0x000000016868a824 */ /* 0x000fe200078e0a0e */
[C---:B------:R-:W-:Y:S01]  /*2b50*/  ISETP.GT.U32.AND P2, PT, R14.reuse, R97, PT ;  /* 0x000000610e00720c */ /* 0x040fe20003f44070 */
[C---:B------:R-:W-:Y:S02]  /*2b60*/  IMAD R100, R14.reuse, R7, R100 ;  /* 0x000000070e647224 */ /* 0x040fe400078e0264 */
[----:B------:R-:W-:Y:S02]  /*2b70*/  IMAD.MOV R5, RZ, RZ, -R5 ;  /* 0x000000ffff057224 */ /* 0x000fe400078e0a05 */
[----:B------:R-:W-:Y:S02]  /*2b80*/  IMAD.MOV R7, RZ, RZ, -R3 ;  /* 0x000000ffff077224 */ /* 0x000fe400078e0a03 */
[----:B------:R-:W-:-:S02]  /*2b90*/  IMAD R99, R14, R5, R99 ;  /* 0x000000050e637224 */ /* 0x000fc400078e0263 */
[----:B------:R-:W-:Y:S02]  /*2ba0*/  IMAD R96, R14, R7, R96 ;  /* 0x000000070e607224 */ /* 0x000fe400078e0260 */
[--C-:B------:R-:W-:Y:S01]  /*2bb0*/  @!P3 IMAD.IADD R112, R112, 0x1, -R14.reuse ;  /* 0x000000017070b824 */ /* 0x100fe200078e0a0e */
[C---:B------:R-:W-:Y:S01]  /*2bc0*/  ISETP.GT.U32.AND P3, PT, R14.reuse, R105, PT ;  /* 0x000000690e00720c */ /* 0x040fe20003f64070 */
[--C-:B------:R-:W-:Y:S01]  /*2bd0*/  @!P6 IMAD.IADD R109, R109, 0x1, -R14.reuse ;  /* 0x000000016d6de824 */ /* 0x100fe200078e0a0e */
[C---:B------:R-:W-:Y:S01]  /*2be0*/  ISETP.GT.U32.AND P6, PT, R14.reuse, R102, PT ;  /* 0x000000660e00720c */ /* 0x040fe20003fc4070 */
[--C-:B------:R-:W-:Y:S01]  /*2bf0*/  @!P0 IMAD.IADD R107, R107, 0x1, -R14.reuse ;  /* 0x000000016b6b8824 */ /* 0x100fe200078e0a0e */
[----:B------:R-:W-:Y:S01]  /*2c00*/  ISETP.GT.U32.AND P0, PT, R14, R100, PT ;  /* 0x000000640e00720c */ /* 0x000fe20003f04070 */
[--C-:B------:R-:W-:Y:S01]  /*2c10*/  @!P1 IMAD.IADD R106, R106, 0x1, -R14.reuse ;  /* 0x000000016a6a9824 */ /* 0x100fe200078e0a0e */
[C---:B------:R-:W-:Y:S01]  /*2c20*/  ISETP.GT.U32.AND P1, PT, R14.reuse, R99, PT ;  /* 0x000000630e00720c */ /* 0x040fe20003f24070 */
[----:B------:R-:W-:Y:S01]  /*2c30*/  @!P5 IMAD.IADD R103, R103, 0x1, -R14 ;  /* 0x000000016767d824 */ /* 0x000fe200078e0a0e */
[----:B------:R-:W-:Y:S01]  /*2c40*/  ISETP.GT.U32.AND P5, PT, R14, R96, PT ;  /* 0x000000600e00720c */ /* 0x000fe20003fa4070 */
[----:B------:R-:W-:-:S04]  /*2c50*/  IMAD.HI.U32 R5, R17, R94, RZ ;  /* 0x0000005e11057227 */ /* 0x000fc800078e00ff */
[----:B------:R-:W-:-:S04]  /*2c60*/  IMAD.HI.U32 R3, R17, R93, RZ ;  /* 0x0000005d11037227 */ /* 0x000fc800078e00ff */
[--C-:B------:R-:W-:Y:S01]  /*2c70*/  @!P4 IMAD.IADD R101, R101, 0x1, -R14.reuse ;  /* 0x000000016565c824 */ /* 0x100fe200078e0a0e */
[C---:B------:R-:W-:Y:S01]  /*2c80*/  ISETP.GT.U32.AND P4, PT, R14.reuse, R107, PT ;  /* 0x0000006b0e00720c */ /* 0x040fe20003f84070 */
[----:B------:R-:W-:Y:S01]  /*2c90*/  @!P2 IMAD.IADD R97, R97, 0x1, -R14 ;  /* 0x000000016161a824 */ /* 0x000fe200078e0a0e */
[C---:B------:R-:W-:Y:S01]  /*2ca0*/  ISETP.GT.U32.AND P2, PT, R14.reuse, R103, PT ;  /* 0x000000670e00720c */ /* 0x040fe20003f44070 */
[----:B------:R-:W-:Y:S02]  /*2cb0*/  IMAD R98, R14, R9, R98 ;  /* 0x000000090e627224 */ /* 0x000fe400078e0262 */
[----:B------:R-:W-:Y:S02]  /*2cc0*/  IMAD.MOV R5, RZ, RZ, -R5 ;  /* 0x000000ffff057224 */ /* 0x000fe400078e0a05 */
[----:B------:R-:W-:Y:S02]  /*2cd0*/  IMAD.MOV R6, RZ, RZ, -R3 ;  /* 0x000000ffff067224 */ /* 0x000fe400078e0a03 */
[----:B------:R-:W-:-:S04]  /*2ce0*/  IMAD.HI.U32 R3, R17, R92, RZ ;  /* 0x0000005c11037227 */ /* 0x000fc800078e00ff */
[--C-:B------:R-:W-:Y:S01]  /*2cf0*/  @!P3 IMAD.IADD R105, R105, 0x1, -R14.reuse ;  /* 0x000000016969b824 */ /* 0x100fe200078e0a0e */
[----:B------:R-:W-:Y:S01]  /*2d00*/  ISETP.GT.U32.AND P3, PT, R14, R98, PT ;  /* 0x000000620e00720c */ /* 0x000fe20003f64070 */
[--C-:B------:R-:W-:Y:S02]  /*2d10*/  @!P6 IMAD.IADD R102, R102, 0x1, -R14.reuse ;  /* 0x000000016666e824 */ /* 0x100fe400078e0a0e */
[----:B------:R-:W-:Y:S01]  /*2d20*/  @!P0 IMAD.IADD R100, R100, 0x1, -R14 ;  /* 0x0000000164648824 */ /* 0x000fe200078e0a0e */
[C---:B------:R-:W-:Y:S01]  /*2d30*/  ISETP.GT.U32.AND P0, PT, R14.reuse, R106, PT ;  /* 0x0000006a0e00720c */ /* 0x040fe20003f04070 */
[----:B------:R-:W-:Y:S01]  /*2d40*/  IMAD.HI.U32 R4, R17, R95, RZ ;  /* 0x0000005f11047227 */ /* 0x000fe200078e00ff */
[----:B------:R-:W-:-:S03]  /*2d50*/  ISETP.GT.U32.AND P6, PT, R14, R108, PT ;  /* 0x0000006c0e00720c */ /* 0x000fc60003fc4070 */
[----:B------:R-:W-:Y:S02]  /*2d60*/  IMAD R94, R14, R5, R94 ;  /* 0x000000050e5e7224 */ /* 0x000fe400078e025e */
[----:B------:R-:W-:Y:S02]  /*2d70*/  IMAD.MOV R5, RZ, RZ, -R3 ;  /* 0x000000ffff057224 */ /* 0x000fe400078e0a03 */
[----:B------:R-:W-:-:S04]  /*2d80*/  IMAD.HI.U32 R3, R17, R91, RZ ;  /* 0x0000005b11037227 */ /* 0x000fc800078e00ff */
[--C-:B------:R-:W-:Y:S01]  /*2d90*/  @!P1 IMAD.IADD R99, R99, 0x1, -R14.reuse ;  /* 0x0000000163639824 */ /* 0x100fe200078e0a0e */
[----:B------:R-:W-:Y:S01]  /*2da0*/  ISETP.GT.U32.AND P1, PT, R14, R105, PT ;  /* 0x000000690e00720c */ /* 0x000fe20003f24070 */
[----:B------:R-:W-:Y:S01]  /*2db0*/  @!P5 IMAD.IADD R96, R96, 0x1, -R14 ;  /* 0x000000016060d824 */ /* 0x000fe200078e0a0e */
[C---:B------:R-:W-:Y:S01]  /*2dc0*/  ISETP.GT.U32.AND P5, PT, R14.reuse, R102, PT ;  /* 0x000000660e00720c */ /* 0x040fe20003fa4070 */
[----:B------:R-:W-:Y:S02]  /*2dd0*/  IMAD.MOV R4, RZ, RZ, -R4 ;  /* 0x000000ffff047224 */ /* 0x000fe400078e0a04 */
[C---:B------:R-:W-:Y:S02]  /*2de0*/  IMAD R93, R14.reuse, R6, R93 ;  /* 0x000000060e5d7224 */ /* 0x040fe400078e025d */
[----:B------:R-:W-:Y:S02]  /*2df0*/  IMAD.MOV R6, RZ, RZ, -R3 ;  /* 0x000000ffff067224 */ /* 0x000fe400078e0a03 */
[--C-:B------:R-:W-:Y:S01]  /*2e00*/  @!P4 IMAD.IADD R107, R107, 0x1, -R14.reuse ;  /* 0x000000016b6bc824 */ /* 0x100fe200078e0a0e */
[C---:B------:R-:W-:Y:S01]  /*2e10*/  ISETP.GT.U32.AND P4, PT, R14.reuse, R101, PT ;  /* 0x000000650e00720c */ /* 0x040fe20003f84070 */
[----:B------:R-:W-:Y:S01]  /*2e20*/  @!P2 IMAD.IADD R103, R103, 0x1, -R14 ;  /* 0x000000016767a824 */ /* 0x000fe200078e0a0e */
[C---:B------:R-:W-:Y:S01]  /*2e30*/  ISETP.GT.U32.AND P2, PT, R14.reuse, R97, PT ;  /* 0x000000610e00720c */ /* 0x040fe20003f44070 */
[----:B------:R-:W-:-:S02]  /*2e40*/  IMAD R95, R14, R4, R95 ;  /* 0x000000040e5f7224 */ /* 0x000fc400078e025f */
[----:B------:R-:W-:-:S04]  /*2e50*/  IMAD.HI.U32 R3, R17, R88, RZ ;  /* 0x0000005811037227 */ /* 0x000fc800078e00ff */
[----:B------:R-:W-:-:S04]  /*2e60*/  IMAD.HI.U32 R4, R17, R90, RZ ;  /* 0x0000005a11047227 */ /* 0x000fc800078e00ff */
[----:B------:R-:W-:Y:S02]  /*2e70*/  IMAD.MOV R9, RZ, RZ, -R3 ;  /* 0x000000ffff097224 */ /* 0x000fe400078e0a03 */
[----:B------:R-:W-:Y:S02]  /*2e80*/  IMAD.MOV R7, RZ, RZ, -R4 ;  /* 0x000000ffff077224 */ /* 0x000fe400078e0a04 */
[----:B------:R-:W-:-:S04]  /*2e90*/  IMAD.HI.U32 R3, R17, R87, RZ ;  /* 0x0000005711037227 */ /* 0x000fc800078e00ff */
[--C-:B------:R-:W-:Y:S01]  /*2ea0*/  @!P3 IMAD.IADD R98, R98, 0x1, -R14.reuse ;  /* 0x000000016262b824 */ /* 0x100fe200078e0a0e */
[----:B------:R-:W-:Y:S01]  /*2eb0*/  ISETP.GT.U32.AND P3, PT, R14, R104, PT ;  /* 0x000000680e00720c */ /* 0x000fe20003f64070 */
[----:B------:R-:W-:Y:S01]  /*2ec0*/  @!P0 IMAD.IADD R106, R106, 0x1, -R14 ;  /* 0x000000016a6a8824 */ /* 0x000fe200078e0a0e */
[C---:B------:R-:W-:Y:S01]  /*2ed0*/  ISETP.GT.U32.AND P0, PT, R14.reuse, R100, PT ;  /* 0x000000640e00720c */ /* 0x040fe20003f04070 */
[----:B------:R-:W-:Y:S01]  /*2ee0*/  IMAD R90, R14, R7, R90 ;  /* 0x000000070e5a7224 */ /* 0x000fe200078e025a */
[----:B------:R-:W-:Y:S01]  /*2ef0*/  IABS R83, R231 ;  /* 0x000000e700537213 */ /* 0x000fe20000000000 */
[----:B------:R-:W-:Y:S02]  /*2f00*/  IMAD.MOV R4, RZ, RZ, -R3 ;  /* 0x000000ffff047224 */ /* 0x000fe400078e0a03 */
[--C-:B------:R-:W-:Y:S01]  /*2f10*/  @!P6 IMAD.IADD R108, R108, 0x1, -R14.reuse ;  /* 0x000000016c6ce824 */ /* 0x100fe200078e0a0e */
[C---:B------:R-:W-:Y:S01]  /*2f20*/  ISETP.GT.U32.AND P6, PT, R14.reuse, R96, PT ;  /* 0x000000600e00720c */ /* 0x040fe20003fc4070 */
[--C-:B------:R-:W-:Y:S01]  /*2f30*/  @!P1 IMAD.IADD R105, R105, 0x1, -R14.reuse ;  /* 0x0000000169699824 */ /* 0x100fe200078e0a0e */
[----:B------:R-:W-:Y:S01]  /*2f40*/  ISETP.GT.U32.AND P1, PT, R14, R99, PT ;  /* 0x000000630e00720c */ /* 0x000fe20003f24070 */
[----:B------:R-:W-:Y:S01]  /*2f50*/  @!P5 IMAD.IADD R102, R102, 0x1, -R14 ;  /* 0x000000016666d824 */ /* 0x000fe200078e0a0e */
[C---:B------:R-:W-:Y:S01]  /*2f60*/  ISETP.GT.U32.AND P5, PT, R14.reuse, R95, PT ;  /* 0x0000005f0e00720c */ /* 0x040fe20003fa4070 */
[----:B------:R-:W-:-:S02]  /*2f70*/  IMAD R92, R14, R5, R92 ;  /* 0x000000050e5c7224 */ /* 0x000fc400078e025c */
[----:B------:R-:W-:-:S04]  /*2f80*/  IMAD.HI.U32 R3, R17, R86, RZ ;  /* 0x0000005611037227 */ /* 0x000fc800078e00ff */
[----:B------:R-:W-:-:S04]  /*2f90*/  IMAD.HI.U32 R5, R17, R89, RZ ;  /* 0x0000005911057227 */ /* 0x000fc800078e00ff */
[--C-:B------:R-:W-:Y:S01]  /*2fa0*/  @!P4 IMAD.IADD R101, R101, 0x1, -R14.reuse ;  /* 0x000000016565c824 */ /* 0x100fe200078e0a0e */
[C---:B------:R-:W-:Y:S01]  /*2fb0*/  ISETP.GT.U32.AND P4, PT, R14.reuse, R94, PT ;  /* 0x0000005e0e00720c */ /* 0x040fe20003f84070 */
[----:B------:R-:W-:Y:S01]  /*2fc0*/  @!P2 IMAD.IADD R97, R97, 0x1, -R14 ;  /* 0x000000016161a824 */ /* 0x000fe200078e0a0e */
[----:B------:R-:W-:Y:S01]  /*2fd0*/  ISETP.GT.U32.AND P2, PT, R14, R90, PT ;  /* 0x0000005a0e00720c */ /* 0x000fe20003f44070 */
[----:B------:R-:W-:Y:S02]  /*2fe0*/  IMAD.MOV R7, RZ, RZ, -R3 ;  /* 0x000000ffff077224 */ /* 0x000fe400078e0a03 */
[----:B------:R-:W-:Y:S02]  /*2ff0*/  IMAD.MOV R5, RZ, RZ, -R5 ;  /* 0x000000ffff057224 */ /* 0x000fe400078e0a05 */
[----:B------:R-:W-:Y:S01]  /*3000*/  IMAD.HI.U32 R3, R17, R83, RZ ;  /* 0x0000005311037227 */ /* 0x000fe200078e00ff */
[----:B------:R-:W-:-:S03]  /*3010*/  IABS R85, R233 ;  /* 0x000000e900557213 */ /* 0x000fc60000000000 */
[C---:B------:R-:W-:Y:S02]  /*3020*/  IMAD R91, R14.reuse, R6, R91 ;  /* 0x000000060e5b7224 */ /* 0x040fe400078e025b */
[C---:B------:R-:W-:Y:S02]  /*3030*/  IMAD R89, R14.reuse, R5, R89 ;  /* 0x000000050e597224 */ /* 0x040fe400078e0259 */
[----:B------:R-:W-:Y:S02]  /*3040*/  IMAD R88, R14, R9, R88 ;  /* 0x000000090e587224 */ /* 0x000fe400078e0258 */
[----:B------:R-:W-:Y:S02]  /*3050*/  IMAD.MOV R6, RZ, RZ, -R3 ;  /* 0x000000ffff067224 */ /* 0x000fe400078e0a03 */
[--C-:B------:R-:W-:Y:S01]  /*3060*/  @!P3 IMAD.IADD R104, R104, 0x1, -R14.reuse ;  /* 0x000000016868b824 */ /* 0x100fe200078e0a0e */
[----:B------:R-:W-:Y:S01]  /*3070*/  ISETP.GT.U32.AND P3, PT, R14, R98, PT ;  /* 0x000000620e00720c */ /* 0x000fe20003f64070 */
[----:B------:R-:W-:Y:S01]  /*3080*/  @!P0 IMAD.IADD R100, R100, 0x1, -R14 ;  /* 0x0000000164648824 */ /* 0x000fe200078e0a0e */
[C---:B------:R-:W-:Y:S01]  /*3090*/  ISETP.GT.U32.AND P0, PT, R14.reuse, R93, PT ;  /* 0x0000005d0e00720c */ /* 0x040fe20003f04070 */
[C---:B------:R-:W-:Y:S01]  /*30a0*/  IMAD R87, R14.reuse, R4, R87 ;  /* 0x000000040e577224 */ /* 0x040fe200078e0257 */
[----:B------:R-:W-:Y:S01]  /*30b0*/  IABS R84, R232 ;  /* 0x000000e800547213 */ /* 0x000fe20000000000 */
[----:B------:R-:W-:-:S02]  /*30c0*/  IMAD R83, R14, R6, R83 ;  /* 0x000000060e537224 */ /* 0x000fc400078e0253 */
[--C-:B------:R-:W-:Y:S01]  /*30d0*/  @!P1 IMAD.IADD R99, R99, 0x1, -R14.reuse ;  /* 0x0000000163639824 */ /* 0x100fe200078e0a0e */
[----:B------:R-:W-:Y:S01]  /*30e0*/  ISETP.GT.U32.AND P1, PT, R14, R92, PT ;  /* 0x0000005c0e00720c */ /* 0x000fe20003f24070 */
[--C-:B------:R-:W-:Y:S01]  /*30f0*/  @!P6 IMAD.IADD R96, R96, 0x1, -R14.reuse ;  /* 0x000000016060e824 */ /* 0x100fe200078e0a0e */
[C---:B------:R-:W-:Y:S01]  /*3100*/  ISETP.GT.U32.AND P6, PT, R14.reuse, R89, PT ;  /* 0x000000590e00720c */ /* 0x040fe20003fc4070 */
[----:B------:R-:W-:Y:S01]  /*3110*/  @!P5 IMAD.IADD R95, R95, 0x1, -R14 ;  /* 0x000000015f5fd824 */ /* 0x000fe200078e0a0e */
[----:B------:R-:W-:Y:S01]  /*3120*/  ISETP.GT.U32.AND P5, PT, R14, R88, PT ;  /* 0x000000580e00720c */ /* 0x000fe20003fa4070 */
[----:B------:R-:W-:Y:S01]  /*3130*/  IMAD.HI.U32 R4, R17, R85, RZ ;  /* 0x0000005511047227 */ /* 0x000fe200078e00ff */
[----:B------:R-:W-:-:S03]  /*3140*/  IABS R82, R230 ;  /* 0x000000e600527213 */ /* 0x000fc60000000000 */
[--C-:B------:R-:W-:Y:S01]  /*3150*/  @!P4 IMAD.IADD R94, R94, 0x1, -R14.reuse ;  /* 0x000000015e5ec824 */ /* 0x100fe200078e0a0e */
[----:B------:R-:W-:Y:S01]  /*3160*/  ISETP.GT.U32.AND P4, PT, R14, R87, PT ;  /* 0x000000570e00720c */ /* 0x000fe20003f84070 */
[----:B------:R-:W-:Y:S01]  /*3170*/  @!P2 IMAD.IADD R90, R90, 0x1, -R14 ;  /* 0x000000015a5aa824 */ /* 0x000fe200078e0a0e */
[----:B------:R-:W-:Y:S01]  /*3180*/  ISETP.GT.U32.AND P2, PT, R14, R83, PT ;  /* 0x000000530e00720c */ /* 0x000fe20003f44070 */
[----:B------:R-:W-:-:S04]  /*3190*/  IMAD.HI.U32 R5, R17, R84, RZ ;  /* 0x0000005411057227 */ /* 0x000fc800078e00ff */
[----:B------:R-:W-:Y:S02]  /*31a0*/  IMAD.MOV R4, RZ, RZ, -R4 ;  /* 0x000000ffff047224 */ /* 0x000fe400078e0a04 */
[C---:B------:R-:W-:Y:S01]  /*31b0*/  IMAD R86, R14.reuse, R7, R86 ;  /* 0x000000070e567224 */ /* 0x040fe200078e0256 */
[----:B------:R-:W-:Y:S01]  /*31c0*/  IABS R81, R229 ;  /* 0x000000e500517213 */ /* 0x000fe20000000000 */
[----:B------:R-:W-:Y:S02]  /*31d0*/  IMAD.MOV R5, RZ, RZ, -R5 ;  /* 0x000000ffff057224 */ /* 0x000fe400078e0a05 */
[----:B------:R-:W-:Y:S02]  /*31e0*/  IMAD R85, R14, R4, R85 ;  /* 0x000000040e557224 */ /* 0x000fe400078e0255 */
[----:B------:R-:W-:-:S04]  /*31f0*/  IMAD.HI.U32 R3, R17, R82, RZ ;  /* 0x0000005211037227 */ /* 0x000fc800078e00ff */
[--C-:B------:R-:W-:Y:S01]  /*3200*/  @!P3 IMAD.IADD R98, R98, 0x1, -R14.reuse ;  /* 0x000000016262b824 */ /* 0x100fe200078e0a0e */
[C---:B------:R-:W-:Y:S01]  /*3210*/  ISETP.GT.U32.AND P3, PT, R14.reuse, R91, PT ;  /* 0x0000005b0e00720c */ /* 0x040fe20003f64070 */
[----:B------:R-:W-:Y:S01]  /*3220*/  @!P0 IMAD.IADD R93, R93, 0x1, -R14 ;  /* 0x000000015d5d8824 */ /* 0x000fe200078e0a0e */
[C---:B------:R-:W-:Y:S01]  /*3230*/  ISETP.GT.U32.AND P0, PT, R14.reuse, R86, PT ;  /* 0x000000560e00720c */ /* 0x040fe20003f04070 */
[----:B------:R-:W-:Y:S01]  /*3240*/  IMAD R84, R14, R5, R84 ;  /* 0x000000050e547224 */ /* 0x000fe200078e0254 */
[----:B------:R-:W-:Y:S01]  /*3250*/  IABS R78, R226 ;  /* 0x000000e2004e7213 */ /* 0x000fe20000000000 */
[----:B------:R-:W-:Y:S02]  /*3260*/  IMAD.MOV R5, RZ, RZ, -R3 ;  /* 0x000000ffff057224 */ /* 0x000fe400078e0a03 */
[--C-:B------:R-:W-:Y:S01]  /*3270*/  @!P1 IMAD.IADD R92, R92, 0x1, -R14.reuse ;  /* 0x000000015c5c9824 */ /* 0x100fe200078e0a0e */
[----:B------:R-:W-:Y:S01]  /*3280*/  ISETP.GT.U32.AND P1, PT, R14, R85, PT ;  /* 0x000000550e00720c */ /* 0x000fe20003f24070 */
[----:B------:R-:W-:-:S02]  /*3290*/  @!P6 IMAD.IADD R89, R89, 0x1, -R14 ;  /* 0x000000015959e824 */ /* 0x000fc400078e0a0e */
[----:B------:R-:W-:Y:S01]  /*32a0*/  @!P5 IMAD.IADD R88, R88, 0x1, -R14 ;  /* 0x000000015858d824 */ /* 0x000fe200078e0a0e */
[----:B------:R-:W-:Y:S01]  /*32b0*/  ISETP.GT.U32.AND P5, PT, R14, R94, PT ;  /* 0x0000005e0e00720c */ /* 0x000fe20003fa4070 */
[----:B------:R-:W-:Y:S01]  /*32c0*/  IMAD.HI.U32 R3, R17, R81, RZ ;  /* 0x0000005111037227 */ /* 0x000fe200078e00ff */
[----:B------:R-:W-:-:S03]  /*32d0*/  IABS R80, R228 ;  /* 0x000000e400507213 */ /* 0x000fc60000000000 */
[--C-:B------:R-:W-:Y:S01]  /*32e0*/  @!P4 IMAD.IADD R87, R87, 0x1, -R14.reuse ;  /* 0x000000015757c824 */ /* 0x100fe200078e0a0e */
[C---:B------:R-:W-:Y:S01]  /*32f0*/  ISETP.GT.U32.AND P4, PT, R14.reuse, R93, PT ;  /* 0x0000005d0e00720c */ /* 0x040fe20003f84070 */
[----:B------:R-:W-:Y:S01]  /*3300*/  @!P2 IMAD.IADD R83, R83, 0x1, -R14 ;  /* 0x000000015353a824 */ /* 0x000fe200078e0a0e */
[----:B------:R-:W-:Y:S01]  /*3310*/  ISETP.GT.U32.AND P2, PT, R14, R89, PT ;  /* 0x000000590e00720c */ /* 0x000fe20003f44070 */
[----:B------:R-:W-:Y:S01]  /*3320*/  IMAD.MOV R6, RZ, RZ, -R3 ;  /* 0x000000ffff067224 */ /* 0x000fe200078e0a03 */
[----:B------:R-:W-:Y:S01]  /*3330*/  IABS R77, R225 ;  /* 0x000000e1004d7213 */ /* 0x000fe20000000000 */
[----:B------:R-:W-:-:S04]  /*3340*/  IMAD.HI.U32 R3, R17, R78, RZ ;  /* 0x0000004e11037227 */ /* 0x000fc800078e00ff */
[----:B------:R-:W-:-:S04]  /*3350*/  IMAD.HI.U32 R4, R17, R80, RZ ;  /* 0x0000005011047227 */ /* 0x000fc800078e00ff */
[----:B------:R-:W-:Y:S02]  /*3360*/  IMAD.MOV R9, RZ, RZ, -R3 ;  /* 0x000000ffff097224 */ /* 0x000fe400078e0a03 */
[--C-:B------:R-:W-:Y:S01]  /*3370*/  @!P3 IMAD.IADD R91, R91, 0x1, -R14.reuse ;  /* 0x000000015b5bb824 */ /* 0x100fe200078e0a0e */
[----:B------:R-:W-:Y:S01]  /*3380*/  ISETP.GT.U32.AND P3, PT, R14, R84, PT ;  /* 0x000000540e00720c */ /* 0x000fe20003f64070 */
[----:B------:R-:W-:Y:S01]  /*3390*/  @!P0 IMAD.IADD R86, R86, 0x1, -R14 ;  /* 0x0000000156568824 */ /* 0x000fe200078e0a0e */
[----:B------:R-:W-:Y:S01]  /*33a0*/  ISETP.GT.U32.AND P0, PT, R14, R92, PT ;  /* 0x0000005c0e00720c */ /* 0x000fe20003f04070 */
[----:B------:R-:W-:Y:S01]  /*33b0*/  IMAD.HI.U32 R3, R17, R77, RZ ;  /* 0x0000004d11037227 */ /* 0x000fe200078e00ff */
[----:B------:R-:W-:-:S03]  /*33c0*/  IABS R75, R223 ;  /* 0x000000df004b7213 */ /* 0x000fc60000000000 */
[C---:B------:R-:W-:Y:S02]  /*33d0*/  IMAD R82, R14.reuse, R5, R82 ;  /* 0x000000050e527224 */ /* 0x040fe400078e0252 */
[----:B------:R-:W-:Y:S02]  /*33e0*/  IMAD.MOV R7, RZ, RZ, -R4 ;  /* 0x000000ffff077224 */ /* 0x000fe400078e0a04 */
[--C-:B------:R-:W-:Y:S01]  /*33f0*/  @!P1 IMAD.IADD R85, R85, 0x1, -R14.reuse ;  /* 0x0000000155559824 */ /* 0x100fe200078e0a0e */
[----:B------:R-:W-:Y:S01]  /*3400*/  ISETP.GT.U32.AND P1, PT, R14, R91, PT ;  /* 0x0000005b0e00720c */ /* 0x000fe20003f24070 */
[--C-:B------:R-:W-:Y:S01]  /*3410*/  @!P5 IMAD.IADD R94, R94, 0x1, -R14.reuse ;  /* 0x000000015e5ed824 */ /* 0x100fe200078e0a0e */
[C---:B------:R-:W-:Y:S01]  /*3420*/  ISETP.GT.U32.AND P5, PT, R14.reuse, R88, PT ;  /* 0x000000580e00720c */ /* 0x040fe20003fa4070 */
[----:B------:R-:W-:Y:S01]  /*3430*/  IMAD.MOV R4, RZ, RZ, -R3 ;  /* 0x000000ffff047224 */ /* 0x000fe200078e0a03 */
[----:B------:R-:W-:Y:S01]  /*3440*/  IABS R79, R227 ;  /* 0x000000e3004f7213 */ /* 0x000fe20000000000 */
[--C-:B------:R-:W-:Y:S01]  /*3450*/  @!P4 IMAD.IADD R93, R93, 0x1, -R14.reuse ;  /* 0x000000015d5dc824 */ /* 0x100fe200078e0a0e */
[C---:B------:R-:W-:Y:S01]  /*3460*/  ISETP.GT.U32.AND P4, PT, R14.reuse, R87, PT ;  /* 0x000000570e00720c */ /* 0x040fe20003f84070 */
[----:B------:R-:W-:Y:S01]  /*3470*/  @!P2 IMAD.IADD R89, R89, 0x1, -R14 ;  /* 0x000000015959a824 */ /* 0x000fe200078e0a0e */
[C---:B------:R-:W-:Y:S01]  /*3480*/  ISETP.GT.U32.AND P2, PT, R14.reuse, R82, PT ;  /* 0x000000520e00720c */ /* 0x040fe20003f44070 */
[----:B------:R-:W-:-:S02]  /*3490*/  IMAD R77, R14, R4, R77 ;  /* 0x000000040e4d7224 */ /* 0x000fc400078e024d */
[----:B------:R-:W-:Y:S01]  /*34a0*/  IMAD.HI.U32 R4, R17, R75, RZ ;  /* 0x0000004b11047227 */ /* 0x000fe200078e00ff */
[----:B------:R-:W-:-:S03]  /*34b0*/  IABS R76, R224 ;  /* 0x000000e0004c7213 */ /* 0x000fc60000000000 */
[----:B------:R-:W-:Y:S01]  /*34c0*/  IMAD.HI.U32 R5, R17, R79, RZ ;  /* 0x0000004f11057227 */ /* 0x000fe200078e00ff */
[----:B------:R-:W-:-:S03]  /*34d0*/  IABS R74, R222 ;  /* 0x000000de004a7213 */ /* 0x000fc60000000000 */
[----:B------:R-:W-:Y:S02]  /*34e0*/  IMAD R81, R14, R6, R81 ;  /* 0x000000060e517224 */ /* 0x000fe400078e0251 */
[----:B------:R-:W-:Y:S02]  /*34f0*/  IMAD.MOV R4, RZ, RZ, -R4 ;  /* 0x000000ffff047224 */ /* 0x000fe400078e0a04 */
[--C-:B------:R-:W-:Y:S01]  /*3500*/  @!P3 IMAD.IADD R84, R84, 0x1, -R14.reuse ;  /* 0x000000015454b824 */ /* 0x100fe200078e0a0e */
[----:B------:R-:W-:Y:S01]  /*3510*/  ISETP.GT.U32.AND P3, PT, R14, R90, PT ;  /* 0x0000005a0e00720c */ /* 0x000fe20003f64070 */
[----:B------:R-:W-:Y:S01]  /*3520*/  @!P0 IMAD.IADD R92, R92, 0x1, -R14 ;  /* 0x000000015c5c8824 */ /* 0x000fe200078e0a0e */
[C---:B------:R-:W-:Y:S01]  /*3530*/  ISETP.GT.U32.AND P0, PT, R14.reuse, R86, PT ;  /* 0x000000560e00720c */ /* 0x040fe20003f04070 */
[----:B------:R-:W-:Y:S01]  /*3540*/  IMAD.MOV R5, RZ, RZ, -R5 ;  /* 0x000000ffff057224 */ /* 0x000fe200078e0a05 */
[----:B------:R-:W-:Y:S01]  /*3550*/  IABS R73, R221 ;  /* 0x000000dd00497213 */ /* 0x000fe20000000000 */
[C---:B------:R-:W-:Y:S01]  /*3560*/  IMAD R80, R14.reuse, R7, R80 ;  /* 0x000000070e507224 */ /* 0x040fe200078e0250 */
[C---:B------:R-:W-:Y:S01]  /*3570*/  ISETP.GT.U32.AND P6, PT, R14.reuse, R95, PT ;  /* 0x0000005f0e00720c */ /* 0x040fe20003fc4070 */
[----:B------:R-:W-:-:S02]  /*3580*/  IMAD R75, R14, R4, R75 ;  /* 0x000000040e4b7224 */ /* 0x000fc400078e024b */
[--C-:B------:R-:W-:Y:S01]  /*3590*/  @!P1 IMAD.IADD R91, R91, 0x1, -R14.reuse ;  /* 0x000000015b5b9824 */ /* 0x100fe200078e0a0e */
[----:B------:R-:W-:Y:S01]  /*35a0*/  ISETP.GT.U32.AND P1, PT, R14, R85, PT ;  /* 0x000000550e00720c */ /* 0x000fe20003f24070 */
[----:B------:R-:W-:Y:S01]  /*35b0*/  @!P5 IMAD.IADD R88, R88, 0x1, -R14 ;  /* 0x000000015858d824 */ /* 0x000fe200078e0a0e */
[C---:B------:R-:W-:Y:S01]  /*35c0*/  ISETP.GT.U32.AND P5, PT, R14.reuse, R81, PT ;  /* 0x000000510e00720c */ /* 0x040fe20003fa4070 */
[----:B------:R-:W-:Y:S02]  /*35d0*/  IMAD R79, R14, R5, R79 ;  /* 0x000000050e4f7224 */ /* 0x000fe400078e024f */
[----:B------:R-:W-:-:S04]  /*35e0*/  IMAD.HI.U32 R3, R17, R76, RZ ;  /* 0x0000004c11037227 */ /* 0x000fc800078e00ff */
[----:B------:R-:W-:Y:S01]  /*35f0*/  IMAD.HI.U32 R5, R17, R74, RZ ;  /* 0x0000004a11057227 */ /* 0x000fe200078e00ff */
[----:B------:R-:W-:-:S03]  /*3600*/  IABS R72, R220 ;  /* 0x000000dc00487213 */ /* 0x000fc60000000000 */
[--C-:B------:R-:W-:Y:S01]  /*3610*/  @!P4 IMAD.IADD R87, R87, 0x1, -R14.reuse ;  /* 0x000000015757c824 */ /* 0x100fe200078e0a0e */
[----:B------:R-:W-:Y:S01]  /*3620*/  ISETP.GT.U32.AND P4, PT, R14, R80, PT ;  /* 0x000000500e00720c */ /* 0x000fe20003f84070 */
[----:B------:R-:W-:Y:S01]  /*3630*/  @!P2 IMAD.IADD R82, R82, 0x1, -R14 ;  /* 0x000000015252a824 */ /* 0x000fe200078e0a0e */
[----:B------:R-:W-:Y:S01]  /*3640*/  ISETP.GT.U32.AND P2, PT, R14, R75, PT ;  /* 0x0000004b0e00720c */ /* 0x000fe20003f44070 */
[----:B------:R-:W-:Y:S02]  /*3650*/  IMAD.MOV R7, RZ, RZ, -R3 ;  /* 0x000000ffff077224 */ /* 0x000fe400078e0a03 */
[----:B------:R-:W-:-:S04]  /*3660*/  IMAD.HI.U32 R3, R17, R73, RZ ;  /* 0x0000004911037227 */ /* 0x000fc800078e00ff */
[----:B------:R-:W-:Y:S01]  /*3670*/  IMAD.MOV R5, RZ, RZ, -R5 ;  /* 0x000000ffff057224 */ /* 0x000fe200078e0a05 */
[----:B------:R-:W-:Y:S01]  /*3680*/  IABS R71, R219 ;  /* 0x000000db00477213 */ /* 0x000fe20000000000 */
[C---:B------:R-:W-:Y:S02]  /*3690*/  IMAD R78, R14.reuse, R9, R78 ;  /* 0x000000090e4e7224 */ /* 0x040fe400078e024e */
[----:B------:R-:W-:Y:S02]  /*36a0*/  IMAD.MOV R6, RZ, RZ, -R3 ;  /* 0x000000ffff067224 */ /* 0x000fe400078e0a03 */
[----:B------:R-:W-:Y:S02]  /*36b0*/  IMAD R74, R14, R5, R74 ;  /* 0x000000050e4a7224 */ /* 0x000fe400078e024a */
        /* <DEDUP_REMOVED lines=8> */
[--C-:B------:R-:W-:Y:S01]  /*3740*/  @!P1 IMAD.IADD R85, R85, 0x1, -R14.reuse ;  /* 0x0000000155559824 */ /* 0x100fe200078e0a0e */
[C---:B------:R-:W-:Y:S01]  /*3750*/  ISETP.GT.U32.AND P1, PT, R14.reuse, R78, PT ;  /* 0x0000004e0e00720c */ /* 0x040fe20003f24070 */
[----:B------:R-:W-:Y:S01]  /*3760*/  @!P5 IMAD.IADD R81, R81, 0x1, -R14 ;  /* 0x000000015151d824 */ /* 0x000fe200078e0a0e */
[----:B------:R-:W-:Y:S01]  /*3770*/  ISETP.GT.U32.AND P5, PT, R14, R74, PT ;  /* 0x0000004a0e00720c */ /* 0x000fe20003fa4070 */
[----:B------:R-:W-:Y:S02]  /*3780*/  IMAD.MOV R5, RZ, RZ, -R3 ;  /* 0x000000ffff057224 */ /* 0x000fe400078e0a03 */
[----:B------:R-:W-:Y:S01]  /*3790*/  IMAD.HI.U32 R3, R17, R71, RZ ;  /* 0x0000004711037227 */ /* 0x000fe200078e00ff */
[----:B------:R-:W-:-:S03]  /*37a0*/  IABS R68, R216 ;  /* 0x000000d800447213 */ /* 0x000fc60000000000 */
[--C-:B------:R-:W-:Y:S01]  /*37b0*/  @!P4 IMAD.IADD R80, R80, 0x1, -R14.reuse ;  /* 0x000000015050c824 */ /* 0x100fe200078e0a0e */
[C---:B------:R-:W-:Y:S01]  /*37c0*/  ISETP.GT.U32.AND P4, PT, R14.reuse, R73, PT ;  /* 0x000000490e00720c */ /* 0x040fe20003f84070 */
[----:B------:R-:W-:Y:S01]  /*37d0*/  @!P2 IMAD.IADD R75, R75, 0x1, -R14 ;  /* 0x000000014b4ba824 */ /* 0x000fe200078e0a0e */
[C---:B------:R-:W-:Y:S01]  /*37e0*/  ISETP.GT.U32.AND P2, PT, R14.reuse, R81, PT ;  /* 0x000000510e00720c */ /* 0x040fe20003f44070 */
[----:B------:R-:W-:Y:S01]  /*37f0*/  IMAD R72, R14, R5, R72 ;  /* 0x000000050e487224 */ /* 0x000fe200078e0248 */
[----:B------:R-:W-:Y:S01]  /*3800*/  IABS R70, R218 ;  /* 0x000000da00467213 */ /* 0x000fe20000000000 */
[----:B------:R-:W-:Y:S01]  /*3810*/  IMAD.MOV R6, RZ, RZ, -R3 ;  /* 0x000000ffff067224 */ /* 0x000fe200078e0a03 */
[----:B------:R-:W-:Y:S01]  /*3820*/  IABS R67, R215 ;  /* 0x000000d700437213 */ /* 0x000fe20000000000 */
[----:B------:R-:W-:Y:S01]  /*3830*/  IMAD.HI.U32 R3, R17, R68, RZ ;  /* 0x0000004411037227 */ /* 0x000fe200078e00ff */
[----:B------:R-:W-:-:S03]  /*3840*/  IABS R69, R217 ;  /* 0x000000d900457213 */ /* 0x000fc60000000000 */
[C---:B------:R-:W-:Y:S02]  /*3850*/  IMAD R76, R14.reuse, R7, R76 ;  /* 0x000000070e4c7224 */ /* 0x040fe400078e024c */
[----:B------:R-:W-:Y:S02]  /*3860*/  IMAD R71, R14, R6, R71 ;  /* 0x000000060e477224 */ /* 0x000fe400078e0247 */
[--C-:B------:R-:W-:Y:S01]  /*3870*/  @!P3 IMAD.IADD R84, R84, 0x1, -R14.reuse ;  /* 0x000000015454b824 */ /* 0x100fe200078e0a0e */
[C---:B------:R-:W-:Y:S01]  /*3880*/  ISETP.GT.U32.AND P3, PT, R14.reuse, R77, PT ;  /* 0x0000004d0e00720c */ /* 0x040fe20003f64070 */
[----:B------:R-:W-:Y:S01]  /*3890*/  @!P0 IMAD.IADD R79, R79, 0x1, -R14 ;  /* 0x000000014f4f8824 */ /* 0x000fe200078e0a0e */
[----:B------:R-:W-:Y:S01]  /*38a0*/  ISETP.GT.U32.AND P0, PT, R14, R72, PT ;  /* 0x000000480e00720c */ /* 0x000fe20003f04070 */
[----:B------:R-:W-:Y:S01]  /*38b0*/  IMAD.HI.U32 R4, R17, R70, RZ ;  /* 0x0000004611047227 */ /* 0x000fe200078e00ff */
[----:B------:R-:W-:-:S03]  /*38c0*/  IABS R66, R214 ;  /* 0x000000d600427213 */ /* 0x000fc60000000000 */
[----:B------:R-:W-:Y:S02]  /*38d0*/  IMAD.MOV R9, RZ, RZ, -R3 ;  /* 0x000000ffff097224 */ /* 0x000fe400078e0a03 */
[----:B------:R-:W-:-:S04]  /*38e0*/  IMAD.HI.U32 R3, R17, R67, RZ ;  /* 0x0000004311037227 */ /* 0x000fc800078e00ff */
[--C-:B------:R-:W-:Y:S01]  /*38f0*/  @!P6 IMAD.IADD R83, R83, 0x1, -R14.reuse ;  /* 0x000000015353e824 */ /* 0x100fe200078e0a0e */
[----:B------:R-:W-:Y:S01]  /*3900*/  ISETP.GT.U32.AND P6, PT, R14, R76, PT ;  /* 0x0000004c0e00720c */ /* 0x000fe20003fc4070 */
[--C-:B------:R-:W-:Y:S01]  /*3910*/  @!P1 IMAD.IADD R78, R78, 0x1, -R14.reuse ;  /* 0x000000014e4e9824 */ /* 0x100fe200078e0a0e */
[----:B------:R-:W-:Y:S01]  /*3920*/  ISETP.GT.U32.AND P1, PT, R14, R71, PT ;  /* 0x000000470e00720c */ /* 0x000fe20003f24070 */
[----:B------:R-:W-:Y:S01]  /*3930*/  @!P5 IMAD.IADD R74, R74, 0x1, -R14 ;  /* 0x000000014a4ad824 */ /* 0x000fe200078e0a0e */
[----:B------:R-:W-:Y:S01]  /*3940*/  ISETP.GT.U32.AND P5, PT, R14, R80, PT ;  /* 0x000000500e00720c */ /* 0x000fe20003fa4070 */
[----:B------:R-:W-:Y:S01]  /*3950*/  IMAD.HI.U32 R5, R17, R69, RZ ;  /* 0x0000004511057227 */ /* 0x000fe200078e00ff */
[----:B------:R-:W-:-:S03]  /*3960*/  IABS R64, R212 ;  /* 0x000000d400407213 */ /* 0x000fc60000000000 */
[----:B------:R-:W-:Y:S01]  /*3970*/  IMAD.MOV R7, RZ, RZ, -R4 ;  /* 0x000000ffff077224 */ /* 0x000fe200078e0a04 */
[----:B------:R-:W-:Y:S01]  /*3980*/  IABS R63, R211 ;  /* 0x000000d3003f7213 */ /* 0x000fe20000000000 */
[----:B------:R-:W-:Y:S02]  /*3990*/  IMAD.MOV R4, RZ, RZ, -R3 ;  /* 0x000000ffff047224 */ /* 0x000fe400078e0a03 */
[--C-:B------:R-:W-:Y:S01]  /*39a0*/  @!P4 IMAD.IADD R73, R73, 0x1, -R14.reuse ;  /* 0x000000014949c824 */ /* 0x100fe200078e0a0e */
[C---:B------:R-:W-:Y:S01]  /*39b0*/  ISETP.GT.U32.AND P4, PT, R14.reuse, R79, PT ;  /* 0x0000004f0e00720c */ /* 0x040fe20003f84070 */
[----:B------:R-:W-:Y:S01]  /*39c0*/  @!P2 IMAD.IADD R81, R81, 0x1, -R14 ;  /* 0x000000015151a824 */ /* 0x000fe200078e0a0e */
[----:B------:R-:W-:Y:S01]  /*39d0*/  ISETP.GT.U32.AND P2, PT, R14, R75, PT ;  /* 0x0000004b0e00720c */ /* 0x000fe20003f44070 */
[----:B------:R-:W-:Y:S02]  /*39e0*/  IMAD.MOV R5, RZ, RZ, -R5 ;  /* 0x000000ffff057224 */ /* 0x000fe400078e0a05 */
[----:B------:R-:W-:-:S04]  /*39f0*/  IMAD.HI.U32 R3, R17, R66, RZ ;  /* 0x0000004211037227 */ /* 0x000fc800078e00ff */
[C---:B------:R-:W-:Y:S01]  /*3a00*/  IMAD R70, R14.reuse, R7, R70 ;  /* 0x000000070e467224 */ /* 0x040fe200078e0246 */
[----:B------:R-:W-:Y:S01]  /*3a10*/  IABS R62, R210 ;  /* 0x000000d2003e7213 */ /* 0x000fe20000000000 */
[----:B------:R-:W-:Y:S02]  /*3a20*/  IMAD R69, R14, R5, R69 ;  /* 0x000000050e457224 */ /* 0x000fe400078e0245 */
[----:B------:R-:W-:Y:S02]  /*3a30*/  IMAD.MOV R7, RZ, RZ, -R3 ;  /* 0x000000ffff077224 */ /* 0x000fe400078e0a03 */
[----:B------:R-:W-:-:S04]  /*3a40*/  IMAD.HI.U32 R5, R17, R64, RZ ;  /* 0x0000004011057227 */ /* 0x000fc800078e00ff */
        /* <DEDUP_REMOVED lines=8> */
[----:B------:R-:W-:Y:S02]  /*3ad0*/  IMAD.MOV R6, RZ, RZ, -R3 ;  /* 0x000000ffff067224 */ /* 0x000fe400078e0a03 */
[--C-:B------:R-:W-:Y:S01]  /*3ae0*/  @!P6 IMAD.IADD R76, R76, 0x1, -R14.reuse ;  /* 0x000000014c4ce824 */ /* 0x100fe200078e0a0e */
[C---:B------:R-:W-:Y:S01]  /*3af0*/  ISETP.GT.U32.AND P6, PT, R14.reuse, R82, PT ;  /* 0x000000520e00720c */ /* 0x040fe20003fc4070 */
[--C-:B------:R-:W-:Y:S01]  /*3b00*/  @!P1 IMAD.IADD R71, R71, 0x1, -R14.reuse ;  /* 0x0000000147479824 */ /* 0x100fe200078e0a0e */
[----:B------:R-:W-:Y:S01]  /*3b10*/  ISETP.GT.U32.AND P1, PT, R14, R77, PT ;  /* 0x0000004d0e00720c */ /* 0x000fe20003f24070 */
[----:B------:R-:W-:Y:S01]  /*3b20*/  @!P5 IMAD.IADD R80, R80, 0x1, -R14 ;  /* 0x000000015050d824 */ /* 0x000fe200078e0a0e */
[----:B------:R-:W-:Y:S01]  /*3b30*/  ISETP.GT.U32.AND P5, PT, R14, R74, PT ;  /* 0x0000004a0e00720c */ /* 0x000fe20003fa4070 */
[----:B------:R-:W-:Y:S01]  /*3b40*/  IMAD.HI.U32 R3, R17, R62, RZ ;  /* 0x0000003e11037227 */ /* 0x000fe200078e00ff */
[----:B------:R-:W-:-:S03]  /*3b50*/  IABS R65, R213 ;  /* 0x000000d500417213 */ /* 0x000fc60000000000 */
[C---:B------:R-:W-:Y:S02]  /*3b60*/  IMAD R64, R14.reuse, R5, R64 ;  /* 0x000000050e407224 */ /* 0x040fe400078e0240 */
[--C-:B------:R-:W-:Y:S01]  /*3b70*/  @!P4 IMAD.IADD R79, R79, 0x1, -R14.reuse ;  /* 0x000000014f4fc824 */ /* 0x100fe200078e0a0e */
[C---:B------:R-:W-:Y:S01]  /*3b80*/  ISETP.GT.U32.AND P4, PT, R14.reuse, R73, PT ;  /* 0x000000490e00720c */ /* 0x040fe20003f84070 */
[----:B------:R-:W-:Y:S01]  /*3b90*/  @!P2 IMAD.IADD R75, R75, 0x1, -R14 ;  /* 0x000000014b4ba824 */ /* 0x000fe200078e0a0e */
[C---:B------:R-:W-:Y:S01]  /*3ba0*/  ISETP.GT.U32.AND P2, PT, R14.reuse, R68, PT ;  /* 0x000000440e00720c */ /* 0x040fe20003f44070 */
[----:B------:R-:W-:Y:S02]  /*3bb0*/  IMAD.MOV R5, RZ, RZ, -R3 ;  /* 0x000000ffff057224 */ /* 0x000fe400078e0a03 */
[----:B------:R-:W-:Y:S02]  /*3bc0*/  IMAD R67, R14, R4, R67 ;  /* 0x000000040e437224 */ /* 0x000fe400078e0243 */
[----:B------:R-:W-:-:S04]  /*3bd0*/  IMAD.HI.U32 R3, R17, R61, RZ ;  /* 0x0000003d11037227 */ /* 0x000fc800078e00ff */
        /* <DEDUP_REMOVED lines=10> */
[----:B------:R-:W-:-:S02]  /*3c80*/  IMAD R66, R14, R7, R66 ;  /* 0x000000070e427224 */ /* 0x000fc400078e0242 */
[----:B------:R-:W-:Y:S02]  /*3c90*/  IMAD R61, R14, R6, R61 ;  /* 0x000000060e3d7224 */ /* 0x000fe400078e023d */
[--C-:B------:R-:W-:Y:S01]  /*3ca0*/  @!P6 IMAD.IADD R82, R82, 0x1, -R14.reuse ;  /* 0x000000015252e824 */ /* 0x100fe200078e0a0e */
[C---:B------:R-:W-:Y:S01]  /*3cb0*/  ISETP.GT.U32.AND P6, PT, R14.reuse, R70, PT ;  /* 0x000000460e00720c */ /* 0x040fe20003fc4070 */
[--C-:B------:R-:W-:Y:S01]  /*3cc0*/  @!P1 IMAD.IADD R77, R77, 0x1, -R14.reuse ;  /* 0x000000014d4d9824 */ /* 0x100fe200078e0a0e */
[----:B------:R-:W-:Y:S01]  /*3cd0*/  ISETP.GT.U32.AND P1, PT, R14, R71, PT ;  /* 0x000000470e00720c */ /* 0x000fe20003f24070 */
        /* <DEDUP_REMOVED lines=9> */
[----:B------:R-:W-:Y:S02]  /*3d70*/  IMAD R62, R14, R5, R62 ;  /* 0x000000050e3e7224 */ /* 0x000fe400078e023e */
[----:B------:R-:W-:-:S04]  /*3d80*/  IMAD.HI.U32 R5, R17, R59, RZ ;  /* 0x0000003b11057227 */ /* 0x000fc800078e00ff */
[----:B------:R-:W-:Y:S01]  /*3d90*/  IMAD.MOV R7, RZ, RZ, -R4 ;  /* 0x000000ffff077224 */ /* 0x000fe200078e0a04 */
[----:B------:R-:W-:Y:S01]  /*3da0*/  IABS R57, R205 ;  /* 0x000000cd00397213 */ /* 0x000fe20000000000 */
        /* <DEDUP_REMOVED lines=9> */
[----:B------:R-:W-:Y:S01]  /*3e40*/  ISETP.GT.U32.AND P1, PT, R14, R64, PT ;  /* 0x000000400e00720c */ /* 0x000fe20003f24070 */
        /* <DEDUP_REMOVED lines=11> */
[----:B------:R-:W-:Y:S02]  /*3f00*/  IMAD R58, R14, R9, R58 ;  /* 0x000000090e3a7224 */ /* 0x000fe400078e023a */
[----:B------:R-:W-:Y:S01]  /*3f10*/  IMAD.MOV R4, RZ, RZ, -R3 ;  /* 0x000000ffff047224 */ /* 0x000fe200078e0a03 */
[----:B------:R-:W-:Y:S01]  /*3f20*/  IABS R54, R202 ;  /* 0x000000ca00367213 */ /* 0x000fe20000000000 */
[----:B------:R-:W-:Y:S01]  /*3f30*/  IMAD.HI.U32 R3, R17, R56, RZ ;  /* 0x0000003811037227 */ /* 0x000fe200078e00ff */
[----:B------:R-:W-:-:S03]  /*3f40*/  IABS R53, R201 ;  /* 0x000000c900357213 */ /* 0x000fc60000000000 */
[C---:B------:R-:W-:Y:S02]  /*3f50*/  IMAD R57, R14.reuse, R4, R57 ;  /* 0x000000040e397224 */ /* 0x040fe400078e0239 */
[--C-:B------:R-:W-:Y:S02]  /*3f60*/  @!P3 IMAD.IADD R69, R69, 0x1, -R14.reuse ;  /* 0x000000014545b824 */ /* 0x100fe400078e0a0e */
[----:B------:R-:W-:Y:S01]  /*3f70*/  @!P0 IMAD.IADD R65, R65, 0x1, -R14 ;  /* 0x0000000141418824 */ /* 0x000fe200078e0a0e */
[----:B------:R-:W-:Y:S01]  /*3f80*/  ISETP.GT.U32.AND P0, PT, R14, R58, PT ;  /* 0x0000003a0e00720c */ /* 0x000fe20003f04070 */
[----:B------:R-:W-:Y:S01]  /*3f90*/  IMAD.MOV R7, RZ, RZ, -R3 ;  /* 0x000000ffff077224 */ /* 0x000fe200078e0a03 */
[----:B------:R-:W-:Y:S01]  /*3fa0*/  IABS R52, R200 ;  /* 0x000000c800347213 */ /* 0x000fe20000000000 */
[----:B------:R-:W-:-:S04]  /*3fb0*/  IMAD.HI.U32 R5, R17, R54, RZ ;  /* 0x0000003611057227 */ /* 0x000fc800078e00ff */
[----:B------:R-:W-:-:S04]  /*3fc0*/  IMAD.HI.U32 R3, R17, R53, RZ ;  /* 0x0000003511037227 */ /* 0x000fc800078e00ff */
[--C-:B------:R-:W-:Y:S01]  /*3fd0*/  @!P1 IMAD.IADD R64, R64, 0x1, -R14.reuse ;  /* 0x0000000140409824 */ /* 0x100fe200078e0a0e */
[C---:B------:R-:W-:Y:S01]  /*3fe0*/  ISETP.GT.U32.AND P1, PT, R14.reuse, R57, PT ;  /* 0x000000390e00720c */ /* 0x040fe20003f24070 */
[--C-:B------:R-:W-:Y:S01]  /*3ff0*/  @!P6 IMAD.IADD R63, R63, 0x1, -R14.reuse ;  /* 0x000000013f3fe824 */ /* 0x100fe200078e0a0e */
[----:B------:R-:W-:Y:S01]  /*4000*/  ISETP.GT.U32.AND P6, PT, R14, R69, PT ;  /* 0x000000450e00720c */ /* 0x000fe20003fc4070 */
[--C-:B------:R-:W-:Y:S01]  /*4010*/  @!P5 IMAD.IADD R60, R60, 0x1, -R14.reuse ;  /* 0x000000013c3cd824 */ /* 0x100fe200078e0a0e */
[C---:B------:R-:W-:Y:S01]  /*4020*/  ISETP.GT.U32.AND P5, PT, R14.reuse, R66, PT ;  /* 0x000000420e00720c */ /* 0x040fe20003fa4070 */
[----:B------:R-:W-:Y:S01]  /*4030*/  IMAD.MOV R5, RZ, RZ, -R5 ;  /* 0x000000ffff057224 */ /* 0x000fe200078e0a05 */
[----:B------:R-:W-:Y:S01]  /*4040*/  IABS R55, R203 ;  /* 0x000000cb00377213 */ /* 0x000fe20000000000 */
[----:B------:R-:W-:Y:S01]  /*4050*/  IMAD.MOV R6, RZ, RZ, -R3 ;  /* 0x000000ffff067224 */ /* 0x000fe200078e0a03 */
[----:B------:R-:W-:Y:S01]  /*4060*/  IABS R51, R199 ;  /* 0x000000c700337213 */ /* 0x000fe20000000000 */
[--C-:B------:R-:W-:Y:S01]  /*4070*/  @!P4 IMAD.IADD R59, R59, 0x1, -R14.reuse ;  /* 0x000000013b3bc824 */ /* 0x100fe200078e0a0e */
[C---:B------:R-:W-:Y:S01]  /*4080*/  ISETP.GT.U32.AND P4, PT, R14.reuse, R65, PT ;  /* 0x000000410e00720c */ /* 0x040fe20003f84070 */
[----:B------:R-:W-:Y:S01]  /*4090*/  @!P2 IMAD.IADD R67, R67, 0x1, -R14 ;  /* 0x000000014343a824 */ /* 0x000fe200078e0a0e */
[----:B------:R-:W-:Y:S01]  /*40a0*/  ISETP.GT.U32.AND P2, PT, R14, R61, PT ;  /* 0x0000003d0e00720c */ /* 0x000fe20003f44070 */
[----:B------:R-:W-:Y:S01]  /*40b0*/  IMAD.HI.U32 R3, R17, R52, RZ ;  /* 0x0000003411037227 */ /* 0x000fe200078e00ff */
[----:B------:R-:W-:-:S03]  /*40c0*/  IABS R48, R196 ;  /* 0x000000c400307213 */ /* 0x000fc60000000000 */
[----:B------:R-:W-:Y:S02]  /*40d0*/  IMAD R54, R14, R5, R54 ;  /* 0x000000050e367224 */ /* 0x000fe400078e0236 */
[----:B------:R-:W-:Y:S02]  /*40e0*/  IMAD.MOV R5, RZ, RZ, -R3 ;  /* 0x000000ffff057224 */ /* 0x000fe400078e0a03 */
[----:B------:R-:W-:-:S04]  /*40f0*/  IMAD.HI.U32 R4, R17, R55, RZ ;  /* 0x0000003711047227 */ /* 0x000fc800078e00ff */
[----:B------:R-:W-:-:S04]  /*4100*/  IMAD.HI.U32 R3, R17, R51, RZ ;  /* 0x0000003311037227 */ /* 0x000fc800078e00ff */
[----:B------:R-:W-:Y:S01]  /*4110*/  @!P0 IMAD.IADD R58, R58, 0x1, -R14 ;  /* 0x000000013a3a8824 */ /* 0x000fe200078e0a0e */
[C---:B------:R-:W-:Y:S01]  /*4120*/  ISETP.GT.U32.AND P0, PT, R14.reuse, R64, PT ;  /* 0x000000400e00720c */ /* 0x040fe20003f04070 */
[C---:B------:R-:W-:Y:S01]  /*4130*/  IMAD R53, R14.reuse, R6, R53 ;  /* 0x000000060e357224 */ /* 0x040fe200078e0235 */
[----:B------:R-:W-:Y:S01]  /*4140*/  IABS R50, R198 ;  /* 0x000000c600327213 */ /* 0x000fe20000000000 */
[----:B------:R-:W-:Y:S01]  /*4150*/  IMAD.MOV R4, RZ, RZ, -R4 ;  /* 0x000000ffff047224 */ /* 0x000fe200078e0a04 */
[----:B------:R-:W-:Y:S01]  /*4160*/  IABS R47, R195 ;  /* 0x000000c3002f7213 */ /* 0x000fe20000000000 */
[----:B------:R-:W-:Y:S02]  /*4170*/  IMAD.MOV R6, RZ, RZ, -R3 ;  /* 0x000000ffff067224 */ /* 0x000fe400078e0a03 */
[--C-:B------:R-:W-:Y:S01]  /*4180*/  @!P1 IMAD.IADD R57, R57, 0x1, -R14.reuse ;  /* 0x0000000139399824 */ /* 0x100fe200078e0a0e */
[C---:B------:R-:W-:Y:S01]  /*4190*/  ISETP.GT.U32.AND P1, PT, R14.reuse, R63, PT ;  /* 0x0000003f0e00720c */ /* 0x040fe20003f24070 */
        /* <DEDUP_REMOVED lines=13> */
[----:B------:R-:W-:-:S03]  /*4270*/  IABS R46, R194 ;  /* 0x000000c2002e7213 */ /* 0x000fc60000000000 */
[C---:B------:R-:W-:Y:S02]  /*4280*/  IMAD R56, R14.reuse, R7, R56 ;  /* 0x000000070e387224 */ /* 0x040fe400078e0238 */
[----:B------:R-:W-:Y:S01]  /*4290*/  IMAD.MOV R7, RZ, RZ, -R4 ;  /* 0x000000ffff077224 */ /* 0x000fe200078e0a04 */
[----:B------:R-:W-:Y:S01]  /*42a0*/  IABS R45, R193 ;  /* 0x000000c1002d7213 */ /* 0x000fe20000000000 */
[----:B------:R-:W-:Y:S02]  /*42b0*/  IMAD R52, R14, R5, R52 ;  /* 0x000000050e347224 */ /* 0x000fe400078e0234 */
[----:B------:R-:W-:Y:S02]  /*42c0*/  IMAD.MOV R4, RZ, RZ, -R3 ;  /* 0x000000ffff047224 */ /* 0x000fe400078e0a03 */
[----:B------:R-:W-:Y:S01]  /*42d0*/  @!P0 IMAD.IADD R64, R64, 0x1, -R14 ;  /* 0x0000000140408824 */ /* 0x000fe200078e0a0e */
[C---:B------:R-:W-:Y:S02]  /*42e0*/  ISETP.GT.U32.AND P0, PT, R14.reuse, R58, PT ;  /* 0x0000003a0e00720c */ /* 0x040fe40003f04070 */
[----:B------:R-:W-:Y:S01]  /*42f0*/  IABS R49, R197 ;  /* 0x000000c500317213 */ /* 0x000fe20000000000 */
[----:B------:R-:W-:-:S02]  /*4300*/  IMAD R50, R14, R7, R50 ;  /* 0x000000070e327224 */ /* 0x000fc400078e0232 */
[C---:B------:R-:W-:Y:S02]  /*4310*/  IMAD R47, R14.reuse, R4, R47 ;  /* 0x000000040e2f7224 */ /* 0x040fe400078e022f */
        /* <DEDUP_REMOVED lines=8> */
[----:B------:R-:W-:Y:S01]  /*43a0*/  IMAD.HI.U32 R5, R17, R49, RZ ;  /* 0x0000003111057227 */ /* 0x000fe200078e00ff */
[----:B------:R-:W-:-:S03]  /*43b0*/  IABS R44, R192 ;  /* 0x000000c0002c7213 */ /* 0x000fc60000000000 */
[--C-:B------:R-:W-:Y:S01]  /*43c0*/  @!P4 IMAD.IADD R57, R57, 0x1, -R14.reuse ;  /* 0x000000013939c824 */ /* 0x100fe200078e0a0e */
[----:B------:R-:W-:Y:S01]  /*43d0*/  ISETP.GT.U32.AND P4, PT, R14, R50, PT ;  /* 0x000000320e00720c */ /* 0x000fe20003f84070 */
[----:B------:R-:W-:Y:S01]  /*43e0*/  @!P2 IMAD.IADD R54, R54, 0x1, -R14 ;  /* 0x000000013636a824 */ /* 0x000fe200078e0a0e */
[C---:B------:R-:W-:Y:S01]  /*43f0*/  ISETP.GT.U32.AND P2, PT, R14.reuse, R47, PT ;  /* 0x0000002f0e00720c */ /* 0x040fe20003f44070 */
[----:B------:R-:W-:Y:S02]  /*4400*/  IMAD R51, R14, R6, R51 ;  /* 0x000000060e337224 */ /* 0x000fe400078e0233 */
[----:B------:R-:W-:Y:S02]  /*4410*/  IMAD.MOV R7, RZ, RZ, -R3 ;  /* 0x000000ffff077224 */ /* 0x000fe400078e0a03 */
[----:B------:R-:W-:Y:S01]  /*4420*/  IMAD.MOV R4, RZ, RZ, -R4 ;  /* 0x000000ffff047224 */ /* 0x000fe200078e0a04 */
[----:B------:R-:W-:Y:S01]  /*4430*/  IABS R43, R191 ;  /* 0x000000bf002b7213 */ /* 0x000fe20000000000 */
[----:B------:R-:W-:-:S02]  /*4440*/  IMAD.MOV R5, RZ, RZ, -R5 ;  /* 0x000000ffff057224 */ /* 0x000fc400078e0a05 */
[C---:B------:R-:W-:Y:S02]  /*4450*/  IMAD R46, R14.reuse, R7, R46 ;  /* 0x000000070e2e7224 */ /* 0x040fe400078e022e */
[----:B------:R-:W-:Y:S02]  /*4460*/  IMAD R45, R14, R4, R45 ;  /* 0x000000040e2d7224 */ /* 0x000fe400078e022d */
[----:B------:R-:W-:Y:S01]  /*4470*/  @!P0 IMAD.IADD R58, R58, 0x1, -R14 ;  /* 0x000000013a3a8824 */ /* 0x000fe200078e0a0e */
[C---:B------:R-:W-:Y:S01]  /*4480*/  ISETP.GT.U32.AND P0, PT, R14.reuse, R51, PT ;  /* 0x000000330e00720c */ /* 0x040fe20003f04070 */
[----:B------:R-:W-:Y:S01]  /*4490*/  IMAD R49, R14, R5, R49 ;  /* 0x000000050e317224 */ /* 0x000fe200078e0231 */
[----:B------:R-:W-:Y:S01]  /*44a0*/  IABS R42, R190 ;  /* 0x000000be002a7213 */ /* 0x000fe20000000000 */
[----:B------:R-:W-:-:S04]  /*44b0*/  IMAD.HI.U32 R5, R17, R44, RZ ;  /* 0x0000002c11057227 */ /* 0x000fc800078e00ff */
[----:B------:R-:W-:-:S04]  /*44c0*/  IMAD.HI.U32 R3, R17, R43, RZ ;  /* 0x0000002b11037227 */ /* 0x000fc800078e00ff */
[--C-:B------:R-:W-:Y:S02]  /*44d0*/  @!P1 IMAD.IADD R56, R56, 0x1, -R14.reuse ;  /* 0x0000000138389824 */ /* 0x100fe400078e0a0e */
[--C-:B------:R-:W-:Y:S01]  /*44e0*/  @!P6 IMAD.IADD R53, R53, 0x1, -R14.reuse ;  /* 0x000000013535e824 */ /* 0x100fe200078e0a0e */
[----:B------:R-:W-:Y:S01]  /*44f0*/  ISETP.GT.U32.AND P6, PT, R14, R46, PT ;  /* 0x0000002e0e00720c */ /* 0x000fe20003fc4070 */
[----:B------:R-:W-:Y:S01]  /*4500*/  @!P5 IMAD.IADD R52, R52, 0x1, -R14 ;  /* 0x000000013434d824 */ /* 0x000fe200078e0a0e */
[----:B------:R-:W-:Y:S01]  /*4510*/  ISETP.GT.U32.AND P5, PT, R14, R45, PT ;  /* 0x0000002d0e00720c */ /* 0x000fe20003fa4070 */
[----:B------:R-:W-:Y:S01]  /*4520*/  IMAD.MOV R5, RZ, RZ, -R5 ;  /* 0x000000ffff057224 */ /* 0x000fe200078e0a05 */
[----:B------:R-:W-:Y:S01]  /*4530*/  IABS R41, R189 ;  /* 0x000000bd00297213 */ /* 0x000fe20000000000 */
[----:B------:R-:W-:Y:S02]  /*4540*/  IMAD.MOV R6, RZ, RZ, -R3 ;  /* 0x000000ffff067224 */ /* 0x000fe400078e0a03 */
        /* <DEDUP_REMOVED lines=8> */
[----:B------:R-:W-:Y:S01]  /*45d0*/  IMAD.HI.U32 R3, R17, R41, RZ ;  /* 0x0000002911037227 */ /* 0x000fe200078e00ff */
[----:B------:R-:W-:-:S03]  /*45e0*/  IABS R40, R188 ;  /* 0x000000bc00287213 */ /* 0x000fc60000000000 */
[----:B------:R-:W-:Y:S01]  /*45f0*/  @!P0 IMAD.IADD R51, R51, 0x1, -R14 ;  /* 0x0000000133338824 */ /* 0x000fe200078e0a0e */
[C---:B------:R-:W-:Y:S01]  /*4600*/  ISETP.GT.U32.AND P0, PT, R14.reuse, R44, PT ;  /* 0x0000002c0e00720c */ /* 0x040fe20003f04070 */
[----:B------:R-:W-:Y:S01]  /*4610*/  IMAD R43, R14, R6, R43 ;  /* 0x000000060e2b7224 */ /* 0x000fe200078e022b */
[----:B------:R-:W-:Y:S01]  /*4620*/  IABS R37, R185 ;  /* 0x000000b900257213 */ /* 0x000fe20000000000 */
[----:B------:R-:W-:Y:S01]  /*4630*/  IMAD.MOV R6, RZ, RZ, -R3 ;  /* 0x000000ffff067224 */ /* 0x000fe200078e0a03 */
[----:B------:R-:W-:Y:S01]  /*4640*/  IABS R39, R187 ;  /* 0x000000bb00277213 */ /* 0x000fe20000000000 */
[----:B------:R-:W-:-:S04]  /*4650*/  IMAD.HI.U32 R3, R17, R38, RZ ;  /* 0x0000002611037227 */ /* 0x000fc800078e00ff */
[--C-:B------:R-:W-:Y:S01]  /*4660*/  @!P6 IMAD.IADD R46, R46, 0x1, -R14.reuse ;  /* 0x000000012e2ee824 */ /* 0x100fe200078e0a0e */
[C---:B------:R-:W-:Y:S01]  /*4670*/  ISETP.GT.U32.AND P6, PT, R14.reuse, R52, PT ;  /* 0x000000340e00720c */ /* 0x040fe20003fc4070 */
[----:B------:R-:W-:Y:S01]  /*4680*/  @!P5 IMAD.IADD R45, R45, 0x1, -R14 ;  /* 0x000000012d2dd824 */ /* 0x000fe200078e0a0e */
[C---:B------:R-:W-:Y:S01]  /*4690*/  ISETP.GT.U32.AND P5, PT, R14.reuse, R51, PT ;  /* 0x000000330e00720c */ /* 0x040fe20003fa4070 */
[----:B------:R-:W-:Y:S01]  /*46a0*/  IMAD R48, R14, R9, R48 ;  /* 0x000000090e307224 */ /* 0x000fe200078e0230 */
[----:B------:R-:W-:Y:S01]  /*46b0*/  IABS R36, R184 ;  /* 0x000000b800247213 */ /* 0x000fe20000000000 */
[----:B------:R-:W-:-:S04]  /*46c0*/  IMAD.HI.U32 R4, R17, R40, RZ ;  /* 0x0000002811047227 */ /* 0x000fc800078e00ff */
[----:B------:R-:W-:Y:S02]  /*46d0*/  IMAD.MOV R9, RZ, RZ, -R3 ;  /* 0x000000ffff097224 */ /* 0x000fe400078e0a03 */
[--C-:B------:R-:W-:Y:S01]  /*46e0*/  @!P4 IMAD.IADD R56, R56, 0x1, -R14.reuse ;  /* 0x000000013838c824 */ /* 0x100fe200078e0a0e */
[C---:B------:R-:W-:Y:S01]  /*46f0*/  ISETP.GT.U32.AND P4, PT, R14.reuse, R46, PT ;  /* 0x0000002e0e00720c */ /* 0x040fe20003f84070 */
[----:B------:R-:W-:Y:S01]  /*4700*/  @!P2 IMAD.IADD R53, R53, 0x1, -R14 ;  /* 0x000000013535a824 */ /* 0x000fe200078e0a0e */
[C---:B------:R-:W-:Y:S01]  /*4710*/  ISETP.GT.U32.AND P2, PT, R14.reuse, R47, PT ;  /* 0x0000002f0e00720c */ /* 0x040fe20003f44070 */
[----:B------:R-:W-:Y:S02]  /*4720*/  IMAD R42, R14, R5, R42 ;  /* 0x000000050e2a7224 */ /* 0x000fe400078e022a */
[----:B------:R-:W-:-:S04]  /*4730*/  IMAD.HI.U32 R3, R17, R37, RZ ;  /* 0x0000002511037227 */ /* 0x000fc800078e00ff */
[----:B------:R-:W-:Y:S01]  /*4740*/  IMAD.HI.U32 R5, R17, R39, RZ ;  /* 0x0000002711057227 */ /* 0x000fe200078e00ff */
[----:B------:R-:W-:-:S03]  /*4750*/  IABS R34, R182 ;  /* 0x000000b600227213 */ /* 0x000fc60000000000 */
[----:B------:R-:W-:Y:S01]  /*4760*/  IMAD.MOV R7, RZ, RZ, -R4 ;  /* 0x000000ffff077224 */ /* 0x000fe200078e0a04 */
[----:B------:R-:W-:Y:S01]  /*4770*/  IABS R33, R181 ;  /* 0x000000b500217213 */ /* 0x000fe20000000000 */
[----:B------:R-:W-:Y:S02]  /*4780*/  IMAD.MOV R4, RZ, RZ, -R3 ;  /* 0x000000ffff047224 */ /* 0x000fe400078e0a03 */
[----:B------:R-:W-:Y:S02]  /*4790*/  IMAD.MOV R5, RZ, RZ, -R5 ;  /* 0x000000ffff057224 */ /* 0x000fe400078e0a05 */
[----:B------:R-:W-:-:S04]  /*47a0*/  IMAD.HI.U32 R3, R17, R36, RZ ;  /* 0x0000002411037227 */ /* 0x000fc800078e00ff */
[----:B------:R-:W-:Y:S01]  /*47b0*/  @!P0 IMAD.IADD R44, R44, 0x1, -R14 ;  /* 0x000000012c2c8824 */ /* 0x000fe200078e0a0e */
[C---:B------:R-:W-:Y:S01]  /*47c0*/  ISETP.GT.U32.AND P0, PT, R14.reuse, R50, PT ;  /* 0x000000320e00720c */ /* 0x040fe20003f04070 */
[C---:B------:R-:W-:Y:S01]  /*47d0*/  IMAD R40, R14.reuse, R7, R40 ;  /* 0x000000070e287224 */ /* 0x040fe200078e0228 */
[----:B------:R-:W-:Y:S01]  /*47e0*/  IABS R32, R180 ;  /* 0x000000b400207213 */ /* 0x000fe20000000000 */
[----:B------:R-:W-:Y:S02]  /*47f0*/  IMAD R39, R14, R5, R39 ;  /* 0x000000050e277224 */ /* 0x000fe400078e0227 */
[----:B------:R-:W-:Y:S02]  /*4800*/  IMAD.MOV R7, RZ, RZ, -R3 ;  /* 0x000000ffff077224 */ /* 0x000fe400078e0a03 */
[--C-:B------:R-:W-:Y:S01]  /*4810*/  @!P6 IMAD.IADD R52, R52, 0x1, -R14.reuse ;  /* 0x000000013434e824 */ /* 0x100fe200078e0a0e */
[C---:B------:R-:W-:Y:S01]  /*4820*/  ISETP.GT.U32.AND P6, PT, R14.reuse, R45, PT ;  /* 0x0000002d0e00720c */ /* 0x040fe20003fc4070 */
[----:B------:R-:W-:Y:S01]  /*4830*/  @!P5 IMAD.IADD R51, R51, 0x1, -R14 ;  /* 0x000000013333d824 */ /* 0x000fe200078e0a0e */
[----:B------:R-:W-:Y:S01]  /*4840*/  ISETP.GT.U32.AND P5, PT, R14, R44, PT ;  /* 0x0000002c0e00720c */ /* 0x000fe20003fa4070 */
[----:B------:R-:W-:-:S04]  /*4850*/  IMAD.HI.U32 R5, R17, R34, RZ ;  /* 0x0000002211057227 */ /* 0x000fc800078e00ff */
[----:B------:R-:W-:-:S04]  /*4860*/  IMAD.HI.U32 R3, R17, R33, RZ ;  /* 0x0000002111037227 */ /* 0x000fc800078e00ff */
[C---:B------:R-:W-:Y:S02]  /*4870*/  IMAD R41, R14.reuse, R6, R41 ;  /* 0x000000060e297224 */ /* 0x040fe400078e0229 */
[--C-:B------:R-:W-:Y:S01]  /*4880*/  @!P2 IMAD.IADD R47, R47, 0x1, -R14.reuse ;  /* 0x000000012f2fa824 */ /* 0x100fe200078e0a0e */
[----:B------:R-:W-:Y:S01]  /*4890*/  ISETP.GT.U32.AND P2, PT, R14, R40, PT ;  /* 0x000000280e00720c */ /* 0x000fe20003f44070 */
        /* <DEDUP_REMOVED lines=10> */
[----:B------:R-:W-:Y:S01]  /*4940*/  @!P0 IMAD.IADD R50, R50, 0x1, -R14 ;  /* 0x0000000132328824 */ /* 0x000fe200078e0a0e */
[C---:B------:R-:W-:Y:S01]  /*4950*/  ISETP.GT.U32.AND P0, PT, R14.reuse, R43, PT ;  /* 0x0000002b0e00720c */ /* 0x040fe20003f04070 */
[----:B------:R-:W-:-:S02]  /*4960*/  IMAD R33, R14, R6, R33 ;  /* 0x000000060e217224 */ /* 0x000fc400078e0221 */
[C---:B------:R-:W-:Y:S02]  /*4970*/  IMAD R32, R14.reuse, R5, R32 ;  /* 0x000000050e207224 */ /* 0x040fe400078e0220 */
[--C-:B------:R-:W-:Y:S01]  /*4980*/  @!P6 IMAD.IADD R45, R45, 0x1, -R14.reuse ;  /* 0x000000012d2de824 */ /* 0x100fe200078e0a0e */
[----:B------:R-:W-:Y:S01]  /*4990*/  ISETP.GT.U32.AND P6, PT, R14, R38, PT ;  /* 0x000000260e00720c */ /* 0x000fe20003fc4070 */
[----:B------:R-:W-:Y:S01]  /*49a0*/  @!P5 IMAD.IADD R44, R44, 0x1, -R14 ;  /* 0x000000012c2cd824 */ /* 0x000fe200078e0a0e */
[----:B------:R-:W-:Y:S01]  /*49b0*/  ISETP.GT.U32.AND P5, PT, R14, R37, PT ;  /* 0x000000250e00720c */ /* 0x000fe20003fa4070 */
[----:B------:R-:W-:-:S04]  /*49c0*/  IMAD.HI.U32 R3, R17, R31, RZ ;  /* 0x0000001f11037227 */ /* 0x000fc800078e00ff */
[--C-:B------:R-:W-:Y:S01]  /*49d0*/  @!P2 IMAD.IADD R40, R40, 0x1, -R14.reuse ;  /* 0x000000012828a824 */ /* 0x100fe200078e0a0e */
[C---:B------:R-:W-:Y:S01]  /*49e0*/  ISETP.GT.U32.AND P2, PT, R14.reuse, R33, PT ;  /* 0x000000210e00720c */ /* 0x040fe20003f44070 */
[--C-:B------:R-:W-:Y:S01]  /*49f0*/  @!P4 IMAD.IADD R39, R39, 0x1, -R14.reuse ;  /* 0x000000012727c824 */ /* 0x100fe200078e0a0e */
[C---:B------:R-:W-:Y:S01]  /*4a00*/  ISETP.GT.U32.AND P4, PT, R14.reuse, R32, PT ;  /* 0x000000200e00720c */ /* 0x040fe20003f84070 */
[----:B------:R-:W-:Y:S01]  /*4a10*/  IMAD.MOV R6, RZ, RZ, -R3 ;  /* 0x000000ffff067224 */ /* 0x000fe200078e0a03 */
[----:B------:R-:W-:Y:S01]  /*4a20*/  IABS R132, R176 ;  /* 0x000000b000847213 */ /* 0x000fe20000000000 */
[--C-:B------:R-:W-:Y:S02]  /*4a30*/  @!P0 IMAD.IADD R43, R43, 0x1, -R14.reuse ;  /* 0x000000012b2b8824 */ /* 0x100fe400078e0a0e */
[----:B------:R-:W-:Y:S02]  /*4a40*/  IMAD R31, R14, R6, R31 ;  /* 0x000000060e1f7224 */ /* 0x000fe400078e021f */
[----:B------:R-:W-:-:S02]  /*4a50*/  @!P6 IMAD.IADD R38, R38, 0x1, -R14 ;  /* 0x000000012626e824 */ /* 0x000fc400078e0a0e */
[--C-:B------:R-:W-:Y:S01]  /*4a60*/  @!P5 IMAD.IADD R37, R37, 0x1, -R14.reuse ;  /* 0x000000012525d824 */ /* 0x100fe200078e0a0e */
[C---:B------:R-:W-:Y:S01]  /*4a70*/  ISETP.GT.U32.AND P6, PT, R14.reuse, R31, PT ;  /* 0x0000001f0e00720c */ /* 0x040fe20003fc4070 */
[----:B------:R-:W-:Y:S01]  /*4a80*/  IMAD.HI.U32 R3, R17, R132, RZ ;  /* 0x0000008411037227 */ /* 0x000fe200078e00ff */
[C---:B------:R-:W-:Y:S02]  /*4a90*/  ISETP.GT.U32.AND P5, PT, R14.reuse, R43, PT ;  /* 0x0000002b0e00720c */ /* 0x040fe40003fa4070 */
[----:B------:R-:W-:Y:S02]  /*4aa0*/  IABS R35, R183 ;  /* 0x000000b700237213 */ /* 0x000fe40000000000 */
[----:B------:R-:W-:Y:S01]  /*4ab0*/  IABS R27, R175 ;  /* 0x000000af001b7213 */ /* 0x000fe20000000000 */
[--C-:B------:R-:W-:Y:S01]  /*4ac0*/  @!P2 IMAD.IADD R33, R33, 0x1, -R14.reuse ;  /* 0x000000012121a824 */ /* 0x100fe200078e0a0e */
[----:B------:R-:W-:Y:S01]  /*4ad0*/  ISETP.GT.U32.AND P2, PT, R14, R39, PT ;  /* 0x000000270e00720c */ /* 0x000fe20003f44070 */
[----:B------:R-:W-:Y:S01]  /*4ae0*/  @!P4 IMAD.IADD R32, R32, 0x1, -R14 ;  /* 0x000000012020c824 */ /* 0x000fe200078e0a0e */
[----:B------:R-:W-:Y:S01]  /*4af0*/  ISETP.GT.U32.AND P4, PT, R14, R38, PT ;  /* 0x000000260e00720c */ /* 0x000fe20003f84070 */
[----:B------:R-:W-:-:S02]  /*4b00*/  IMAD.MOV R9, RZ, RZ, -R3 ;  /* 0x000000ffff097224 */ /* 0x000fc400078e0a03 */
[----:B------:R-:W-:Y:S01]  /*4b10*/  IMAD.HI.U32 R4, R17, R35, RZ ;  /* 0x0000002311047227 */ /* 0x000fe200078e00ff */
[----:B------:R-:W-:-:S03]  /*4b20*/  IABS R133, R177 ;  /* 0x000000b100857213 */ /* 0x000fc60000000000 */
[----:B------:R-:W-:Y:S01]  /*4b30*/  IMAD.HI.U32 R3, R17, R27, RZ ;  /* 0x0000001b11037227 */ /* 0x000fe200078e00ff */
[----:B------:R-:W-:Y:S02]  /*4b40*/  IABS R30, R178 ;  /* 0x000000b2001e7213 */ /* 0x000fe40000000000 */
[----:B------:R-:W-:Y:S01]  /*4b50*/  IABS R24, R172 ;  /* 0x000000ac00187213 */ /* 0x000fe20000000000 */
[----:B------:R-:W-:Y:S02]  /*4b60*/  IMAD.MOV R4, RZ, RZ, -R4 ;  /* 0x000000ffff047224 */ /* 0x000fe400078e0a04 */
[----:B------:R-:W-:Y:S01]  /*4b70*/  IMAD.MOV R3, RZ, RZ, -R3 ;  /* 0x000000ffff037224 */ /* 0x000fe200078e0a03 */
[----:B------:R-:W-:Y:S01]  /*4b80*/  IABS R26, R174 ;  /* 0x000000ae001a7213 */ /* 0x000fe20000000000 */
[--C-:B------:R-:W-:Y:S02]  /*4b90*/  @!P6 IMAD.IADD R31, R31, 0x1, -R14.reuse ;  /* 0x000000011f1fe824 */ /* 0x100fe400078e0a0e */
[----:B------:R-:W-:Y:S01]  /*4ba0*/  @!P5 IMAD.IADD R43, R43, 0x1, -R14 ;  /* 0x000000012b2bd824 */ /* 0x000fe200078e0a0e */
[C---:B------:R-:W-:Y:S01]  /*4bb0*/  ISETP.GT.U32.AND P5, PT, R14.reuse, R37, PT ;  /* 0x000000250e00720c */ /* 0x040fe20003fa4070 */
[----:B------:R-:W-:-:S02]  /*4bc0*/  IMAD R35, R14, R4, R35 ;  /* 0x000000040e237224 */ /* 0x000fc400078e0223 */
[----:B------:R-:W-:-:S04]  /*4bd0*/  IMAD.HI.U32 R5, R17, R133, RZ ;  /* 0x0000008511057227 */ /* 0x000fc800078e00ff */
[----:B------:R-:W-:Y:S02]  /*4be0*/  IMAD R27, R14, R3, R27 ;  /* 0x000000030e1b7224 */ /* 0x000fe400078e021b */
[----:B------:R-:W-:Y:S01]  /*4bf0*/  IMAD.HI.U32 R4, R17, R30, RZ ;  /* 0x0000001e11047227 */ /* 0x000fe200078e00ff */
[----:B------:R-:W-:-:S03]  /*4c00*/  IABS R25, R173 ;  /* 0x000000ad00197213 */ /* 0x000fc60000000000 */
[----:B------:R-:W-:Y:S01]  /*4c10*/  IMAD.HI.U32 R3, R17, R24, RZ ;  /* 0x0000001811037227 */ /* 0x000fe200078e00ff */
[----:B------:R-:W-:-:S03]  /*4c20*/  IABS R22, R170 ;  /* 0x000000aa00167213 */ /* 0x000fc60000000000 */
[--C-:B------:R-:W-:Y:S01]  /*4c30*/  @!P2 IMAD.IADD R39, R39, 0x1, -R14.reuse ;  /* 0x000000012727a824 */ /* 0x100fe200078e0a0e */
[----:B------:R-:W-:Y:S01]  /*4c40*/  ISETP.GT.U32.AND P2, PT, R14, R33, PT ;  /* 0x000000210e00720c */ /* 0x000fe20003f44070 */
[----:B------:R-:W-:Y:S01]  /*4c50*/  @!P4 IMAD.IADD R38, R38, 0x1, -R14 ;  /* 0x000000012626c824 */ /* 0x000fe200078e0a0e */
[C---:B------:R-:W-:Y:S01]  /*4c60*/  ISETP.GT.U32.AND P4, PT, R14.reuse, R31, PT ;  /* 0x0000001f0e00720c */ /* 0x040fe20003f84070 */
[C---:B------:R-:W-:Y:S02]  /*4c70*/  IMAD R36, R14.reuse, R7, R36 ;  /* 0x000000070e247224 */ /* 0x040fe400078e0224 */
[----:B------:R-:W-:Y:S02]  /*4c80*/  IMAD.MOV R5, RZ, RZ, -R5 ;  /* 0x000000ffff057224 */ /* 0x000fe400078e0a05 */
[----:B------:R-:W-:Y:S02]  /*4c90*/  IMAD.MOV R7, RZ, RZ, -R4 ;  /* 0x000000ffff077224 */ /* 0x000fe400078e0a04 */
[----:B------:R-:W-:Y:S01]  /*4ca0*/  IMAD.HI.U32 R6, R17, R26, RZ ;  /* 0x0000001a11067227 */ /* 0x000fe200078e00ff */
[----:B------:R-:W-:-:S03]  /*4cb0*/  ISETP.GT.U32.AND P6, PT, R14, R32, PT ;  /* 0x000000200e00720c */ /* 0x000fc60003fc4070 */
[----:B------:R-:W-:Y:S01]  /*4cc0*/  IMAD.MOV R3, RZ, RZ, -R3 ;  /* 0x000000ffff037224 */ /* 0x000fe200078e0a03 */
[----:B------:R-:W-:Y:S01]  /*4cd0*/  IABS R23, R171 ;  /* 0x000000ab00177213 */ /* 0x000fe20000000000 */
[C---:B------:R-:W-:Y:S02]  /*4ce0*/  IMAD R133, R14.reuse, R5, R133 ;  /* 0x000000050e857224 */ /* 0x040fe400078e0285 */
[----:B------:R-:W-:Y:S02]  /*4cf0*/  IMAD R30, R14, R7, R30 ;  /* 0x000000070e1e7224 */ /* 0x000fe400078e021e */
[----:B------:R-:W-:-:S04]  /*4d00*/  IMAD.HI.U32 R5, R17, R25, RZ ;  /* 0x0000001911057227 */ /* 0x000fc800078e00ff */
[----:B------:R-:W-:Y:S02]  /*4d10*/  IMAD.MOV R6, RZ, RZ, -R6 ;  /* 0x000000ffff067224 */ /* 0x000fe400078e0a06 */
[----:B------:R-:W-:Y:S02]  /*4d20*/  IMAD R24, R14, R3, R24 ;  /* 0x000000030e187224 */ /* 0x000fe400078e0218 */
[----:B------:R-:W-:Y:S01]  /*4d30*/  IMAD.HI.U32 R3, R17, R22, RZ ;  /* 0x0000001611037227 */ /* 0x000fe200078e00ff */
[----:B------:R-:W-:-:S03]  /*4d40*/  IABS R19, R167 ;  /* 0x000000a700137213 */ /* 0x000fc60000000000 */
[----:B------:R-:W-:Y:S02]  /*4d50*/  IMAD.MOV R5, RZ, RZ, -R5 ;  /* 0x000000ffff057224 */ /* 0x000fe400078e0a05 */
[C---:B------:R-:W-:Y:S02]  /*4d60*/  IMAD R26, R14.reuse, R6, R26 ;  /* 0x000000060e1a7224 */ /* 0x040fe400078e021a */
[----:B------:R-:W-:Y:S01]  /*4d70*/  @!P5 IMAD.IADD R37, R37, 0x1, -R14 ;  /* 0x000000012525d824 */ /* 0x000fe200078e0a0e */
[----:B------:R-:W-:Y:S01]  /*4d80*/  ISETP.GT.U32.AND P5, PT, R14, R30, PT ;  /* 0x0000001e0e00720c */ /* 0x000fe20003fa4070 */
[----:B------:R-:W-:-:S04]  /*4d90*/  IMAD.HI.U32 R4, R17, R23, RZ ;  /* 0x0000001711047227 */ /* 0x000fc800078e00ff */
[----:B------:R-:W-:Y:S01]  /*4da0*/  IMAD.MOV R3, RZ, RZ, -R3 ;  /* 0x000000ffff037224 */ /* 0x000fe200078e0a03 */
[----:B------:R-:W-:Y:S01]  /*4db0*/  IABS R18, R166 ;  /* 0x000000a600127213 */ /* 0x000fe20000000000 */
[C---:B------:R-:W-:Y:S02]  /*4dc0*/  IMAD R25, R14.reuse, R5, R25 ;  /* 0x000000050e197224 */ /* 0x040fe400078e0219 */
[--C-:B------:R-:W-:Y:S01]  /*4dd0*/  @!P2 IMAD.IADD R33, R33, 0x1, -R14.reuse ;  /* 0x000000012121a824 */ /* 0x100fe200078e0a0e */
[C---:B------:R-:W-:Y:S01]  /*4de0*/  ISETP.GT.U32.AND P2, PT, R14.reuse, R26, PT ;  /* 0x0000001a0e00720c */ /* 0x040fe20003f44070 */
[----:B------:R-:W-:Y:S01]  /*4df0*/  @!P4 IMAD.IADD R31, R31, 0x1, -R14 ;  /* 0x000000011f1fc824 */ /* 0x000fe200078e0a0e */
[C---:B------:R-:W-:Y:S01]  /*4e00*/  ISETP.GT.U32.AND P4, PT, R14.reuse, R24, PT ;  /* 0x000000180e00720c */ /* 0x040fe20003f84070 */
[----:B------:R-:W-:Y:S02]  /*4e10*/  IMAD.MOV R4, RZ, RZ, -R4 ;  /* 0x000000ffff047224 */ /* 0x000fe400078e0a04 */
[----:B------:R-:W-:-:S02]  /*4e20*/  IMAD R22, R14, R3, R22 ;  /* 0x000000030e167224 */ /* 0x000fc400078e0216 */
[----:B------:R-:W-:-:S04]  /*4e30*/  IMAD.HI.U32 R3, R17, R19, RZ ;  /* 0x0000001311037227 */ /* 0x000fc800078e00ff */
[----:B------:R-:W-:Y:S01]  /*4e40*/  @!P6 IMAD.IADD R32, R32, 0x1, -R14 ;  /* 0x000000012020e824 */ /* 0x000fe200078e0a0e */
[C---:B------:R-:W-:Y:S01]  /*4e50*/  ISETP.GT.U32.AND P6, PT, R14.reuse, R25, PT ;  /* 0x000000190e00720c */ /* 0x040fe20003fc4070 */
[----:B------:R-:W-:Y:S02]  /*4e60*/  IMAD R23, R14, R4, R23 ;  /* 0x000000040e177224 */ /* 0x000fe400078e0217 */
[----:B------:R-:W-:-:S04]  /*4e70*/  IMAD.HI.U32 R4, R17, R18, RZ ;  /* 0x0000001211047227 */ /* 0x000fc800078e00ff */
[----:B------:R-:W-:Y:S02]  /*4e80*/  IMAD.MOV R3, RZ, RZ, -R3 ;  /* 0x000000ffff037224 */ /* 0x000fe400078e0a03 */
[----:B------:R-:W-:Y:S02]  /*4e90*/  IMAD.MOV R4, RZ, RZ, -R4 ;  /* 0x000000ffff047224 */ /* 0x000fe400078e0a04 */
[----:B------:R-:W-:Y:S02]  /*4ea0*/  IMAD R19, R14, R3, R19 ;  /* 0x000000030e137224 */ /* 0x000fe400078e0213 */
[----:B------:R-:W-:Y:S02]  /*4eb0*/  @!P5 IMAD.IADD R30, R30, 0x1, -R14 ;  /* 0x000000011e1ed824 */ /* 0x000fe400078e0a0e */
[----:B------:R-:W-:Y:S02]  /*4ec0*/  IMAD R18, R14, R4, R18 ;  /* 0x000000040e127224 */ /* 0x000fe400078e0212 */
[--C-:B------:R-:W-:Y:S01]  /*4ed0*/  @!P2 IMAD.IADD R26, R26, 0x1, -R14.reuse ;  /* 0x000000011a1aa824 */ /* 0x100fe200078e0a0e */
[----:B------:R-:W-:Y:S01]  /*4ee0*/  ISETP.GT.U32.AND P2, PT, R14, R19, PT ;  /* 0x000000130e00720c */ /* 0x000fe20003f44070 */
[--C-:B------:R-:W-:Y:S01]  /*4ef0*/  @!P4 IMAD.IADD R24, R24, 0x1, -R14.reuse ;  /* 0x000000011818c824 */ /* 0x100fe200078e0a0e */
[C---:B------:R-:W-:Y:S01]  /*4f00*/  ISETP.GT.U32.AND P4, PT, R14.reuse, R30, PT ;  /* 0x0000001e0e00720c */ /* 0x040fe20003f84070 */
[----:B------:R-:W-:Y:S01]  /*4f10*/  @!P6 IMAD.IADD R25, R25, 0x1, -R14 ;  /* 0x000000011919e824 */ /* 0x000fe200078e0a0e */
[----:B------:R-:W-:-:S02]  /*4f20*/  ISETP.GT.U32.AND P6, PT, R14, R18, PT ;  /* 0x000000120e00720c */ /* 0x000fc40003fc4070 */
[----:B------:R-:W-:Y:S02]  /*4f30*/  IABS R16, R165 ;  /* 0x000000a500107213 */ /* 0x000fe40000000000 */
[----:B------:R-:W-:-:S03]  /*4f40*/  IABS R7, R160 ;  /* 0x000000a000077213 */ /* 0x000fc60000000000 */
[----:B------:R-:W-:-:S04]  /*4f50*/  IMAD.HI.U32 R3, R17, R16, RZ ;  /* 0x0000001011037227 */ /* 0x000fc800078e00ff */
[--C-:B------:R-:W-:Y:S02]  /*4f60*/  @!P2 IMAD.IADD R19, R19, 0x1, -R14.reuse ;  /* 0x000000011313a824 */ /* 0x100fe400078e0a0e */
[--C-:B------:R-:W-:Y:S01]  /*4f70*/  @!P4 IMAD.IADD R30, R30, 0x1, -R14.reuse ;  /* 0x000000011e1ec824 */ /* 0x100fe200078e0a0e */
[----:B------:R-:W-:Y:S01]  /*4f80*/  ISETP.GT.U32.AND P4, PT, R14, R24, PT ;  /* 0x000000180e00720c */ /* 0x000fe20003f84070 */
[----:B------:R-:W-:Y:S01]  /*4f90*/  @!P6 IMAD.IADD R18, R18, 0x1, -R14 ;  /* 0x000000011212e824 */ /* 0x000fe200078e0a0e */
[----:B------:R-:W-:Y:S01]  /*4fa0*/  ISETP.GT.U32.AND P6, PT, R14, R19, PT ;  /* 0x000000130e00720c */ /* 0x000fe20003fc4070 */
[----:B------:R-:W-:Y:S02]  /*4fb0*/  IMAD.MOV R3, RZ, RZ, -R3 ;  /* 0x000000ffff037224 */ /* 0x000fe400078e0a03 */
[----:B------:R-:W-:-:S04]  /*4fc0*/  IMAD.HI.U32 R10, R17, R7, RZ ;  /* 0x00000007110a7227 */ /* 0x000fc800078e00ff */
[----:B------:R-:W-:Y:S02]  /*4fd0*/  IMAD R16, R14, R3, R16 ;  /* 0x000000030e107224 */ /* 0x000fe400078e0210 */
[----:B------:R-:W-:Y:S02]  /*4fe0*/  IMAD.MOV R10, RZ, RZ, -R10 ;  /* 0x000000ffff0a7224 */ /* 0x000fe400078e0a0a */
[--C-:B------:R-:W-:Y:S01]  /*4ff0*/  @!P4 IMAD.IADD R24, R24, 0x1, -R14.reuse ;  /* 0x000000011818c824 */ /* 0x100fe200078e0a0e */
[C---:B------:R-:W-:Y:S01]  /*5000*/  ISETP.GT.U32.AND P4, PT, R14.reuse, R16, PT ;  /* 0x000000100e00720c */ /* 0x040fe20003f84070 */
[----:B------:R-:W-:Y:S02]  /*5010*/  IMAD R7, R14, R10, R7 ;  /* 0x0000000a0e077224 */ /* 0x000fe400078e0207 */
[----:B------:R-:W-:-:S03]  /*5020*/  @!P6 IMAD.IADD R19, R19, 0x1, -R14 ;  /* 0x000000011313e824 */ /* 0x000fc600078e0a0e */
[----:B------:R-:W-:-:S07]  /*5030*/  ISETP.GT.U32.AND P6, PT, R14, R7, PT ;  /* 0x000000070e00720c */ /* 0x000fce0003fc4070 */
[----:B------:R-:W-:-:S06]  /*5040*/  @!P4 IMAD.IADD R16, R16, 0x1, -R14 ;  /* 0x000000011010c824 */ /* 0x000fcc00078e0a0e */
[----:B------:R-:W-:Y:S01]  /*5050*/  @!P6 IMAD.IADD R7, R7, 0x1, -R14 ;  /* 0x000000010707e824 */ /* 0x000fe200078e0a0e */
[----:B------:R-:W-:Y:S01]  /*5060*/  ISETP.GT.U32.AND P6, PT, R14, R16, PT ;  /* 0x000000100e00720c */ /* 0x000fe20003fc4070 */
[----:B------:R0:W-:Y:S01]  /*5070*/  STL [R1+0x64c], R251 ;  /* 0x00064cfb01007387 */ /* 0x0001e20000100800 */
[----:B------:R-:W-:-:S03]  /*5080*/  IABS R20, R168 ;  /* 0x000000a800147213 */ /* 0x000fc60000000000 */
[----:B------:R-:W-:Y:S01]  /*5090*/  STL [R1+0x650], R2 ;  /* 0x0006500201007387 */ /* 0x000fe20000100800 */
[----:B0-----:R-:W-:-:S03]  /*50a0*/  IMAD.MOV.U32 R251, RZ, RZ, R11 ;  /* 0x000000fffffb7224 */ /* 0x001fc600078e000b */
[----:B------:R-:W-:Y:S04]  /*50b0*/  STL [R1+0x654], R250 ;  /* 0x000654fa01007387 */ /* 0x000fe80000100800 */
[----:B------:R-:W-:Y:S02]  /*50c0*/  @!P6 IMAD.IADD R16, R16, 0x1, -R14 ;  /* 0x000000011010e824 */ /* 0x000fe400078e0a0e */
[----:B------:R-:W-:Y:S01]  /*50d0*/  IMAD.HI.U32 R5, R17, R20, RZ ;  /* 0x0000001411057227 */ /* 0x000fe200078e00ff */
[----:B------:R-:W-:Y:S01]  /*50e0*/  STL [R1+0x658], R248 ;  /* 0x000658f801007387 */ /* 0x000fe20000100800 */
[----:B------:R-:W-:-:S03]  /*50f0*/  ISETP.GE.AND P6, PT, R251, RZ, PT ;  /* 0x000000fffb00720c */ /* 0x000fc60003fc6270 */
[----:B------:R-:W-:Y:S01]  /*5100*/  STL [R1+0x65c], R247 ;  /* 0x00065cf701007387 */ /* 0x000fe20000100800 */
[----:B------:R-:W0:Y:S01]  /*5110*/  S2R R251, SR_TID.X ;  /* 0x0000000000fb7919 */ /* 0x000e220000002100 */
[----:B------:R-:W-:Y:S02]  /*5120*/  IMAD.MOV R5, RZ, RZ, -R5 ;  /* 0x000000ffff057224 */ /* 0x000fe400078e0a05 */
[----:B------:R-:W-:Y:S01]  /*5130*/  STL [R1+0x660], R246 ;  /* 0x000660f601007387 */ /* 0x000fe20000100800 */
[----:B------:R-:W-:-:S03]  /*5140*/  IABS R13, R163 ;  /* 0x000000a3000d7213 */ /* 0x000fc60000000000 */
[----:B------:R1:W-:Y:S04]  /*5150*/  STL [R1+0x664], R245 ;  /* 0x000664f501007387 */ /* 0x0003e80000100800 */
[----:B------:R-:W-:Y:S04]  /*5160*/  STL [R1+0x668], R244 ;  /* 0x000668f401007387 */ /* 0x000fe80000100800 */
[----:B------:R2:W-:Y:S01]  /*5170*/  STL [R1+0x66c], R243 ;  /* 0x00066cf301007387 */ /* 0x0005e20000100800 */
[----:B------:R-:W-:-:S03]  /*5180*/  IMAD R20, R14, R5, R20 ;  /* 0x000000050e147224 */ /* 0x000fc600078e0214 */
[----:B------:R-:W-:Y:S01]  /*5190*/  STL [R1+0x670], R242 ;  /* 0x000670f201007387 */ /* 0x000fe20000100800 */
[----:B------:R-:W-:-:S03]  /*51a0*/  IMAD.HI.U32 R5, R17, R13, RZ ;  /* 0x0000000d11057227 */ /* 0x000fc600078e00ff */
[----:B------:R3:W-:Y:S04]  /*51b0*/  STL [R1+0x674], R241 ;  /* 0x000674f101007387 */ /* 0x0007e80000100800 */
[----:B-1----:R-:W4:Y:S01]  /*51c0*/  LDL R245, [R1+0x48c] ;  /* 0x00048c0001f57983 */ /* 0x002f220000100800 */
[----:B------:R-:W-:-:S03]  /*51d0*/  IMAD.MOV R5, RZ, RZ, -R5 ;  /* 0x000000ffff057224 */ /* 0x000fc600078e0a05 */
[----:B--2---:R-:W2:Y:S01]  /*51e0*/  LDL R243, [R1+0x490] ;  /* 0x0004900001f37983 */ /* 0x004ea20000100800 */
[----:B------:R-:W-:Y:S01]  /*51f0*/  IMAD R13, R14, R5, R13 ;  /* 0x000000050e0d7224 */ /* 0x000fe200078e020d */
[----:B------:R-:W-:Y:S02]  /*5200*/  IABS R5, R159 ;  /* 0x0000009f00057213 */ /* 0x000fe40000000000 */
[----:B------:R-:W5:Y:S04]  /*5210*/  LDL R246, [R1+0x494] ;  /* 0x0004940001f67983 */ /* 0x000f680000100800 */
[----:B------:R-:W2:Y:S01]  /*5220*/  LDL R247, [R1+0x498] ;  /* 0x0004980001f77983 */ /* 0x000ea20000100800 */
[----:B------:R-:W-:-:S03]  /*5230*/  IMAD.HI.U32 R134, R17, R5, RZ ;  /* 0x0000000511867227 */ /* 0x000fc600078e00ff */
[----:B------:R-:W2:Y:S04]  /*5240*/  LDL R248, [R1+0x49c] ;  /* 0x00049c0001f87983 */ /* 0x000ea80000100800 */
[----:B------:R-:W2:Y:S01]  /*5250*/  LDL R250, [R1+0x4a0] ;  /* 0x0004a00001fa7983 */ /* 0x000ea20000100800 */
[----:B------:R-:W-:-:S03]  /*5260*/  IMAD.MOV R134, RZ, RZ, -R134 ;  /* 0x000000ffff867224 */ /* 0x000fc600078e0a86 */
[----:B------:R-:W2:Y:S01]  /*5270*/  LDL R2, [R1+0x4a4] ;  /* 0x0004a40001027983 */ /* 0x000ea20000100800 */
[C---:B------:R-:W-:Y:S01]  /*5280*/  IMAD R5, R14.reuse, R134, R5 ;  /* 0x000000860e057224 */ /* 0x040fe200078e0205 */
[----:B0-----:R-:W-:Y:S02]  /*5290*/  SHF.R.U32.HI R134, RZ, 0x5, R251 ;  /* 0x00000005ff867819 */ /* 0x001fe400000116fb */
[----:B------:R-:W2:Y:S01]  /*52a0*/  LDL R251, [R1+0x4a8] ;  /* 0x0004a80001fb7983 */ /* 0x000ea20000100800 */
[C---:B------:R-:W-:Y:S02]  /*52b0*/  ISETP.GT.U32.AND P3, PT, R14.reuse, R62, PT ;  /* 0x0000003e0e00720c */ /* 0x040fe40003f64070 */
[C---:B------:R-:W-:Y:S02]  /*52c0*/  ISETP.GT.U32.AND P1, PT, R14.reuse, R49, PT ;  /* 0x000000310e00720c */ /* 0x040fe40003f24070 */
[----:B------:R-:W-:Y:S01]  /*52d0*/  IABS R21, R169 ;  /* 0x000000a900157213 */ /* 0x000fe20000000000 */
[C---:B------:R-:W-:Y:S01]  /*52e0*/  IMAD R132, R14.reuse, R9, R132 ;  /* 0x000000090e847224 */ /* 0x040fe200078e0284 */
[----:B------:R-:W-:Y:S01]  /*52f0*/  ISETP.GT.U32.AND P0, PT, R14, R36, PT ;  /* 0x000000240e00720c */ /* 0x000fe20003f04070 */
[----:B------:R-:W2:Y:S01]  /*5300*/  LDL R244, [R1+0x4ac] ;  /* 0x0004ac0001f47983 */ /* 0x000ea20000100800 */
[----:B------:R-:W-:-:S02]  /*5310*/  IABS R15, R164 ;  /* 0x000000a4000f7213 */ /* 0x000fc40000000000 */
[----:B------:R-:W-:Y:S01]  /*5320*/  ISETP.GT.U32.AND P5, PT, R14, R23, PT ;  /* 0x000000170e00720c */ /* 0x000fe20003fa4070 */
[----:B---3--:R-:W3:Y:S02]  /*5330*/  LDL R241, [R1+0x4cc] ;  /* 0x0004cc0001f17983 */ /* 0x008ee40000100800 */
[----:B------:R-:W-:Y:S01]  /*5340*/  @!P3 IMAD.IADD R62, R62, 0x1, -R14 ;  /* 0x000000013e3eb824 */ /* 0x000fe200078e0a0e */
[----:B------:R-:W-:Y:S01]  /*5350*/  ISETP.GT.U32.AND P3, PT, R14, R68, PT ;  /* 0x000000440e00720c */ /* 0x000fe20003f64070 */
[----:B------:R-:W3:-:S12]  /*5360*/  LDL R242, [R1+0x4d0] ;  /* 0x0004d00001f27983 */ /* 0x000ed80000100800 */
[----:B------:R-:W-:Y:S01]  /*5370*/  @!P3 IMAD.IADD R68, R68, 0x1, -R14 ;  /* 0x000000014444b824 */ /* 0x000fe200078e0a0e */
[----:B------:R-:W-:-:S13]  /*5380*/  ISETP.GT.U32.AND P3, PT, R14, R62, PT ;  /* 0x0000003e0e00720c */ /* 0x000fda0003f64070 */
[--C-:B------:R-:W-:Y:S01]  /*5390*/  @!P3 IMAD.IADD R62, R62, 0x1, -R14.reuse ;  /* 0x000000013e3eb824 */ /* 0x100fe200078e0a0e */
[----:B------:R-:W-:Y:S01]  /*53a0*/  ISETP.GT.U32.AND P3, PT, R14, R55, PT ;  /* 0x000000370e00720c */ /* 0x000fe20003f64070 */
[----:B------:R-:W-:-:S12]  /*53b0*/  @!P1 IMAD.IADD R49, R49, 0x1, -R14 ;  /* 0x0000000131319824 */ /* 0x000fd800078e0a0e */
[----:B------:R-:W-:Y:S01]  /*53c0*/  @!P3 IMAD.IADD R55, R55, 0x1, -R14 ;  /* 0x000000013737b824 */ /* 0x000fe200078e0a0e */
[----:B------:R-:W-:-:S04]  /*53d0*/  ISETP.GT.U32.AND P3, PT, R14, R48, PT ;  /* 0x000000300e00720c */ /* 0x000fc80003f64070 */
[----:B------:R-:W-:-:S09]  /*53e0*/  ISETP.GT.U32.AND P1, PT, R14, R55, PT ;  /* 0x000000370e00720c */ /* 0x000fd20003f24070 */
[----:B------:R-:W-:Y:S01]  /*53f0*/  @!P3 IMAD.IADD R48, R48, 0x1, -R14 ;  /* 0x000000013030b824 */ /* 0x000fe200078e0a0e */
[----:B------:R-:W-:-:S03]  /*5400*/  ISETP.GT.U32.AND P3, PT, R14, R54, PT ;  /* 0x000000360e00720c */ /* 0x000fc60003f64070 */
[----:B------:R-:W-:Y:S01]  /*5410*/  @!P1 IMAD.IADD R55, R55, 0x1, -R14 ;  /* 0x0000000137379824 */ /* 0x000fe200078e0a0e */
        /* <DEDUP_REMOVED lines=11> */
[--C-:B------:R-:W-:Y:S01]  /*54d0*/  @!P1 IMAD.IADD R35, R35, 0x1, -R14.reuse ;  /* 0x0000000123239824 */ /* 0x100fe200078e0a0e */
[----:B------:R-:W-:Y:S01]  /*54e0*/  ISETP.GT.U32.AND P1, PT, R14, R41, PT ;  /* 0x000000290e00720c */ /* 0x000fe20003f24070 */
[----:B------:R-:W-:Y:S01]  /*54f0*/  @!P0 IMAD.IADD R36, R36, 0x1, -R14 ;  /* 0x0000000124248824 */ /* 0x000fe200078e0a0e */
[----:B------:R-:W-:-:S07]  /*5500*/  ISETP.GT.U32.AND P0, PT, R14, R42, PT ;  /* 0x0000002a0e00720c */ /* 0x000fce0003f04070 */
[----:B------:R-:W-:Y:S01]  /*5510*/  @!P3 IMAD.IADD R34, R34, 0x1, -R14 ;  /* 0x000000012222b824 */ /* 0x000fe200078e0a0e */
[----:B------:R-:W-:-:S03]  /*5520*/  ISETP.GT.U32.AND P3, PT, R14, R40, PT ;  /* 0x000000280e00720c */ /* 0x000fc60003f64070 */
[----:B------:R-:W-:Y:S01]  /*5530*/  @!P1 IMAD.IADD R41, R41, 0x1, -R14 ;  /* 0x0000000129299824 */ /* 0x000fe200078e0a0e */
[----:B------:R-:W-:Y:S01]  /*5540*/  ISETP.GT.U32.AND P1, PT, R14, R35, PT ;  /* 0x000000230e00720c */ /* 0x000fe20003f24070 */
[----:B------:R-:W-:-:S04]  /*5550*/  IMAD.HI.U32 R6, R17, R21, RZ ;  /* 0x0000001511067227 */ /* 0x000fc800078e00ff */
[----:B------:R-:W-:Y:S01]  /*5560*/  @!P0 IMAD.IADD R42, R42, 0x1, -R14 ;  /* 0x000000012a2a8824 */ /* 0x000fe200078e0a0e */
[----:B------:R-:W-:Y:S01]  /*5570*/  ISETP.GT.U32.AND P0, PT, R14, R36, PT ;  /* 0x000000240e00720c */ /* 0x000fe20003f04070 */
[----:B------:R-:W-:Y:S02]  /*5580*/  IMAD.MOV R6, RZ, RZ, -R6 ;  /* 0x000000ffff067224 */ /* 0x000fe400078e0a06 */
[--C-:B------:R-:W-:Y:S01]  /*5590*/  @!P3 IMAD.IADD R40, R40, 0x1, -R14.reuse ;  /* 0x000000012828b824 */ /* 0x100fe200078e0a0e */
[C---:B------:R-:W-:Y:S01]  /*55a0*/  ISETP.GT.U32.AND P3, PT, R14.reuse, R34, PT ;  /* 0x000000220e00720c */ /* 0x040fe20003f64070 */
[C---:B------:R-:W-:Y:S02]  /*55b0*/  IMAD R21, R14.reuse, R6, R21 ;  /* 0x000000060e157224 */ /* 0x040fe400078e0215 */
[----:B------:R-:W-:Y:S01]  /*55c0*/  @!P1 IMAD.IADD R35, R35, 0x1, -R14 ;  /* 0x0000000123239824 */ /* 0x000fe200078e0a0e */
[----:B------:R-:W-:Y:S01]  /*55d0*/  ISETP.GT.U32.AND P1, PT, R14, R132, PT ;  /* 0x000000840e00720c */ /* 0x000fe20003f24070 */
[----:B------:R-:W-:-:S04]  /*55e0*/  IMAD.HI.U32 R6, R17, R15, RZ ;  /* 0x0000000f11067227 */ /* 0x000fc800078e00ff */
[----:B------:R-:W-:Y:S02]  /*55f0*/  IMAD.MOV R6, RZ, RZ, -R6 ;  /* 0x000000ffff067224 */ /* 0x000fe400078e0a06 */
[--C-:B------:R-:W-:Y:S01]  /*5600*/  @!P0 IMAD.IADD R36, R36, 0x1, -R14.reuse ;  /* 0x0000000124248824 */ /* 0x100fe200078e0a0e */
[C---:B------:R-:W-:Y:S01]  /*5610*/  ISETP.GT.U32.AND P0, PT, R14.reuse, R133, PT ;  /* 0x000000850e00720c */ /* 0x040fe20003f04070 */
[----:B------:R-:W-:Y:S01]  /*5620*/  IMAD R15, R14, R6, R15 ;  /* 0x000000060e0f7224 */ /* 0x000fe200078e020f */
[----:B------:R-:W-:Y:S01]  /*5630*/  IABS R6, R156 ;  /* 0x0000009c00067213 */ /* 0x000fe20000000000 */
[--C-:B------:R-:W-:Y:S01]  /*5640*/  @!P3 IMAD.IADD R34, R34, 0x1, -R14.reuse ;  /* 0x000000012222b824 */ /* 0x100fe200078e0a0e */
[----:B------:R-:W-:Y:S01]  /*5650*/  ISETP.GT.U32.AND P3, PT, R14, R27, PT ;  /* 0x0000001b0e00720c */ /* 0x000fe20003f64070 */
[----:B------:R-:W-:Y:S01]  /*5660*/  @!P1 IMAD.IADD R132, R132, 0x1, -R14 ;  /* 0x0000000184849824 */ /* 0x000fe200078e0a0e */
[----:B------:R-:W-:Y:S01]  /*5670*/  ISETP.GT.U32.AND P1, PT, R14, R21, PT ;  /* 0x000000150e00720c */ /* 0x000fe20003f24070 */
[----:B------:R-:W-:Y:S01]  /*5680*/  IMAD.HI.U32 R10, R17, R6, RZ ;  /* 0x00000006110a7227 */ /* 0x000fe200078e00ff */
[----:B------:R-:W-:-:S03]  /*5690*/  IABS R11, R162 ;  /* 0x000000a2000b7213 */ /* 0x000fc60000000000 */
[----:B------:R-:W-:Y:S02]  /*56a0*/  IMAD.MOV R10, RZ, RZ, -R10 ;  /* 0x000000ffff0a7224 */ /* 0x000fe400078e0a0a */
[----:B------:R-:W-:-:S04]  /*56b0*/  IMAD.HI.U32 R4, R17, R11, RZ ;  /* 0x0000000b11047227 */ /* 0x000fc800078e00ff */
[----:B------:R-:W-:Y:S01]  /*56c0*/  @!P0 IMAD.IADD R133, R133, 0x1, -R14 ;  /* 0x0000000185858824 */ /* 0x000fe200078e0a0e */
[C---:B------:R-:W-:Y:S01]  /*56d0*/  ISETP.GT.U32.AND P0, PT, R14.reuse, R22, PT ;  /* 0x000000160e00720c */ /* 0x040fe20003f04070 */
[C---:B------:R-:W-:Y:S01]  /*56e0*/  IMAD R6, R14.reuse, R10, R6 ;  /* 0x0000000a0e067224 */ /* 0x040fe200078e0206 */
[----:B------:R-:W-:Y:S01]  /*56f0*/  IABS R10, R155 ;  /* 0x0000009b000a7213 */ /* 0x000fe20000000000 */
[----:B------:R-:W-:Y:S02]  /*5700*/  @!P3 IMAD.IADD R27, R27, 0x1, -R14 ;  /* 0x000000011b1bb824 */ /* 0x000fe400078e0a0e */
[----:B------:R-:W-:Y:S02]  /*5710*/  IMAD.MOV R4, RZ, RZ, -R4 ;  /* 0x000000ffff047224 */ /* 0x000fe400078e0a04 */
[--C-:B------:R-:W-:Y:S01]  /*5720*/  @!P5 IMAD.IADD R23, R23, 0x1, -R14.reuse ;  /* 0x000000011717d824 */ /* 0x100fe200078e0a0e */
[C---:B------:R-:W-:Y:S01]  /*5730*/  ISETP.GT.U32.AND P5, PT, R14.reuse, R133, PT ;  /* 0x000000850e00720c */ /* 0x040fe20003fa4070 */
[----:B------:R-:W-:Y:S01]  /*5740*/  @!P1 IMAD.IADD R21, R21, 0x1, -R14 ;  /* 0x0000000115159824 */ /* 0x000fe200078e0a0e */
[C---:B------:R-:W-:Y:S01]  /*5750*/  ISETP.GT.U32.AND P3, PT, R14.reuse, R20, PT ;  /* 0x000000140e00720c */ /* 0x040fe20003f64070 */
[C---:B------:R-:W-:Y:S01]  /*5760*/  IMAD R11, R14.reuse, R4, R11 ;  /* 0x000000040e0b7224 */ /* 0x040fe200078e020b */
[----:B------:R-:W-:Y:S01]  /*5770*/  ISETP.GT.U32.AND P1, PT, R14, R27, PT ;  /* 0x0000001b0e00720c */ /* 0x000fe20003f24070 */
[----:B------:R-:W-:Y:S01]  /*5780*/  IMAD.HI.U32 R8, R17, R10, RZ ;  /* 0x0000000a11087227 */ /* 0x000fe200078e00ff */
[----:B------:R-:W-:-:S02]  /*5790*/  IABS R9, R161 ;  /* 0x000000a100097213 */ /* 0x000fc40000000000 */
[----:B------:R-:W-:Y:S02]  /*57a0*/  IABS R4, R157 ;  /* 0x0000009d00047213 */ /* 0x000fe40000000000 */
[----:B------:R-:W-:Y:S01]  /*57b0*/  ISETP.GT.U32.AND P2, PT, R14, R25, PT ;  /* 0x000000190e00720c */ /* 0x000fe20003f44070 */
[----:B------:R-:W-:Y:S02]  /*57c0*/  IMAD.MOV R8, RZ, RZ, -R8 ;  /* 0x000000ffff087224 */ /* 0x000fe400078e0a08 */
[----:B------:R-:W-:-:S04]  /*57d0*/  IMAD.HI.U32 R3, R17, R9, RZ ;  /* 0x0000000911037227 */ /* 0x000fc800078e00ff */
[----:B------:R-:W-:-:S04]  /*57e0*/  IMAD.HI.U32 R12, R17, R4, RZ ;  /* 0x00000004110c7227 */ /* 0x000fc800078e00ff */
[----:B------:R-:W-:Y:S01]  /*57f0*/  @!P0 IMAD.IADD R22, R22, 0x1, -R14 ;  /* 0x0000000116168824 */ /* 0x000fe200078e0a0e */
[C---:B------:R-:W-:Y:S01]  /*5800*/  ISETP.GT.U32.AND P0, PT, R14.reuse, R132, PT ;  /* 0x000000840e00720c */ /* 0x040fe20003f04070 */
[C---:B------:R-:W-:Y:S01]  /*5810*/  IMAD R8, R14.reuse, R8, R10 ;  /* 0x000000080e087224 */ /* 0x040fe200078e020a */
[----:B------:R-:W-:Y:S01]  /*5820*/  IABS R10, R154 ;  /* 0x0000009a000a7213 */ /* 0x000fe20000000000 */
[----:B------:R-:W-:Y:S02]  /*5830*/  IMAD.MOV R3, RZ, RZ, -R3 ;  /* 0x000000ffff037224 */ /* 0x000fe400078e0a03 */
[----:B------:R-:W-:Y:S02]  /*5840*/  IMAD.MOV R12, RZ, RZ, -R12 ;  /* 0x000000ffff0c7224 */ /* 0x000fe400078e0a0c */
[--C-:B------:R-:W-:Y:S01]  /*5850*/  @!P5 IMAD.IADD R133, R133, 0x1, -R14.reuse ;  /* 0x000000018585d824 */ /* 0x100fe200078e0a0e */
[----:B------:R-:W-:Y:S01]  /*5860*/  ISETP.GT.U32.AND P5, PT, R14, R23, PT ;  /* 0x000000170e00720c */ /* 0x000fe20003fa4070 */
[--C-:B------:R-:W-:Y:S01]  /*5870*/  @!P3 IMAD.IADD R20, R20, 0x1, -R14.reuse ;  /* 0x000000011414b824 */ /* 0x100fe200078e0a0e */
[C---:B------:R-:W-:Y:S01]  /*5880*/  ISETP.GT.U32.AND P3, PT, R14.reuse, R26, PT ;  /* 0x0000001a0e00720c */ /* 0x040fe20003f64070 */
[----:B------:R-:W-:Y:S01]  /*5890*/  @!P1 IMAD.IADD R27, R27, 0x1, -R14 ;  /* 0x000000011b1b9824 */ /* 0x000fe200078e0a0e */
[C---:B------:R-:W-:Y:S01]  /*58a0*/  ISETP.GT.U32.AND P1, PT, R14.reuse, R21, PT ;  /* 0x000000150e00720c */ /* 0x040fe20003f24070 */
[C---:B------:R-:W-:Y:S01]  /*58b0*/  IMAD R9, R14.reuse, R3, R9 ;  /* 0x000000030e097224 */ /* 0x040fe200078e0209 */
[----:B------:R-:W-:Y:S01]  /*58c0*/  IABS R3, R158 ;  /* 0x0000009e00037213 */ /* 0x000fe20000000000 */
[----:B------:R-:W-:-:S02]  /*58d0*/  IMAD R4, R14, R12, R4 ;  /* 0x0000000c0e047224 */ /* 0x000fc400078e0204 */
[----:B------:R-:W-:Y:S01]  /*58e0*/  @!P2 IMAD.IADD R25, R25, 0x1, -R14 ;  /* 0x000000011919a824 */ /* 0x000fe200078e0a0e */
[----:B------:R-:W-:Y:S01]  /*58f0*/  ISETP.GT.U32.AND P2, PT, R14, R18, PT ;  /* 0x000000120e00720c */ /* 0x000fe20003f44070 */
[----:B------:R-:W-:-:S04]  /*5900*/  IMAD.HI.U32 R12, R17, R10, RZ ;  /* 0x0000000a110c7227 */ /* 0x000fc800078e00ff */
[----:B------:R-:W-:Y:S02]  /*5910*/  IMAD.MOV R12, RZ, RZ, -R12 ;  /* 0x000000ffff0c7224 */ /* 0x000fe400078e0a0c */
[----:B------:R-:W-:-:S04]  /*5920*/  IMAD.HI.U32 R131, R17, R3, RZ ;  /* 0x0000000311837227 */ /* 0x000fc800078e00ff */
[----:B------:R-:W-:Y:S01]  /*5930*/  @!P0 IMAD.IADD R132, R132, 0x1, -R14 ;  /* 0x0000000184848824 */ /* 0x000fe200078e0a0e */
[C---:B------:R-:W-:Y:S01]  /*5940*/  ISETP.GT.U32.AND P0, PT, R14.reuse, R22, PT ;  /* 0x000000160e00720c */ /* 0x040fe20003f04070 */
[C---:B------:R-:W-:Y:S01]  /*5950*/  IMAD R10, R14.reuse, R12, R10 ;  /* 0x0000000c0e0a7224 */ /* 0x040fe200078e020a */
[----:B------:R-:W-:Y:S01]  /*5960*/  IABS R12, R153 ;  /* 0x00000099000c7213 */ /* 0x000fe20000000000 */
[----:B------:R-:W-:Y:S02]  /*5970*/  IMAD.MOV R131, RZ, RZ, -R131 ;  /* 0x000000ffff837224 */ /* 0x000fe400078e0a83 */
[--C-:B------:R-:W-:Y:S01]  /*5980*/  @!P5 IMAD.IADD R23, R23, 0x1, -R14.reuse ;  /* 0x000000011717d824 */ /* 0x100fe200078e0a0e */
[----:B------:R-:W-:Y:S01]  /*5990*/  ISETP.GT.U32.AND P5, PT, R14, R15, PT ;  /* 0x0000000f0e00720c */ /* 0x000fe20003fa4070 */
[--C-:B------:R-:W-:Y:S01]  /*59a0*/  @!P3 IMAD.IADD R26, R26, 0x1, -R14.reuse ;  /* 0x000000011a1ab824 */ /* 0x100fe200078e0a0e */
[C---:B------:R-:W-:Y:S01]  /*59b0*/  ISETP.GT.U32.AND P3, PT, R14.reuse, R20, PT ;  /* 0x000000140e00720c */ /* 0x040fe20003f64070 */
[----:B------:R-:W-:Y:S01]  /*59c0*/  @!P1 IMAD.IADD R21, R21, 0x1, -R14 ;  /* 0x0000000115159824 */ /* 0x000fe200078e0a0e */
[C---:B------:R-:W-:Y:S01]  /*59d0*/  ISETP.GT.U32.AND P1, PT, R14.reuse, R11, PT ;  /* 0x0000000b0e00720c */ /* 0x040fe20003f24070 */
[----:B------:R-:W-:-:S02]  /*59e0*/  IMAD R3, R14, R131, R3 ;  /* 0x000000830e037224 */ /* 0x000fc400078e0203 */
[----:B------:R-:W-:Y:S01]  /*59f0*/  @!P2 IMAD.IADD R18, R18, 0x1, -R14 ;  /* 0x000000011212a824 */ /* 0x000fe200078e0a0e */
[----:B------:R-:W-:Y:S01]  /*5a00*/  ISETP.GT.U32.AND P2, PT, R14, R5, PT ;  /* 0x000000050e00720c */ /* 0x000fe20003f44070 */
[----:B------:R-:W-:-:S04]  /*5a10*/  IMAD.HI.U32 R131, R17, R12, RZ ;  /* 0x0000000c11837227 */ /* 0x000fc800078e00ff */
[----:B------:R-:W-:Y:S02]  /*5a20*/  IMAD.MOV R131, RZ, RZ, -R131 ;  /* 0x000000ffff837224 */ /* 0x000fe400078e0a83 */
[----:B------:R-:W-:Y:S01]  /*5a30*/  @!P0 IMAD.IADD R22, R22, 0x1, -R14 ;  /* 0x0000000116168824 */ /* 0x000fe200078e0a0e */
[C---:B------:R-:W-:Y:S01]  /*5a40*/  ISETP.GT.U32.AND P0, PT, R14.reuse, R13, PT ;  /* 0x0000000d0e00720c */ /* 0x040fe20003f04070 */
[C---:B------:R-:W-:Y:S01]  /*5a50*/  IMAD R12, R14.reuse, R131, R12 ;  /* 0x000000830e0c7224 */ /* 0x040fe200078e020c */
[----:B------:R-:W-:Y:S01]  /*5a60*/  IABS R131, R152 ;  /* 0x0000009800837213 */ /* 0x000fe20000000000 */
[--C-:B------:R-:W-:Y:S01]  /*5a70*/  @!P5 IMAD.IADD R15, R15, 0x1, -R14.reuse ;  /* 0x000000010f0fd824 */ /* 0x100fe200078e0a0e */
[----:B------:R-:W-:Y:S01]  /*5a80*/  ISETP.GT.U32.AND P5, PT, R14, R4, PT ;  /* 0x000000040e00720c */ /* 0x000fe20003fa4070 */
[--C-:B------:R-:W-:Y:S01]  /*5a90*/  @!P3 IMAD.IADD R20, R20, 0x1, -R14.reuse ;  /* 0x000000011414b824 */ /* 0x100fe200078e0a0e */
[C---:B------:R-:W-:Y:S01]  /*5aa0*/  ISETP.GT.U32.AND P3, PT, R14.reuse, R9, PT ;  /* 0x000000090e00720c */ /* 0x040fe20003f64070 */
[--C-:B------:R-:W-:Y:S01]  /*5ab0*/  @!P1 IMAD.IADD R11, R11, 0x1, -R14.reuse ;  /* 0x000000010b0b9824 */ /* 0x100fe200078e0a0e */
[C---:B------:R-:W-:Y:S01]  /*5ac0*/  ISETP.GT.U32.AND P4, PT, R14.reuse, R3, PT ;  /* 0x000000030e00720c */ /* 0x040fe20003f84070 */
[----:B------:R-:W-:Y:S01]  /*5ad0*/  @!P2 IMAD.IADD R5, R5, 0x1, -R14 ;  /* 0x000000010505a824 */ /* 0x000fe200078e0a0e */
[C---:B------:R-:W-:Y:S01]  /*5ae0*/  ISETP.GT.U32.AND P1, PT, R14.reuse, R8, PT ;  /* 0x000000080e00720c */ /* 0x040fe20003f24070 */
[----:B------:R-:W-:Y:S01]  /*5af0*/  IMAD.HI.U32 R17, R17, R131, RZ ;  /* 0x0000008311117227 */ /* 0x000fe200078e00ff */
[----:B------:R-:W-:-:S03]  /*5b00*/  ISETP.GT.U32.AND P2, PT, R14, R15, PT ;  /* 0x0000000f0e00720c */ /* 0x000fc60003f44070 */
[----:B------:R-:W-:Y:S02]  /*5b10*/  IMAD.MOV R17, RZ, RZ, -R17 ;  /* 0x000000ffff117224 */ /* 0x000fe400078e0a11 */
[--C-:B------:R-:W-:Y:S01]  /*5b20*/  @!P0 IMAD.IADD R13, R13, 0x1, -R14.reuse ;  /* 0x000000010d0d8824 */ /* 0x100fe200078e0a0e */
[C---:B------:R-:W-:Y:S01]  /*5b30*/  ISETP.GT.U32.AND P0, PT, R14.reuse, R6, PT ;  /* 0x000000060e00720c */ /* 0x040fe20003f04070 */
[C---:B------:R-:W-:Y:S02]  /*5b40*/  IMAD R131, R14.reuse, R17, R131 ;  /* 0x000000110e837224 */ /* 0x040fe400078e0283 */
[--C-:B------:R-:W-:Y:S01]  /*5b50*/  @!P3 IMAD.IADD R9, R9, 0x1, -R14.reuse ;  /* 0x000000010909b824 */ /* 0x100fe200078e0a0e */
[----:B------:R-:W-:Y:S01]  /*5b60*/  ISETP.GT.U32.AND P3, PT, R14, R10, PT ;  /* 0x0000000a0e00720c */ /* 0x000fe20003f64070 */
[--C-:B------:R-:W-:Y:S01]  /*5b70*/  @!P5 IMAD.IADD R4, R4, 0x1, -R14.reuse ;  /* 0x000000010404d824 */ /* 0x100fe200078e0a0e */
[C---:B------:R-:W-:Y:S01]  /*5b80*/  ISETP.GT.U32.AND P5, PT, R14.reuse, R11, PT ;  /* 0x0000000b0e00720c */ /* 0x040fe20003fa4070 */
[--C-:B------:R-:W-:Y:S01]  /*5b90*/  @!P4 IMAD.IADD R3, R3, 0x1, -R14.reuse ;  /* 0x000000010303c824 */ /* 0x100fe200078e0a0e */
[----:B------:R-:W-:Y:S01]  /*5ba0*/  ISETP.GT.U32.AND P4, PT, R14, R13, PT ;  /* 0x0000000d0e00720c */ /* 0x000fe20003f84070 */
[--C-:B------:R-:W-:Y:S01]  /*5bb0*/  @!P1 IMAD.IADD R8, R8, 0x1, -R14.reuse ;  /* 0x0000000108089824 */ /* 0x100fe200078e0a0e */
[C---:B------:R-:W-:Y:S01]  /*5bc0*/  ISETP.GT.U32.AND P1, PT, R14.reuse, R131, PT ;  /* 0x000000830e00720c */ /* 0x040fe20003f24070 */
[--C-:B------:R-:W-:Y:S01]  /*5bd0*/  @!P2 IMAD.IADD R15, R15, 0x1, -R14.reuse ;  /* 0x000000010f0fa824 */ /* 0x100fe200078e0a0e */
[----:B------:R-:W-:Y:S01]  /*5be0*/  ISETP.GT.U32.AND P2, PT, R14, R7, PT ;  /* 0x000000070e00720c */ /* 0x000fe20003f44070 */
[----:B------:R-:W-:Y:S01]  /*5bf0*/  @!P0 IMAD.IADD R6, R6, 0x1, -R14 ;  /* 0x0000000106068824 */ /* 0x000fe200078e0a0e */
[----:B------:R-:W-:-:S03]  /*5c00*/  ISETP.GT.U32.AND P0, PT, R14, R12, PT ;  /* 0x0000000c0e00720c */ /* 0x000fc60003f04070 */
[--C-:B------:R-:W-:Y:S01]  /*5c10*/  @!P3 IMAD.IADD R10, R10, 0x1, -R14.reuse ;  /* 0x000000010a0ab824 */ /* 0x100fe200078e0a0e */
[C---:B------:R-:W-:Y:S01]  /*5c20*/  ISETP.GT.U32.AND P3, PT, R14.reuse, R9, PT ;  /* 0x000000090e00720c */ /* 0x040fe20003f64070 */
[--C-:B------:R-:W-:Y:S01]  /*5c30*/  @!P5 IMAD.IADD R11, R11, 0x1, -R14.reuse ;  /* 0x000000010b0bd824 */ /* 0x100fe200078e0a0e */
[C---:B------:R-:W-:Y:S01]  /*5c40*/  ISETP.GT.U32.AND P5, PT, R14.reuse, R3, PT ;  /* 0x000000030e00720c */ /* 0x040fe20003fa4070 */
[--C-:B------:R-:W-:Y:S01]  /*5c50*/  @!P4 IMAD.IADD R13, R13, 0x1, -R14.reuse ;  /* 0x000000010d0dc824 */ /* 0x100fe200078e0a0e */
[C---:B------:R-:W-:Y:S01]  /*5c60*/  ISETP.GT.U32.AND P4, PT, R14.reuse, R5, PT ;  /* 0x000000050e00720c */ /* 0x040fe20003f84070 */
[--C-:B------:R-:W-:Y:S01]  /*5c70*/  @!P1 IMAD.IADD R131, R131, 0x1, -R14.reuse ;  /* 0x0000000183839824 */ /* 0x100fe200078e0a0e */
[C---:B------:R-:W-:Y:S01]  /*5c80*/  ISETP.GT.U32.AND P1, PT, R14.reuse, R6, PT ;  /* 0x000000060e00720c */ /* 0x040fe20003f24070 */
[--C-:B------:R-:W-:Y:S01]  /*5c90*/  @!P2 IMAD.IADD R7, R7, 0x1, -R14.reuse ;  /* 0x000000010707a824 */ /* 0x100fe200078e0a0e */
[----:B------:R-:W-:Y:S01]  /*5ca0*/  ISETP.GT.U32.AND P2, PT, R14, R8, PT ;  /* 0x000000080e00720c */ /* 0x000fe20003f44070 */
[----:B------:R-:W-:-:S04]  /*5cb0*/  @!P0 IMAD.IADD R12, R12, 0x1, -R14 ;  /* 0x000000010c0c8824 */ /* 0x000fc800078e0a0e */
[--C-:B------:R-:W-:Y:S01]  /*5cc0*/  @!P3 IMAD.IADD R9, R9, 0x1, -R14.reuse ;  /* 0x000000010909b824 */ /* 0x100fe200078e0a0e */
[C---:B------:R-:W-:Y:S01]  /*5cd0*/  ISETP.GT.U32.AND P3, PT, R14.reuse, R10, PT ;  /* 0x0000000a0e00720c */ /* 0x040fe20003f64070 */
[--C-:B------:R-:W-:Y:S01]  /*5ce0*/  @!P5 IMAD.IADD R3, R3, 0x1, -R14.reuse ;  /* 0x000000010303d824 */ /* 0x100fe200078e0a0e */
[C---:B------:R-:W-:Y:S01]  /*5cf0*/  ISETP.GT.U32.AND P5, PT, R14.reuse, R12, PT ;  /* 0x0000000c0e00720c */ /* 0x040fe20003fa4070 */
[--C-:B------:R-:W-:Y:S01]  /*5d00*/  @!P4 IMAD.IADD R5, R5, 0x1, -R14.reuse ;  /* 0x000000010505c824 */ /* 0x100fe200078e0a0e */
[----:B------:R-:W-:Y:S01]  /*5d10*/  ISETP.GT.U32.AND P4, PT, R14, R131, PT ;  /* 0x000000830e00720c */ /* 0x000fe20003f84070 */
[--C-:B------:R-:W-:Y:S01]  /*5d20*/  @!P1 IMAD.IADD R6, R6, 0x1, -R14.reuse ;  /* 0x0000000106069824 */ /* 0x100fe200078e0a0e */
[----:B------:R-:W-:Y:S01]  /*5d30*/  ISETP.GE.AND P1, PT, R0, RZ, PT ;  /* 0x000000ff0000720c */ /* 0x000fe20003f26270 */
[--C-:B------:R-:W-:Y:S01]  /*5d40*/  @!P2 IMAD.IADD R8, R8, 0x1, -R14.reuse ;  /* 0x000000010808a824 */ /* 0x100fe200078e0a0e */
[----:B----4-:R-:W-:Y:S02]  /*5d50*/  ISETP.GE.AND P2, PT, R245, RZ, PT ;  /* 0x000000fff500720c */ /* 0x010fe40003f46270 */
[----:B------:R-:W4:Y:S03]  /*5d60*/  LDL R245, [R1+0x4b0] ;  /* 0x0004b00001f57983 */ /* 0x000f260000100800 */
[--C-:B------:R-:W-:Y:S01]  /*5d70*/  @!P3 IMAD.IADD R10, R10, 0x1, -R14.reuse ;  /* 0x000000010a0ab824 */ /* 0x100fe200078e0a0e */
[----:B-----5:R-:W-:Y:S01]  /*5d80*/  ISETP.GE.AND P3, PT, R246, RZ, PT ;  /* 0x000000fff600720c */ /* 0x020fe20003f66270 */
[--C-:B------:R-:W-:Y:S01]  /*5d90*/  @!P5 IMAD.IADD R12, R12, 0x1, -R14.reuse ;  /* 0x000000010c0cd824 */ /* 0x100fe200078e0a0e */
[----:B--2---:R-:W-:Y:S01]  /*5da0*/  ISETP.GE.AND P5, PT, R243, RZ, PT ;  /* 0x000000fff300720c */ /* 0x004fe20003fa6270 */
[----:B------:R-:W-:Y:S01]  /*5db0*/  @!P4 IMAD.IADD R131, R131, 0x1, -R14 ;  /* 0x000000018383c824 */ /* 0x000fe200078e0a0e */
[----:B------:R-:W2:Y:S01]  /*5dc0*/  LDL R246, [R1+0x4b4] ;  /* 0x0004b40001f67983 */ /* 0x000ea20000100800 */
[----:B------:R-:W-:Y:S01]  /*5dd0*/  ISETP.GE.AND P4, PT, R247, RZ, PT ;  /* 0x000000fff700720c */ /* 0x000fe20003f86270 */
[----:B------:R-:W-:Y:S01]  /*5de0*/  @!P1 IMAD.MOV R249, RZ, RZ, -R249 ;  /* 0x000000fffff99224 */ /* 0x000fe200078e0af9 */
[----:B------:R-:W-:Y:S01]  /*5df0*/  ISETP.GE.AND P1, PT, R248, RZ, PT ;  /* 0x000000fff800720c */ /* 0x000fe20003f26270 */
[----:B------:R-:W5:Y:S01]  /*5e00*/  LDL R247, [R1+0x4b8] ;  /* 0x0004b80001f77983 */ /* 0x000f620000100800 */
[----:B------:R-:W-:Y:S01]  /*5e10*/  @!P2 IMAD.MOV R252, RZ, RZ, -R252 ;  /* 0x000000fffffca224 */ /* 0x000fe200078e0afc */
[----:B------:R-:W-:-:S02]  /*5e20*/  ISETP.GE.AND P2, PT, R250, RZ, PT ;  /* 0x000000fffa00720c */ /* 0x000fc40003f46270 */
[----:B------:R-:W3:Y:S04]  /*5e30*/  LDL R248, [R1+0x4bc] ;  /* 0x0004bc0001f87983 */ /* 0x000ee80000100800 */
[----:B------:R-:W3:Y:S01]  /*5e40*/  LDL R250, [R1+0x4c0] ;  /* 0x0004c00001fa7983 */ /* 0x000ee20000100800 */
[----:B------:R-:W-:Y:S01]  /*5e50*/  @!P5 IMAD.MOV R129, RZ, RZ, -R129 ;  /* 0x000000ffff81d224 */ /* 0x000fe200078e0a81 */
[----:B------:R-:W-:Y:S01]  /*5e60*/  ISETP.GE.AND P5, PT, R2, RZ, PT ;  /* 0x000000ff0200720c */ /* 0x000fe20003fa6270 */
[----:B------:R-:W-:Y:S01]  /*5e70*/  @!P3 IMAD.MOV R128, RZ, RZ, -R128 ;  /* 0x000000ffff80b224 */ /* 0x000fe200078e0a80 */
[----:B------:R-:W3:Y:S01]  /*5e80*/  LDL R2, [R1+0x4c4] ;  /* 0x0004c40001027983 */ /* 0x000ee20000100800 */
[----:B------:R-:W-:-:S03]  /*5e90*/  ISETP.GE.AND P3, PT, R251, RZ, PT ;  /* 0x000000fffb00720c */ /* 0x000fc60003f66270 */
[----:B------:R-:W3:Y:S01]  /*5ea0*/  LDL R251, [R1+0x4c8] ;  /* 0x0004c80001fb7983 */ /* 0x000ee20000100800 */
[----:B------:R-:W-:Y:S01]  /*5eb0*/  @!P4 IMAD.MOV R127, RZ, RZ, -R127 ;  /* 0x000000ffff7fc224 */ /* 0x000fe200078e0a7f */
[----:B------:R-:W-:Y:S02]  /*5ec0*/  ISETP.GE.AND P4, PT, R244, RZ, PT ;  /* 0x000000fff400720c */ /* 0x000fe40003f86270 */
[----:B------:R-:W3:Y:S04]  /*5ed0*/  LDL R243, [R1+0x4d4] ;  /* 0x0004d40001f37983 */ /* 0x000ee80000100800 */
[----:B------:R-:W3:Y:S01]  /*5ee0*/  LDL R244, [R1+0x4d8] ;  /* 0x0004d80001f47983 */ /* 0x000ee20000100800 */
[----:B------:R-:W-:Y:S02]  /*5ef0*/  @!P1 IMAD.MOV R126, RZ, RZ, -R126 ;  /* 0x000000ffff7e9224 */ /* 0x000fe400078e0a7e */
[----:B------:R-:W-:-:S02]  /*5f00*/  @!P2 IMAD.MOV R125, RZ, RZ, -R125 ;  /* 0x000000ffff7da224 */ /* 0x000fc400078e0a7d */
[----:B------:R-:W-:Y:S02]  /*5f10*/  @!P5 IMAD.MOV R124, RZ, RZ, -R124 ;  /* 0x000000ffff7cd224 */ /* 0x000fe400078e0a7c */
[----:B------:R-:W-:Y:S02]  /*5f20*/  @!P3 IMAD.MOV R123, RZ, RZ, -R123 ;  /* 0x000000ffff7bb224 */ /* 0x000fe400078e0a7b */
[----:B------:R-:W-:Y:S01]  /*5f30*/  @!P4 IMAD.MOV R122, RZ, RZ, -R122 ;  /* 0x000000ffff7ac224 */ /* 0x000fe200078e0a7a */
[----:B----4-:R-:W-:Y:S02]  /*5f40*/  ISETP.GE.AND P1, PT, R245, RZ, PT ;  /* 0x000000fff500720c */ /* 0x010fe40003f26270 */
[----:B------:R-:W4:Y:S01]  /*5f50*/  LDL R245, [R1+0x4dc] ;  /* 0x0004dc0001f57983 */ /* 0x000f220000100800 */
[----:B--2---:R-:W-:-:S03]  /*5f60*/  ISETP.GE.AND P2, PT, R246, RZ, PT ;  /* 0x000000fff600720c */ /* 0x004fc60003f46270 */
[----:B------:R-:W2:Y:S01]  /*5f70*/  LDL R246, [R1+0x4e0] ;  /* 0x0004e00001f67983 */ /* 0x000ea20000100800 */
[----:B-----5:R-:W-:-:S03]  /*5f80*/  ISETP.GE.AND P5, PT, R247, RZ, PT ;  /* 0x000000fff700720c */ /* 0x020fc60003fa6270 */
[----:B------:R-:W5:Y:S01]  /*5f90*/  LDL R247, [R1+0x4e4] ;  /* 0x0004e40001f77983 */ /* 0x000f620000100800 */
[----:B---3--:R-:W-:-:S03]  /*5fa0*/  ISETP.GE.AND P3, PT, R248, RZ, PT ;  /* 0x000000fff800720c */ /* 0x008fc60003f66270 */
[----:B------:R-:W3:Y:S01]  /*5fb0*/  LDL R248, [R1+0x4e8] ;  /* 0x0004e80001f87983 */ /* 0x000ee20000100800 */
[----:B------:R-:W-:-:S03]  /*5fc0*/  ISETP.GE.AND P4, PT, R250, RZ, PT ;  /* 0x000000fffa00720c */ /* 0x000fc60003f86270 */
        /* <DEDUP_REMOVED lines=8> */
[----:B------:R-:W-:Y:S01]  /*6050*/  ISETP.GE.AND P5, PT, R241, RZ, PT ;  /* 0x000000fff100720c */ /* 0x000fe20003fa6270 */
[----:B------:R-:W-:Y:S01]  /*6060*/  @!P3 IMAD.MOV R118, RZ, RZ, -R118 ;  /* 0x000000ffff76b224 */ /* 0x000fe200078e0a76 */
[----:B------:R-:W-:Y:S01]  /*6070*/  ISETP.GE.AND P3, PT, R242, RZ, PT ;  /* 0x000000fff200720c */ /* 0x000fe20003f66270 */
[----:B------:R-:W-:Y:S01]  /*6080*/  @!P4 IMAD.MOV R117, RZ, RZ, -R117 ;  /* 0x000000ffff75c224 */ /* 0x000fe200078e0a75 */
[----:B------:R-:W-:Y:S01]  /*6090*/  ISETP.GE.AND P4, PT, R243, RZ, PT ;  /* 0x000000fff300720c */ /* 0x000fe20003f86270 */
[----:B------:R-:W-:Y:S01]  /*60a0*/  @!P1 IMAD.MOV R116, RZ, RZ, -R116 ;  /* 0x000000ffff749224 */ /* 0x000fe200078e0a74 */
[----:B------:R-:W-:Y:S01]  /*60b0*/  ISETP.GE.AND P1, PT, R244, RZ, PT ;  /* 0x000000fff400720c */ /* 0x000fe20003f26270 */
[----:B------:R-:W3:Y:S01]  /*60c0*/  LDL.LU R241, [R1+0x674] ;  /* 0x0006740001f17983 */ /* 0x000ee20000300800 */
[----:B------:R-:W-:-:S03]  /*60d0*/  @!P2 IMAD.MOV R115, RZ, RZ, -R115 ;  /* 0x000000ffff73a224 */ /* 0x000fc600078e0a73 */
[----:B------:R-:W3:Y:S02]  /*60e0*/  LDL.LU R242, [R1+0x670] ;  /* 0x0006700001f27983 */ /* 0x000ee40000300800 */
[----:B------:R-:W-:Y:S02]  /*60f0*/  @!P5 IMAD.MOV R114, RZ, RZ, -R114 ;  /* 0x000000ffff72d224 */ /* 0x000fe400078e0a72 */
[----:B------:R-:W3:Y:S01]  /*6100*/  LDL.LU R243, [R1+0x66c] ;  /* 0x00066c0001f37983 */ /* 0x000ee20000300800 */
[----:B------:R-:W-:-:S03]  /*6110*/  @!P3 IMAD.MOV R113, RZ, RZ, -R113 ;  /* 0x000000ffff71b224 */ /* 0x000fc600078e0a71 */
[----:B------:R-:W3:Y:S01]  /*6120*/  LDL.LU R244, [R1+0x668] ;  /* 0x0006680001f47983 */ /* 0x000ee20000300800 */
[----:B------:R-:W-:Y:S02]  /*6130*/  @!P4 IMAD.MOV R112, RZ, RZ, -R112 ;  /* 0x000000ffff70c224 */ /* 0x000fe400078e0a70 */
[----:B------:R-:W-:Y:S01]  /*6140*/  @!P1 IMAD.MOV R111, RZ, RZ, -R111 ;  /* 0x000000ffff6f9224 */ /* 0x000fe200078e0a6f */
[----:B----4-:R-:W-:Y:S02]  /*6150*/  ISETP.GE.AND P2, PT, R245, RZ, PT ;  /* 0x000000fff500720c */ /* 0x010fe40003f46270 */
[----:B------:R-:W4:Y:S01]  /*6160*/  LDL.LU R245, [R1+0x664] ;  /* 0x0006640001f57983 */ /* 0x000f220000300800 */
[----:B--2---:R-:W-:-:S03]  /*6170*/  ISETP.GE.AND P5, PT, R246, RZ, PT ;  /* 0x000000fff600720c */ /* 0x004fc60003fa6270 */
[----:B------:R-:W2:Y:S01]  /*6180*/  LDL.LU R246, [R1+0x660] ;  /* 0x0006600001f67983 */ /* 0x000ea20000300800 */
[----:B-----5:R-:W-:-:S03]  /*6190*/  ISETP.GE.AND P3, PT, R247, RZ, PT ;  /* 0x000000fff700720c */ /* 0x020fc60003f66270 */
[----:B------:R-:W5:Y:S01]  /*61a0*/  LDL.LU R247, [R1+0x65c] ;  /* 0x00065c0001f77983 */ /* 0x000f620000300800 */
[----:B---3--:R-:W-:-:S03]  /*61b0*/  ISETP.GE.AND P4, PT, R248, RZ, PT ;  /* 0x000000fff800720c */ /* 0x008fc60003f86270 */
[----:B------:R-:W3:Y:S01]  /*61c0*/  LDL.LU R248, [R1+0x658] ;  /* 0x0006580001f87983 */ /* 0x000ee20000300800 */
[----:B------:R-:W-:-:S03]  /*61d0*/  ISETP.GE.AND P1, PT, R250, RZ, PT ;  /* 0x000000fffa00720c */ /* 0x000fc60003f26270 */
[----:B------:R-:W4:Y:S01]  /*61e0*/  LDL.LU R250, [R1+0x654] ;  /* 0x0006540001fa7983 */ /* 0x000f220000300800 */
[----:B------:R-:W-:Y:S01]  /*61f0*/  @!P2 IMAD.MOV R110, RZ, RZ, -R110 ;  /* 0x000000ffff6ea224 */ /* 0x000fe200078e0a6e */
[----:B------:R-:W-:Y:S01]  /*6200*/  ISETP.GE.AND P2, PT, R2, RZ, PT ;  /* 0x000000ff0200720c */ /* 0x000fe20003f46270 */
[----:B------:R-:W-:Y:S01]  /*6210*/  @!P5 IMAD.MOV R109, RZ, RZ, -R109 ;  /* 0x000000ffff6dd224 */ /* 0x000fe200078e0a6d */
[----:B------:R-:W2:Y:S01]  /*6220*/  LDL.LU R2, [R1+0x650] ;  /* 0x0006500001027983 */ /* 0x000ea20000300800 */
[----:B------:R-:W-:-:S03]  /*6230*/  ISETP.GE.AND P5, PT, R251, RZ, PT ;  /* 0x000000fffb00720c */ /* 0x000fc60003fa6270 */
[----:B------:R-:W5:Y:S02]  /*6240*/  LDL.LU R251, [R1+0x64c] ;  /* 0x00064c0001fb7983 */ /* 0x000f640000300800 */
[----:B------:R-:W-:Y:S02]  /*6250*/  @!P1 IMAD.MOV R106, RZ, RZ, -R106 ;  /* 0x000000ffff6a9224 */ /* 0x000fe400078e0a6a */
[----:B------:R-:W-:Y:S02]  /*6260*/  @!P3 IMAD.MOV R108, RZ, RZ, -R108 ;  /* 0x000000ffff6cb224 */ /* 0x000fe400078e0a6c */
[----:B------:R-:W-:Y:S02]  /*6270*/  @!P4 IMAD.MOV R107, RZ, RZ, -R107 ;  /* 0x000000ffff6bc224 */ /* 0x000fe400078e0a6b */
[----:B------:R-:W-:Y:S02]  /*6280*/  @!P2 IMAD.MOV R105, RZ, RZ, -R105 ;  /* 0x000000ffff69a224 */ /* 0x000fe400078e0a69 */
[----:B------:R-:W-:Y:S01]  /*6290*/  @!P5 IMAD.MOV R104, RZ, RZ, -R104 ;  /* 0x000000ffff68d224 */ /* 0x000fe200078e0a68 */
[----:B------:R-:W-:-:S13]  /*62a0*/  ISETP.GT.U32.AND P0, PT, R14, R4, PT ;  /* 0x000000040e00720c */ /* 0x000fda0003f04070 */
[----:B------:R-:W-:Y:S01]  /*62b0*/  @!P0 IMAD.IADD R4, R4, 0x1, -R14 ;  /* 0x0000000104048824 */ /* 0x000fe200078e0a0e */
[----:B------:R-:W-:Y:S01]  /*62c0*/  ISETP.NE.AND P0, PT, R28, RZ, PT ;  /* 0x000000ff1c00720c */ /* 0x000fe20003f05270 */
[----:B------:R-:W-:Y:S01]  /*62d0*/  @!P6 IMAD.MOV R130, RZ, RZ, -R130 ;  /* 0x000000ffff82e224 */ /* 0x000fe200078e0a82 */
[----:B------:R-:W-:-:S11]  /*62e0*/  LOP3.LUT R14, RZ, R29, RZ, 0x33, !PT ;  /* 0x0000001dff0e7212 */ /* 0x000fd600078e33ff */
[----:B------:R-:W-:Y:S01]  /*62f0*/  @!P0 LOP3.LUT R130, RZ, R28, RZ, 0x33, !PT ;  /* 0x0000001cff828212 */ /* 0x000fe200078e33ff */
[----:B------:R-:W-:Y:S01]  /*6300*/  IMAD.MOV.U32 R28, RZ, RZ, R132 ;  /* 0x000000ffff1c7224 */ /* 0x000fe200078e0084 */
[----:B------:R-:W-:Y:S01]  /*6310*/  ISETP.NE.AND P0, PT, R29, RZ, PT ;  /* 0x000000ff1d00720c */ /* 0x000fe20003f05270 */
[----:B------:R-:W-:Y:S01]  /*6320*/  IMAD.MOV.U32 R29, RZ, RZ, R133 ;  /* 0x000000ffff1d7224 */ /* 0x000fe200078e0085 */
[----:B----4-:R-:W-:Y:S02]  /*6330*/  ISETP.GE.AND P1, PT, R250, RZ, PT ;  /* 0x000000fffa00720c */ /* 0x010fe40003f26270 */
[----:B---3--:R-:W-:Y:S02]  /*6340*/  ISETP.GE.AND P2, PT, R248, RZ, PT ;  /* 0x000000fff800720c */ /* 0x008fe40003f46270 */
[----:B--2---:R-:W-:Y:S02]  /*6350*/  ISETP.GE.AND P4, PT, R2, RZ, PT ;  /* 0x000000ff0200720c */ /* 0x004fe40003f86270 */
[----:B-----5:R-:W-:-:S07]  /*6360*/  ISETP.GE.AND P3, PT, R251, RZ, PT ;  /* 0x000000fffb00720c */ /* 0x020fce0003f66270 */
[----:B------:R-:W-:Y:S01]  /*6370*/  @!P1 IMAD.MOV R101, RZ, RZ, -R101 ;  /* 0x000000ffff659224 */ /* 0x000fe200078e0a65 */
[----:B------:R-:W-:Y:S01]  /*6380*/  ISETP.GE.AND P1, PT, R244, RZ, PT ;  /* 0x000000fff400720c */ /* 0x000fe20003f26270 */
[----:B------:R-:W-:Y:S01]  /*6390*/  @!P2 IMAD.MOV R100, RZ, RZ, -R100 ;  /* 0x000000ffff64a224 */ /* 0x000fe200078e0a64 */
[----:B------:R-:W-:Y:S01]  /*63a0*/  ISETP.GE.AND P5, PT, R247, RZ, PT ;  /* 0x000000fff700720c */ /* 0x000fe20003fa6270 */
[----:B------:R-:W-:Y:S01]  /*63b0*/  @!P4 IMAD.MOV R102, RZ, RZ, -R102 ;  /* 0x000000ffff66c224 */ /* 0x000fe200078e0a66 */
[----:B------:R-:W-:Y:S02]  /*63c0*/  ISETP.GE.AND P4, PT, R245, RZ, PT ;  /* 0x000000fff500720c */ /* 0x000fe40003f86270 */
[----:B------:R-:W-:Y:S01]  /*63d0*/  ISETP.GE.AND P2, PT, R243, RZ, PT ;  /* 0x000000fff300720c */ /* 0x000fe20003f46270 */
[----:B------:R-:W-:Y:S01]  /*63e0*/  @!P3 IMAD.MOV R103, RZ, RZ, -R103 ;  /* 0x000000ffff67b224 */ /* 0x000fe200078e0a67 */
[----:B------:R-:W-:-:S05]  /*63f0*/  ISETP.GE.AND P3, PT, R246, RZ, PT ;  /* 0x000000fff600720c */ /* 0x000fca0003f66270 */
        /* <DEDUP_REMOVED lines=172> */
[----:B------:R-:W-:Y:S01]  /*6ec0*/  IMAD R130, R130, UR4, RZ ;  /* 0x0000000482827c24 */ /* 0x000fe2000f8e02ff */
        /* <DEDUP_REMOVED lines=9> */
[----:B------:R-:W-:-:S02]  /*6f60*/  ULDC UR4, c[0x0][0x240] ;  /* 0x0000900000047ab9 */ /* 0x000fc40000000800 */
[----:B------:R-:W-:Y:S01]  /*6f70*/  @!P1 IMAD.MOV R10, RZ, RZ, -R10 ;  /* 0x000000ffff0a9224 */ /* 0x000fe200078e0a0a */
[----:B------:R-:W-:Y:S02]  /*6f80*/  LEA R152, P1, R130, UR6, 0x1 ;  /* 0x0000000682987c11 */ /* 0x000fe4000f8208ff */
[C---:B------:R-:W-:Y:S02]  /*6f90*/  SEL R252, R14.reuse, R252, !P0 ;  /* 0x000000fc0efc7207 */ /* 0x040fe40004000000 */
[C---:B------:R-:W-:Y:S01]  /*6fa0*/  SEL R129, R14.reuse, R129, !P0 ;  /* 0x000000810e817207 */ /* 0x040fe20004000000 */
[----:B------:R0:W-:Y:S01]  /*6fb0*/  STL [R1+0x428], R152 ;  /* 0x0004289801007387 */ /* 0x0001e20000100800 */
[----:B------:R-:W-:Y:S01]  /*6fc0*/  SEL R128, R14, R128, !P0 ;  /* 0x000000800e807207 */ /* 0x000fe20004000000 */
[----:B------:R-:W-:Y:S01]  /*6fd0*/  IMAD R252, R252, UR4, RZ ;  /* 0x00000004fcfc7c24 */ /* 0x000fe2000f8e02ff */
[C---:B------:R-:W-:Y:S01]  /*6fe0*/  SEL R127, R14.reuse, R127, !P0 ;  /* 0x0000007f0e7f7207 */ /* 0x040fe20004000000 */
[----:B------:R-:W-:Y:S01]  /*6ff0*/  IMAD R129, R129, UR4, RZ ;  /* 0x0000000481817c24 */ /* 0x000fe2000f8e02ff */
[----:B------:R-:W-:-:S02]  /*7000*/  SEL R126, R14, R126, !P0 ;  /* 0x0000007e0e7e7207 */ /* 0x000fc40004000000 */
[----:B0-----:R-:W-:Y:S01]  /*7010*/  LEA.HI.X.SX32 R152, R130, UR7, 0x1, P1 ;  /* 0x0000000782987c11 */ /* 0x001fe200088f0eff */
[----:B------:R-:W-:Y:S01]  /*7020*/  @!P5 IMAD.MOV R4, RZ, RZ, -R4 ;  /* 0x000000ffff04d224 */ /* 0x000fe200078e0a04 */
[----:B------:R-:W-:Y:S01]  /*7030*/  SEL R125, R14, R125, !P0 ;  /* 0x0000007d0e7d7207 */ /* 0x000fe20004000000 */
[----:B------:R-:W-:Y:S02]  /*7040*/  @!P3 IMAD.MOV R6, RZ, RZ, -R6 ;  /* 0x000000ffff06b224 */ /* 0x000fe400078e0a06 */
[----:B------:R-:W-:Y:S01]  /*7050*/  @!P4 IMAD.MOV R8, RZ, RZ, -R8 ;  /* 0x000000ffff08c224 */ /* 0x000fe200078e0a08 */
[----:B------:R0:W-:Y:S01]  /*7060*/  STL [R1+0x424], R152 ;  /* 0x0004249801007387 */ /* 0x0001e20000100800 */
[----:B------:R-:W-:Y:S02]  /*7070*/  @!P2 IMAD.MOV R12, RZ, RZ, -R12 ;  /* 0x000000ffff0ca224 */ /* 0x000fe400078e0a0c */
[----:B------:R-:W-:Y:S02]  /*7080*/  IMAD R128, R128, UR4, RZ ;  /* 0x0000000480807c24 */ /* 0x000fe4000f8e02ff */
[----:B------:R-:W-:Y:S01]  /*7090*/  @!P6 IMAD.MOV R131, RZ, RZ, -R131 ;  /* 0x000000ffff83e224 */ /* 0x000fe200078e0a83 */
[----:B------:R-:W-:Y:S01]  /*70a0*/  SEL R124, R14, R124, !P0 ;  /* 0x0000007c0e7c7207 */ /* 0x000fe20004000000 */
[----:B------:R-:W-:Y:S01]  /*70b0*/  IMAD R127, R127, UR4, RZ ;  /* 0x000000047f7f7c24 */ /* 0x000fe2000f8e02ff */
[----:B0-----:R-:W-:Y:S01]  /*70c0*/  LEA R152, P3, R252, UR12, 0x1 ;  /* 0x0000000cfc987c11 */ /* 0x001fe2000f8608ff */
[----:B------:R-:W-:Y:S01]  /*70d0*/  IMAD R126, R126, UR4, RZ ;  /* 0x000000047e7e7c24 */ /* 0x000fe2000f8e02ff */
[----:B------:R-:W-:Y:S01]  /*70e0*/  LEA R154, P2, R129, UR12, 0x1 ;  /* 0x0000000c819a7c11 */ /* 0x000fe2000f8408ff */
[----:B------:R-:W-:Y:S01]  /*70f0*/  IMAD R125, R125, UR4, RZ ;  /* 0x000000047d7d7c24 */ /* 0x000fe2000f8e02ff */
[C---:B------:R-:W-:Y:S01]  /*7100*/  SEL R249, R14.reuse, R249, !P0 ;  /* 0x000000f90ef97207 */ /* 0x040fe20004000000 */
[----:B------:R0:W-:Y:S01]  /*7110*/  STL [R1+0x220], R152 ;  /* 0x0002209801007387 */ /* 0x0001e20000100800 */
[----:B------:R-:W-:-:S02]  /*7120*/  SEL R123, R14, R123, !P0 ;  /* 0x0000007b0e7b7207 */ /* 0x000fc40004000000 */
[C---:B------:R-:W-:Y:S02]  /*7130*/  SEL R122, R14.reuse, R122, !P0 ;  /* 0x0000007a0e7a7207 */ /* 0x040fe40004000000 */
[C---:B------:R-:W-:Y:S02]  /*7140*/  SEL R121, R14.reuse, R121, !P0 ;  /* 0x000000790e797207 */ /* 0x040fe40004000000 */
[C---:B------:R-:W-:Y:S02]  /*7150*/  SEL R120, R14.reuse, R120, !P0 ;  /* 0x000000780e787207 */ /* 0x040fe40004000000 */
[C---:B------:R-:W-:Y:S02]  /*7160*/  SEL R119, R14.reuse, R119, !P0 ;  /* 0x000000770e777207 */ /* 0x040fe40004000000 */
[C---:B------:R-:W-:Y:S02]  /*7170*/  SEL R118, R14.reuse, R118, !P0 ;  /* 0x000000760e767207 */ /* 0x040fe40004000000 */
        /* <DEDUP_REMOVED lines=112> */
[----:B------:R-:W-:Y:S02]  /*7880*/  SEL R12, R14, R12, !P0 ;  /* 0x0000000c0e0c7207 */ /* 0x000fe40004000000 */
[----:B------:R-:W-:Y:S02]  /*7890*/  LEA R153, P1, R128, UR12, 0x1 ;  /* 0x0000000c80997c11 */ /* 0x000fe4000f8208ff */
[----:B------:R-:W-:Y:S01]  /*78a0*/  SEL R14, R14, R131, !P0 ;  /* 0x000000830e0e7207 */ /* 0x000fe20004000000 */
[----:B------:R-:W-:Y:S01]  /*78b0*/  IMAD R124, R124, UR4, RZ ;  /* 0x000000047c7c7c24 */ /* 0x000fe2000f8e02ff */
[----:B0-----:R-:W-:Y:S01]  /*78c0*/  LEA R152, P0, R127, UR12, 0x1 ;  /* 0x0000000c7f987c11 */ /* 0x001fe2000f8008ff */
[----:B------:R0:W-:Y:S01]  /*78d0*/  STL [R1+0x21c], R154 ;  /* 0x00021c9a01007387 */ /* 0x0001e20000100800 */
[----:B------:R-:W-:-:S03]  /*78e0*/  IMAD R123, R123, UR4, RZ ;  /* 0x000000047b7b7c24 */ /* 0x000fc6000f8e02ff */
[----:B------:R1:W-:Y:S01]  /*78f0*/  STL [R1+0x224], R153 ;  /* 0x0002249901007387 */ /* 0x0003e20000100800 */
[----:B------:R-:W-:-:S03]  /*7900*/  IMAD R122, R122, UR4, RZ ;  /* 0x000000047a7a7c24 */ /* 0x000fc6000f8e02ff */
[----:B------:R2:W-:Y:S01]  /*7910*/  STL [R1+0x228], R152 ;  /* 0x0002289801007387 */ /* 0x0005e20000100800 */
[----:B0-----:R-:W-:Y:S02]  /*7920*/  LEA R154, P6, R126, UR12, 0x1 ;  /* 0x0000000c7e9a7c11 */ /* 0x001fe4000f8c08ff */
[----:B-1----:R-:W-:-:S03]  /*7930*/  LEA R153, P5, R125, UR12, 0x1 ;  /* 0x0000000c7d997c11 */ /* 0x002fc6000f8a08ff */
[----:B------:R0:W-:Y:S01]  /*7940*/  STL [R1+0x22c], R154 ;  /* 0x00022c9a01007387 */ /* 0x0001e20000100800 */
[----:B--2---:R-:W-:-:S03]  /*7950*/  LEA R152, P4, R124, UR12, 0x1 ;  /* 0x0000000c7c987c11 */ /* 0x004fc6000f8808ff */
[----:B------:R1:W-:Y:S01]  /*7960*/  STL [R1+0x230], R153 ;  /* 0x0002309901007387 */ /* 0x0003e20000100800 */
[----:B------:R-:W-:Y:S01]  /*7970*/  LEA.HI.X.SX32 R252, R252, UR13, 0x1, P3 ;  /* 0x0000000dfcfc7c11 */ /* 0x000fe200098f0eff */
[----:B------:R-:W-:Y:S02]  /*7980*/  IMAD R121, R121, UR4, RZ ;  /* 0x0000000479797c24 */ /* 0x000fe4000f8e02ff */
[----:B------:R2:W-:Y:S01]  /*7990*/  STL [R1+0x234], R152 ;  /* 0x0002349801007387 */ /* 0x0005e20000100800 */
[----:B0-----:R-:W-:Y:S02]  /*79a0*/  LEA.HI.X.SX32 R154, R129, UR13, 0x1, P2 ;  /* 0x0000000d819a7c11 */ /* 0x001fe400090f0eff */
[----:B-1----:R-:W-:Y:S02]  /*79b0*/  LEA R153, P3, R123, UR12, 0x1 ;  /* 0x0000000c7b997c11 */ /* 0x002fe4000f8608ff */
[----:B--2---:R-:W-:-:S03]  /*79c0*/  LEA R152, P2, R122, UR12, 0x1 ;  /* 0x0000000c7a987c11 */ /* 0x004fc6000f8408ff */
[----:B------:R0:W-:Y:S01]  /*79d0*/  STL [R1+0x238], R153 ;  /* 0x0002389901007387 */ /* 0x0001e20000100800 */
[----:B------:R-:W-:-:S03]  /*79e0*/  IMAD R120, R120, UR4, RZ ;  /* 0x0000000478787c24 */ /* 0x000fc6000f8e02ff */
[----:B------:R1:W-:Y:S01]  /*79f0*/  STL [R1+0x210], R154 ;  /* 0x0002109a01007387 */ /* 0x0003e20000100800 */
[----:B------:R-:W-:-:S03]  /*7a00*/  IMAD R119, R119, UR4, RZ ;  /* 0x0000000477777c24 */ /* 0x000fc6000f8e02ff */
[----:B------:R2:W-:Y:S01]  /*7a10*/  STL [R1+0x23c], R152 ;  /* 0x00023c9801007387 */ /* 0x0005e20000100800 */
[----:B0-----:R-:W-:Y:S02]  /*7a20*/  LEA.HI.X.SX32 R153, R128, UR13, 0x1, P1 ;  /* 0x0000000d80997c11 */ /* 0x001fe400088f0eff */
[----:B-1----:R-:W-:-:S03]  /*7a30*/  LEA R154, P1, R121, UR12, 0x1 ;  /* 0x0000000c799a7c11 */ /* 0x002fc6000f8208ff */
[----:B------:R0:W-:Y:S01]  /*7a40*/  STL [R1+0x208], R153 ;  /* 0x0002089901007387 */ /* 0x0001e20000100800 */
[----:B--2---:R-:W-:-:S03]  /*7a50*/  LEA.HI.X.SX32 R152, R127, UR13, 0x1, P0 ;  /* 0x0000000d7f987c11 */ /* 0x004fc600080f0eff */
[----:B------:R1:W-:Y:S01]  /*7a60*/  STL [R1+0x240], R154 ;  /* 0x0002409a01007387 */ /* 0x0003e20000100800 */
[----:B------:R-:W-:-:S03]  /*7a70*/  IMAD R118, R118, UR4, RZ ;  /* 0x0000000476767c24 */ /* 0x000fc6000f8e02ff */
[----:B------:R2:W-:Y:S01]  /*7a80*/  STL [R1+0x200], R152 ;  /* 0x0002009801007387 */ /* 0x0005e20000100800 */
[----:B0-----:R-:W-:Y:S02]  /*7a90*/  LEA R153, P0, R120, UR12, 0x1 ;  /* 0x0000000c78997c11 */ /* 0x001fe4000f8008ff */
[----:B-1----:R-:W-:-:S03]  /*7aa0*/  LEA.HI.X.SX32 R154, R126, UR13, 0x1, P6 ;  /* 0x0000000d7e9a7c11 */ /* 0x002fc6000b0f0eff */
[----:B------:R0:W-:Y:S01]  /*7ab0*/  STL [R1+0x244], R153 ;  /* 0x0002449901007387 */ /* 0x0001e20000100800 */
[----:B--2---:R-:W-:-:S03]  /*7ac0*/  LEA R152, P6, R119, UR12, 0x1 ;  /* 0x0000000c77987c11 */ /* 0x004fc6000f8c08ff */
[----:B------:R1:W-:Y:S01]  /*7ad0*/  STL [R1+0x1f8], R154 ;  /* 0x0001f89a01007387 */ /* 0x0003e20000100800 */
[----:B------:R-:W-:-:S03]  /*7ae0*/  IMAD R117, R117, UR4, RZ ;  /* 0x0000000475757c24 */ /* 0x000fc6000f8e02ff */
[----:B------:R2:W-:Y:S01]  /*7af0*/  STL [R1+0x248], R152 ;  /* 0x0002489801007387 */ /* 0x0005e20000100800 */
[----:B0-----:R-:W-:Y:S01]  /*7b00*/  LEA.HI.X.SX32 R153, R125, UR13, 0x1, P5 ;  /* 0x0000000d7d997c11 */ /* 0x001fe2000a8f0eff */
[----:B------:R-:W-:Y:S01]  /*7b10*/  IMAD R116, R116, UR4, RZ ;  /* 0x0000000474747c24 */ /* 0x000fe2000f8e02ff */
        /* <DEDUP_REMOVED lines=501> */
[----:B0-----:R-:W-:Y:S01]  /*9a70*/  LEA R153, P3, R18, UR12, 0x1 ;  /* 0x0000000c12997c11 */ /* 0x001fe2000f8608ff */
[----:B------:R-:W-:Y:S01]  /*9a80*/  IMAD R13, R13, UR4, RZ ;  /* 0x000000040d0d7c24 */ /* 0x000fe2000f8e02ff */
[----:B-1----:R-:W-:-:S03]  /*9a90*/  LEA.HI.X.SX32 R154, R24, UR13, 0x1, P2 ;  /* 0x0000000d189a7c11 */ /* 0x002fc600090f0eff */
[----:B------:R0:W-:Y:S01]  /*9aa0*/  STL [R1+0x3dc], R153 ;  /* 0x0003dc9901007387 */ /* 0x0001e20000100800 */
[----:B--2---:R-:W-:-:S03]  /*9ab0*/  LEA R152, P2, R16, UR12, 0x1 ;  /* 0x0000000c10987c11 */ /* 0x004fc6000f8408ff */
[----:B------:R-:W-:Y:S01]  /*9ac0*/  STL [R1+0x17c], R154 ;  /* 0x00017c9a01007387 */ /* 0x000fe20000100800 */
[----:B------:R-:W-:-:S03]  /*9ad0*/  IMAD R11, R11, UR4, RZ ;  /* 0x000000040b0b7c24 */ /* 0x000fc6000f8e02ff */
[----:B------:R1:W-:Y:S01]  /*9ae0*/  STL [R1+0x3e0], R152 ;  /* 0x0003e09801007387 */ /* 0x0003e20000100800 */
[----:B0-----:R-:W-:Y:S02]  /*9af0*/  LEA.HI.X.SX32 R153, R23, UR13, 0x1, P1 ;  /* 0x0000000d17997c11 */ /* 0x001fe400088f0eff */
[----:B------:R-:W-:Y:S01]  /*9b00*/  LEA R23, P1, R15, UR12, 0x1 ;  /* 0x0000000c0f177c11 */ /* 0x000fe2000f8208ff */
[----:B------:R-:W-:Y:S02]  /*9b10*/  IMAD R9, R9, UR4, RZ ;  /* 0x0000000409097c24 */ /* 0x000fe4000f8e02ff */
[----:B------:R-:W-:Y:S01]  /*9b20*/  STL [R1+0x184], R153 ;  /* 0x0001849901007387 */ /* 0x000fe20000100800 */
[----:B-1----:R-:W-:Y:S02]  /*9b30*/  LEA.HI.X.SX32 R152, R22, UR13, 0x1, P0 ;  /* 0x0000000d16987c11 */ /* 0x002fe400080f0eff */
[----:B------:R-:W-:Y:S01]  /*9b40*/  LEA R22, P0, R13, UR12, 0x1 ;  /* 0x0000000c0d167c11 */ /* 0x000fe2000f8008ff */
[----:B------:R0:W-:Y:S01]  /*9b50*/  STL [R1+0x3e4], R23 ;  /* 0x0003e41701007387 */ /* 0x0001e20000100800 */
[----:B------:R-:W-:-:S03]  /*9b60*/  IMAD R7, R7, UR4, RZ ;  /* 0x0000000407077c24 */ /* 0x000fc6000f8e02ff */
[----:B------:R-:W-:Y:S04]  /*9b70*/  STL [R1+0x18c], R152 ;  /* 0x00018c9801007387 */ /* 0x000fe80000100800 */
[----:B------:R1:W-:Y:S01]  /*9b80*/  STL [R1+0x3e8], R22 ;  /* 0x0003e81601007387 */ /* 0x0003e20000100800 */
[----:B0-----:R-:W-:Y:S02]  /*9b90*/  LEA.HI.X.SX32 R23, R21, UR13, 0x1, P6 ;  /* 0x0000000d15177c11 */ /* 0x001fe4000b0f0eff */
[----:B------:R-:W-:Y:S01]  /*9ba0*/  LEA R21, P6, R11, UR12, 0x1 ;  /* 0x0000000c0b157c11 */ /* 0x000fe2000f8c08ff */
[----:B------:R-:W-:Y:S02]  /*9bb0*/  IMAD R5, R5, UR4, RZ ;  /* 0x0000000405057c24 */ /* 0x000fe4000f8e02ff */
[----:B------:R-:W-:Y:S01]  /*9bc0*/  STL [R1+0x194], R23 ;  /* 0x0001941701007387 */ /* 0x000fe20000100800 */
[----:B-1----:R-:W-:-:S02]  /*9bd0*/  LEA.HI.X.SX32 R22, R20, UR13, 0x1, P5 ;  /* 0x0000000d14167c11 */ /* 0x002fc4000a8f0eff */
        /* <DEDUP_REMOVED lines=13> */
[----:B------:R-:W-:Y:S01]  /*9cb0*/  STL [R1+0x1ac], R20 ;  /* 0x0001ac1401007387 */ /* 0x000fe20000100800 */
[----:B------:R-:W1:Y:S01]  /*9cc0*/  S2R R2, SR_TID.X ;  /* 0x0000000000027919 */ /* 0x000e620000002100 */
[----:B0-----:R-:W-:Y:S02]  /*9cd0*/  LEA.HI.X.SX32 R19, R16, UR13, 0x1, P2 ;  /* 0x0000000d10137c11 */ /* 0x001fe400090f0eff */
[----:B------:R-:W-:Y:S01]  /*9ce0*/  LEA R16, P2, R3, UR12, 0x1 ;  /* 0x0000000c03107c11 */ /* 0x000fe2000f8408ff */
[----:B------:R0:W-:Y:S01]  /*9cf0*/  STL [R1+0x3f8], R18 ;  /* 0x0003f81201007387 */ /* 0x0001e20000100800 */
[----:B------:R-:W-:-:S03]  /*9d00*/  IMAD R8, R8, UR4, RZ ;  /* 0x0000000408087c24 */ /* 0x000fc6000f8e02ff */
[----:B------:R-:W-:Y:S01]  /*9d10*/  STL [R1+0x1b4], R19 ;  /* 0x0001b41301007387 */ /* 0x000fe20000100800 */
[----:B0-----:R-:W-:Y:S02]  /*9d20*/  LEA.HI.X.SX32 R18, R15, UR13, 0x1, P1 ;  /* 0x0000000d0f127c11 */ /* 0x001fe400088f0eff */
        /* <DEDUP_REMOVED lines=9> */
[----:B--2---:R-:W-:-:S02]  /*9dc0*/  LEA.HI.X.SX32 R15, R11, UR13, 0x1, P6 ;  /* 0x0000000d0b0f7c11 */ /* 0x004fc4000b0f0eff */
        /* <DEDUP_REMOVED lines=11> */
[----:B------:R0:W-:Y:S04]  /*9e80*/  STL [R1+0x40c], R9 ;  /* 0x00040c0901007387 */ /* 0x0001e80000100800 */
[----:B------:R-:W-:Y:S04]  /*9e90*/  STL [R1+0x1dc], R11 ;  /* 0x0001dc0b01007387 */ /* 0x000fe80000100800 */
[----:B------:R2:W-:Y:S01]  /*9ea0*/  STL [R1+0x410], R7 ;  /* 0x0004100701007387 */ /* 0x0005e20000100800 */
[----:B0-----:R-:W-:-:S02]  /*9eb0*/  LEA.HI.X.SX32 R9, R5, UR13, 0x1, P3 ;  /* 0x0000000d05097c11 */ /* 0x001fc400098f0eff */
[----:B------:R-:W-:Y:S01]  /*9ec0*/  LEA R5, P3, R14, UR12, 0x1 ;  /* 0x0000000c0e057c11 */ /* 0x000fe2000f8608ff */
[----:B------:R-:W0:Y:S01]  /*9ed0*/  S2R R251, SR_TID.X ;  /* 0x0000000000fb7919 */ /* 0x000e220000002100 */
[----:B--2---:R-:W-:Y:S02]  /*9ee0*/  LEA.HI.X.SX32 R7, R3, UR13, 0x1, P2 ;  /* 0x0000000d03077c11 */ /* 0x004fe400090f0eff */
[----:B------:R-:W-:Y:S01]  /*9ef0*/  LEA R3, P2, R249, UR12, 0x1 ;  /* 0x0000000cf9037c11 */ /* 0x000fe2000f8408ff */
[----:B------:R-:W-:Y:S04]  /*9f00*/  STL [R1+0x1e4], R9 ;  /* 0x0001e40901007387 */ /* 0x000fe80000100800 */
[----:B------:R2:W-:Y:S04]  /*9f10*/  STL [R1+0x414], R5 ;  /* 0x0004140501007387 */ /* 0x0005e80000100800 */
[----:B------:R-:W-:Y:S04]  /*9f20*/  STL [R1+0x1ec], R7 ;  /* 0x0001ec0701007387 */ /* 0x000fe80000100800 */
[----:B------:R3:W-:Y:S01]  /*9f30*/  STL [R1+0x418], R3 ;  /* 0x0004180301007387 */ /* 0x0007e20000100800 */
[----:B--2---:R-:W-:-:S02]  /*9f40*/  LEA.HI.X.SX32 R5, R4, UR13, 0x1, P1 ;  /* 0x0000000d04057c11 */ /* 0x004fc400088f0eff */
[----:B------:R-:W-:Y:S02]  /*9f50*/  LEA.HI.X.SX32 R4, R6, UR13, 0x1, P0 ;  /* 0x0000000d06047c11 */ /* 0x000fe400080f0eff */
[----:B-1----:R-:W-:Y:S01]  /*9f60*/  SHF.R.U32.HI R2, RZ, 0x6, R2 ;  /* 0x00000006ff027819 */ /* 0x002fe20000011602 */
[----:B------:R1:W-:Y:S01]  /*9f70*/  STL [R1+0x1f4], R5 ;  /* 0x0001f40501007387 */ /* 0x0003e20000100800 */
[----:B---3--:R-:W-:-:S03]  /*9f80*/  LEA.HI.X.SX32 R3, R8, UR13, 0x1, P6 ;  /* 0x0000000d08037c11 */ /* 0x008fc6000b0f0eff */
[----:B------:R2:W-:Y:S01]  /*9f90*/  STL [R1+0x1fc], R4 ;  /* 0x0001fc0401007387 */ /* 0x0005e20000100800 */
[----:B------:R-:W-:-:S03]  /*9fa0*/  SGXT.U32 R2, R2, 0x2 ;  /* 0x000000020202781a */ /* 0x000fc60000000000 */
[----:B------:R3:W-:Y:S01]  /*9fb0*/  STL [R1+0x204], R3 ;  /* 0x0002040301007387 */ /* 0x0007e20000100800 */
[----:B-1----:R-:W-:Y:S02]  /*9fc0*/  LEA.HI.X.SX32 R5, R10, UR13, 0x1, P5 ;  /* 0x0000000d0a057c11 */ /* 0x002fe4000a8f0eff */
[----:B--2---:R-:W-:-:S03]  /*9fd0*/  LEA.HI.X.SX32 R4, R12, UR13, 0x1, P4 ;  /* 0x0000000d0c047c11 */ /* 0x004fc6000a0f0eff */
[----:B------:R1:W-:Y:S01]  /*9fe0*/  STL [R1+0x20c], R5 ;  /* 0x00020c0501007387 */ /* 0x0003e20000100800 */
[----:B---3--:R-:W-:-:S03]  /*9ff0*/  LEA.HI.X.SX32 R3, R14, UR13, 0x1, P3 ;  /* 0x0000000d0e037c11 */ /* 0x008fc600098f0eff */
[----:B------:R2:W-:Y:S01]  /*a000*/  STL [R1+0x214], R4 ;  /* 0x0002140401007387 */ /* 0x0005e20000100800 */
[----:B------:R-:W-:Y:S02]  /*a010*/  SHF.R.S32.HI R17, RZ, 0x1f, R135 ;  /* 0x0000001fff117819 */ /* 0x000fe40000011487 */
[C---:B------:R-:W-:Y:S01]  /*a020*/  LOP3.LUT R6, R2.reuse, 0x10, RZ, 0xfc, !PT ;  /* 0x0000001002067812 */ /* 0x040fe200078efcff */
[----:B------:R3:W-:Y:S01]  /*a030*/  STL [R1+0x218], R3 ;  /* 0x0002180301007387 */ /* 0x0007e20000100800 */
[C---:B------:R-:W-:Y:S02]  /*a040*/  LOP3.LUT R7, R2.reuse, 0x14, RZ, 0xfc, !PT ;  /* 0x0000001402077812 */ /* 0x040fe400078efcff */
[C---:B-1----:R-:W-:Y:S02]  /*a050*/  LOP3.LUT R5, R2.reuse, 0xc, RZ, 0xfc, !PT ;  /* 0x0000000c02057812 */ /* 0x042fe400078efcff */
[C---:B------:R-:W-:Y:S02]  /*a060*/  LOP3.LUT R8, R2.reuse, 0x18, RZ, 0xfc, !PT ;  /* 0x0000001802087812 */ /* 0x040fe400078efcff */
[----:B--2---:R-:W-:-:S02]  /*a070*/  LOP3.LUT R4, R2, 0x8, RZ, 0xfc, !PT ;  /* 0x0000000802047812 */ /* 0x004fc400078efcff */
[C---:B------:R-:W-:Y:S02]  /*a080*/  LOP3.LUT R9, R2.reuse, 0x1c, RZ, 0xfc, !PT ;  /* 0x0000001c02097812 */ /* 0x040fe400078efcff */
[C---:B---3--:R-:W-:Y:S02]  /*a090*/  LOP3.LUT R3, R2.reuse, 0x4, RZ, 0xfc, !PT ;  /* 0x0000000402037812 */ /* 0x048fe400078efcff */
[----:B------:R-:W-:Y:S02]  /*a0a0*/  LOP3.LUT R2, R2, 0x20, RZ, 0xfc, !PT ;  /* 0x0000002002027812 */ /* 0x000fe400078efcff */
[----:B------:R-:W-:Y:S01]  /*a0b0*/  LEA.HI.X.SX32 R249, R249, UR13, 0x1, P2 ;  /* 0x0000000df9f97c11 */ /* 0x000fe200090f0eff */
[----:B------:R-:W-:Y:S01]  /*a0c0*/  ULDC UR13, c[0x0][0x238] ;  /* 0x00008e00000d7ab9 */ /* 0x000fe20000000800 */
[----:B------:R-:W-:Y:S01]  /*a0d0*/  LEA.HI R17, R17, R135, RZ, 0x6 ;  /* 0x0000008711117211 */ /* 0x000fe200078f30ff */
[----:B------:R-:W-:Y:S02]  /*a0e0*/  IMAD R4, R4, UR16, RZ ;  /* 0x0000001004047c24 */ /* 0x000fe4000f8e02ff */
[----:B------:R-:W-:-:S02]  /*a0f0*/  IMAD R4, R7, UR13, RZ ;  /* 0x0000000d07047c24 */ /* 0x000fc4000f8e02ff */
[----:B------:R-:W-:Y:S01]  /*a100*/  IMAD R4, R2, UR10, RZ ;  /* 0x0000000a02047c24 */ /* 0x000fe2000f8e02ff */
[----:B------:R-:W-:Y:S01]  /*a110*/  SHF.R.S32.HI R2, RZ, 0x6, R17 ;  /* 0x00000006ff027819 */ /* 0x000fe20000011411 */
[----:B------:R-:W-:-:S04]  /*a120*/  UIADD3 UR6, UR5, 0x10000, URZ ;  /* 0x0001000005067890 */ /* 0x000fc8000fffe03f */
[----:B------:R1:W-:Y:S01]  /*a130*/  STL [R1+0x420], R2 ;  /* 0x0004200201007387 */ /* 0x0003e20000100800 */
[----:B0-----:R-:W-:Y:S01]  /*a140*/  LOP3.LUT R251, R251, 0x3f, RZ, 0xc0, !PT ;  /* 0x0000003ffbfb7812 */ /* 0x001fe200078ec0ff */
[----:B------:R-:W-:-:S04]  /*a150*/  USHF.R.U32.HI UR6, URZ, 0x4, UR6 ;  /* 0x000000043f067899 */ /* 0x000fc80008011606 */
[----:B------:R-:W-:Y:S01]  /*a160*/  IMAD R251, R251, UR8, RZ ;  /* 0x00000008fbfb7c24 */ /* 0x000fe2000f8e02ff */
[----:B------:R-:W-:Y:S01]  /*a170*/  USGXT.U32 UR12, UR6, 0xe ;  /* 0x0000000e060c789a */ /* 0x000fe20008000000 */
[----:B------:R-:W-:Y:S01]  /*a180*/  IMAD R10, R3, UR17, RZ ;  /* 0x00000011030a7c24 */ /* 0x000fe2000f8e02ff */
[----:B------:R-:W-:Y:S01]  /*a190*/  UMOV UR4, URZ ;  /* 0x0000003f00047c82 */ /* 0x000fe20008000000 */
[----:B------:R-:W-:Y:S01]  /*a1a0*/  R2UR UR26, R134 ;  /* 0x00000000861a72ca */ /* 0x000fe200000e0000 */
[----:B------:R-:W-:Y:S01]  /*a1b0*/  UIADD3 UR8, UP0, UR12, 0x80, URZ ;  /* 0x000000800c087890 */ /* 0x000fe2000ff1e03f */
[----:B------:R-:W-:Y:S01]  /*a1c0*/  SHF.R.S32.HI R250, RZ, 0x1f, R251 ;  /* 0x0000001ffffa7819 */ /* 0x000fe200000114fb */
[----:B------:R-:W-:Y:S01]  /*a1d0*/  IMAD R3, R5, UR15, RZ ;  /* 0x0000000f05037c24 */ /* 0x000fe2000f8e02ff */
[----:B------:R-:W-:Y:S01]  /*a1e0*/  CS2R R24, SRZ ;  /* 0x0000000000187805 */ /* 0x000fe2000001ff00 */
[----:B------:R-:W-:Y:S01]  /*a1f0*/  IMAD R3, R8, UR9, RZ ;  /* 0x0000000908037c24 */ /* 0x000fe2000f8e02ff */
[----:B------:R-:W-:Y:S01]  /*a200*/  UIADD3.X UR9, UR4, 0x40000040, URZ, UP0, !UPT ;  /* 0x4000004004097890 */ /* 0x000fe200087fe43f */
[----:B------:R-:W-:-:S02]  /*a210*/  SHF.L.U64.HI R250, R251, 0x1, R250 ;  /* 0x00000001fbfa7819 */ /* 0x000fc400000102fa */
[----:B------:R-:W-:Y:S02]  /*a220*/  CS2R R26, SRZ ;  /* 0x00000000001a7805 */ /* 0x000fe4000001ff00 */
[----:B------:R-:W-:Y:S02]  /*a230*/  CS2R R28, SRZ ;  /* 0x00000000001c7805 */ /* 0x000fe4000001ff00 */
[----:B------:R-:W-:Y:S02]  /*a240*/  CS2R R30, SRZ ;  /* 0x00000000001e7805 */ /* 0x000fe4000001ff00 */
[----:B------:R-:W-:Y:S02]  /*a250*/  CS2R R32, SRZ ;  /* 0x0000000000207805 */ /* 0x000fe4000001ff00 */
[----:B------:R-:W-:Y:S02]  /*a260*/  CS2R R34, SRZ ;  /* 0x0000000000227805 */ /* 0x000fe4000001ff00 */
[----:B------:R-:W-:-:S02]  /*a270*/  CS2R R36, SRZ ;  /* 0x0000000000247805 */ /* 0x000fc4000001ff00 */
        /* <DEDUP_REMOVED lines=40> */
[----:B------:R-:W-:Y:S01]  /*a500*/  CS2R R118, SRZ ;  /* 0x0000000000767805 */ /* 0x000fe2000001ff00 */
[----:B------:R-:W-:Y:S01]  /*a510*/  IMAD R5, R6, UR14, RZ ;  /* 0x0000000e06057c24 */ /* 0x000fe2000f8e02ff */
[----:B------:R-:W-:Y:S01]  /*a520*/  CS2R R120, SRZ ;  /* 0x0000000000787805 */ /* 0x000fe2000001ff00 */
[----:B------:R-:W-:Y:S01]  /*a530*/  IMAD R3, R9, UR11, RZ ;  /* 0x0000000b09037c24 */ /* 0x000fe2000f8e02ff */
[----:B------:R-:W-:Y:S01]  /*a540*/  CS2R R122, SRZ ;  /* 0x00000000007a7805 */ /* 0x000fe2000001ff00 */
[----:B------:R-:W-:Y:S01]  /*a550*/  IMAD.SHL.U32 R251, R251, 0x2, RZ ;  /* 0x00000002fbfb7824 */ /* 0x000fe200078e00ff */
        /* <DEDUP_REMOVED lines=13> */
[----:B------:R-:W-:Y:S01]  /*a630*/  CS2R R150, SRZ ;  /* 0x0000000000967805 */ /* 0x000fe2000001ff00 */
[----:B------:R-:W-:Y:S01]  /*a640*/  ULDC UR7, c[0x0][0x230] ;  /* 0x00008c0000077ab9 */ /* 0x000fe20000000800 */
[----:B------:R-:W-:Y:S02]  /*a650*/  UIADD3.64 UR16, UR8, 0x80, URZ ;  /* 0x0000008008107897 */ /* 0x000fe4000fffe03f */
[----:B------:R-:W-:Y:S01]  /*a660*/  UIADD3.64 UR20, UR8, 0x100, URZ ;  /* 0x0000010008147897 */ /* 0x000fe2000fffe03f */
[----:B-1----:R-:W-:-:S11]  /*a670*/  ULDC UR6, c[0x0][0x238] ;  /* 0x00008e0000067ab9 */ /* 0x002fd60000000800 */
.L_x_1:
[----:B------:R-:W2:Y:S01]  /*a680*/  LDL.LU R6, [R1+0x424] ;  /* 0x0004240001067983 */ /* 0x000ea20000300800 */
[----:B------:R-:W0:Y:S01]  /*a690*/  S2R R160, SR_TID.X ;  /* 0x0000000000a07919 */ /* 0x000e220000002100 */
[----:B------:R-:W-:Y:S01]  /*a6a0*/  PRMT R10, RZ, 0x7610, R10 ;  /* 0x00007610ff0a7816 */ /* 0x000fe2000000000a */
[----:B------:R-:W-:Y:S01]  /*a6b0*/  ULDC UR10, c[0x0][0x238] ;  /* 0x00008e00000a7ab9 */ /* 0x000fe20000000800 */
[----:B------:R-:W1:Y:S01]  /*a6c0*/  S2R R9, SR_TID.X ;  /* 0x0000000000097919 */ /* 0x000e620000002100 */
[----:B------:R-:W-:Y:S01]  /*a6d0*/  PRMT R18, RZ, 0x7610, R18 ;  /* 0x00007610ff127816 */ /* 0x000fe20000000012 */
[----:B------:R-:W-:Y:S01]  /*a6e0*/  ULDC UR4, c[0x0][0x238] ;  /* 0x00008e0000047ab9 */ /* 0x000fe20000000800 */
[----:B------:R-:W3:Y:S01]  /*a6f0*/  LDL.LU R3, [R1+0x428] ;  /* 0x0004280001037983 */ /* 0x000ee20000300800 */
[----:B------:R-:W-:Y:S02]  /*a700*/  PRMT R152, RZ, 0x7610, R152 ;  /* 0x00007610ff987816 */ /* 0x000fe40000000098 */
[----:B------:R-:W-:Y:S01]  /*a710*/  PRMT R156, RZ, 0x7610, R156 ;  /* 0x00007610ff9c7816 */ /* 0x000fe2000000009c */
[----:B-----5:R4:W-:Y:S01]  /*a720*/  STL [R1+0x64c], R0 ;  /* 0x00064c0001007387 */ /* 0x0209e20000100800 */
[----:B------:R-:W-:-:S02]  /*a730*/  PRMT R155, RZ, 0x7610, R155 ;  /* 0x00007610ff9b7816 */ /* 0x000fc4000000009b */
[----:B------:R-:W-:Y:S01]  /*a740*/  PRMT R154, RZ, 0x7610, R154 ;  /* 0x00007610ff9a7816 */ /* 0x000fe2000000009a */
[----:B------:R-:W4:Y:S01]  /*a750*/  LDL R159, [R1+0x410] ;  /* 0x00041000019f7983 */ /* 0x000f220000100800 */
[----:B------:R-:W-:Y:S02]  /*a760*/  PRMT R153, RZ, 0x7610, R153 ;  /* 0x00007610ff997816 */ /* 0x000fe40000000099 */
[----:B------:R-:W-:Y:S01]  /*a770*/  PRMT R23, RZ, 0x7610, R23 ;  /* 0x00007610ff177816 */ /* 0x000fe20000000017 */
[----:B------:R-:W4:Y:S01]  /*a780*/  LDL R158, [R1+0x214] ;  /* 0x00021400019e7983 */ /* 0x000f220000100800 */
[----:B0-----:R-:W-:-:S04]  /*a790*/  SHF.R.U32.HI R4, RZ, 0x6, R160 ;  /* 0x00000006ff047819 */ /* 0x001fc800000116a0 */
[----:B------:R-:W-:-:S04]  /*a7a0*/  SGXT.U32 R4, R4, 0x2 ;  /* 0x000000020404781a */ /* 0x000fc80000000000 */
[C---:B------:R-:W-:Y:S01]  /*a7b0*/  ISETP.GE.AND P0, PT, R4.reuse, UR7, PT ;  /* 0x0000000704007c0c */ /* 0x040fe2000bf06270 */
[----:B------:R-:W-:Y:S01]  /*a7c0*/  IMAD R2, R4, UR6, RZ ;  /* 0x0000000604027c24 */ /* 0x000fe2000f8e02ff */
[--C-:B-1----:R-:W-:Y:S02]  /*a7d0*/  SHF.R.U32.HI R8, RZ, 0x6, R9.reuse ;  /* 0x00000006ff087819 */ /* 0x102fe40000011609 */
[----:B------:R-:W-:-:S04]  /*a7e0*/  SHF.R.U32.HI R9, RZ, 0x6, R9 ;  /* 0x00000006ff097819 */ /* 0x000fc80000011609 */
[----:B------:R-:W-:Y:S02]  /*a7f0*/  SGXT.U32 R9, R9, 0x2 ;  /* 0x000000020909781a */ /* 0x000fe40000000000 */
[----:B------:R-:W-:Y:S02]  /*a800*/  SGXT.U32 R8, R8, 0x2 ;  /* 0x000000020808781a */ /* 0x000fe40000000000 */
[----:B------:R-:W-:Y:S02]  /*a810*/  LOP3.LUT R9, R9, 0x8, RZ, 0xfc, !PT ;  /* 0x0000000809097812 */ /* 0x000fe400078efcff */
[----:B------:R-:W-:-:S03]  /*a820*/  LOP3.LUT R8, R8, 0x10, RZ, 0xfc, !PT ;  /* 0x0000001008087812 */ /* 0x000fc600078efcff */
[----:B------:R-:W-:Y:S01]  /*a830*/  IMAD R9, R9, UR10, RZ ;  /* 0x0000000a09097c24 */ /* 0x000fe2000f8e02ff */
[----:B------:R-:W-:Y:S01]  /*a840*/  ULDC UR10, c[0x0][0x238] ;  /* 0x00008e00000a7ab9 */ /* 0x000fe20000000800 */
[----:B------:R-:W-:Y:S01]  /*a850*/  IMAD R8, R8, UR4, RZ ;  /* 0x0000000408087c24 */ /* 0x000fe2000f8e02ff */
[----:B------:R-:W-:Y:S01]  /*a860*/  ULDC UR4, c[0x0][0x238] ;  /* 0x00008e0000047ab9 */ /* 0x000fe20000000800 */
[----:B------:R-:W-:Y:S02]  /*a870*/  PRMT R157, RZ, 0x7610, R157 ;  /* 0x00007610ff9d7816 */ /* 0x000fe4000000009d */
[----:B------:R-:W-:Y:S02]  /*a880*/  PRMT R22, RZ, 0x7610, R22 ;  /* 0x00007610ff167816 */ /* 0x000fe40000000016 */
[----:B------:R-:W-:Y:S02]  /*a890*/  PRMT R21, RZ, 0x7610, R21 ;  /* 0x00007610ff157816 */ /* 0x000fe40000000015 */
[----:B------:R-:W-:Y:S01]  /*a8a0*/  PRMT R20, RZ, 0x7610, R20 ;  /* 0x00007610ff147816 */ /* 0x000fe20000000014 */
[----:B--2---:R-:W-:-:S02]  /*a8b0*/  IMAD.MOV.U32 R7, RZ, RZ, R6 ;  /* 0x000000ffff077224 */ /* 0x004fc400078e0006 */
[----:B---3--:R-:W-:-:S04]  /*a8c0*/  IMAD.MOV.U32 R6, RZ, RZ, R3 ;  /* 0x000000ffff067224 */ /* 0x008fc800078e0003 */
[----:B------:R-:W-:-:S05]  /*a8d0*/  IMAD.WIDE R2, R2, 0x2, R6 ;  /* 0x0000000202027825 */ /* 0x000fca00078e0206 */
[----:B------:R0:W2:Y:S02]  /*a8e0*/  @!P0 LDG.E.U16 R10, desc[UR24][R2.64] ;  /* 0x00000018020a8981 */ /* 0x0000a4000c1e1500 */
[----:B0-----:R-:W-:-:S04]  /*a8f0*/  LOP3.LUT R2, R4, 0x24, RZ, 0xfc, !PT ;  /* 0x0000002404027812 */ /* 0x001fc800078efcff */
[C---:B------:R-:W-:Y:S01]  /*a900*/  ISETP.GE.AND P0, PT, R2.reuse, UR7, PT ;  /* 0x0000000702007c0c */ /* 0x040fe2000bf06270 */
[----:B------:R-:W-:-:S04]  /*a910*/  IMAD R2, R2, UR6, RZ ;  /* 0x0000000602027c24 */ /* 0x000fc8000f8e02ff */
[----:B------:R-:W-:-:S08]  /*a920*/  IMAD.WIDE R2, R2, 0x2, R6 ;  /* 0x0000000202027825 */ /* 0x000fd000078e0206 */
[----:B------:R0:W3:Y:S02]  /*a930*/  @!P0 LDG.E.U16 R18, desc[UR24][R2.64] ;  /* 0x0000001802128981 */ /* 0x0000e4000c1e1500 */
[----:B0-----:R-:W-:-:S04]  /*a940*/  LOP3.LUT R2, R4, 0x28, RZ, 0xfc, !PT ;  /* 0x0000002804027812 */ /* 0x001fc800078efcff */
[C---:B------:R-:W-:Y:S01]  /*a950*/  ISETP.GE.AND P0, PT, R2.reuse, UR7, PT ;  /* 0x0000000702007c0c */ /* 0x040fe2000bf06270 */
[----:B------:R-:W-:-:S04]  /*a960*/  IMAD R2, R2, UR6, RZ ;  /* 0x0000000602027c24 */ /* 0x000fc8000f8e02ff */
[----:B------:R-:W-:-:S08]  /*a970*/  IMAD.WIDE R2, R2, 0x2, R6 ;  /* 0x0000000202027825 */ /* 0x000fd000078e0206 */
[----:B------:R0:W3:Y:S02]  /*a980*/  @!P0 LDG.E.U16 R152, desc[UR24][R2.64] ;  /* 0x0000001802988981 */ /* 0x0000e4000c1e1500 */
[----:B0-----:R-:W-:-:S04]  /*a990*/  LOP3.LUT R2, R4, 0x8, RZ, 0xfc, !PT ;  /* 0x0000000804027812 */ /* 0x001fc800078efcff */
[----:B------:R-:W-:Y:S02]  /*a9a0*/  ISETP.GE.AND P0, PT, R2, UR7, PT ;  /* 0x0000000702007c0c */ /* 0x000fe4000bf06270 */
[----:B------:R-:W-:-:S04]  /*a9b0*/  LOP3.LUT R2, R4, 0x10, RZ, 0xfc, !PT ;  /* 0x0000001004027812 */ /* 0x000fc800078efcff */
[----:B------:R-:W-:Y:S01]  /*a9c0*/  ISETP.GE.AND P1, PT, R2, UR7, PT ;  /* 0x0000000702007c0c */ /* 0x000fe2000bf26270 */
[--C-:B------:R-:W-:Y:S02]  /*a9d0*/  IMAD.WIDE R2, R9, 0x2, R6.reuse ;  /* 0x0000000209027825 */ /* 0x100fe400078e0206 */
[----:B------:R-:W2:Y:S04]  /*a9e0*/  LDL R9, [R1+0x400] ;  /* 0x0004000001097983 */ /* 0x000ea80000100800 */
[----:B------:R0:W3:Y:S02]  /*a9f0*/  @!P0 LDG.E.U16 R156, desc[UR24][R2.64] ;  /* 0x00000018029c8981 */ /* 0x0000e4000c1e1500 */
[----:B0-----:R-:W-:Y:S02]  /*aa00*/  IMAD.WIDE R2, R8, 0x2, R6 ;  /* 0x0000000208027825 */ /* 0x001fe400078e0206 */
[----:B------:R-:W4:Y:S03]  /*aa10*/  S2R R8, SR_TID.X ;  /* 0x0000000000087919 */ /* 0x000f260000002100 */
[----:B------:R0:W3:Y:S02]  /*aa20*/  @!P1 LDG.E.U16 R155, desc[UR24][R2.64] ;  /* 0x00000018029b9981 */ /* 0x0000e4000c1e1500 */
[----:B0-----:R-:W-:-:S04]  /*aa30*/  LOP3.LUT R2, R4, 0x18, RZ, 0xfc, !PT ;  /* 0x0000001804027812 */ /* 0x001fc800078efcff */
[----:B------:R-:W-:Y:S02]  /*aa40*/  ISETP.GE.AND P0, PT, R2, UR7, PT ;  /* 0x0000000702007c0c */ /* 0x000fe4000bf06270 */
[----:B------:R-:W-:-:S04]  /*aa50*/  LOP3.LUT R2, R4, 0x20, RZ, 0xfc, !PT ;  /* 0x0000002004027812 */ /* 0x000fc800078efcff */
[----:B------:R-:W-:Y:S02]  /*aa60*/  ISETP.GE.AND P1, PT, R2, UR7, PT ;  /* 0x0000000702007c0c */ /* 0x000fe4000bf26270 */
[--C-:B----4-:R-:W-:Y:S02]  /*aa70*/  SHF.R.U32.HI R0, RZ, 0x6, R8.reuse ;  /* 0x00000006ff007819 */ /* 0x110fe40000011608 */
[----:B------:R-:W-:Y:S02]  /*aa80*/  SHF.R.U32.HI R8, RZ, 0x6, R8 ;  /* 0x00000006ff087819 */ /* 0x000fe40000011608 */
[----:B------:R-:W-:Y:S02]  /*aa90*/  SGXT.U32 R0, R0, 0x2 ;  /* 0x000000020000781a */ /* 0x000fe40000000000 */
[----:B------:R-:W-:Y:S02]  /*aaa0*/  SGXT.U32 R8, R8, 0x2 ;  /* 0x000000020808781a */ /* 0x000fe40000000000 */
[----:B------:R-:W-:-:S02]  /*aab0*/  LOP3.LUT R0, R0, 0x20, RZ, 0xfc, !PT ;  /* 0x0000002000007812 */ /* 0x000fc400078efcff */
[----:B------:R-:W-:-:S03]  /*aac0*/  LOP3.LUT R8, R8, 0x18, RZ, 0xfc, !PT ;  /* 0x0000001808087812 */ /* 0x000fc600078efcff */
[----:B------:R-:W-:Y:S01]  /*aad0*/  IMAD R0, R0, UR4, RZ ;  /* 0x0000000400007c24 */ /* 0x000fe2000f8e02ff */
[----:B------:R-:W-:Y:S01]  /*aae0*/  ULDC UR4, c[0x0][0x238] ;  /* 0x00008e0000047ab9 */ /* 0x000fe20000000800 */
[----:B------:R-:W-:Y:S01]  /*aaf0*/  IMAD R8, R8, UR10, RZ ;  /* 0x0000000a08087c24 */ /* 0x000fe2000f8e02ff */
[----:B------:R-:W-:-:S03]  /*ab00*/  ULDC UR10, c[0x0][0x238] ;  /* 0x00008e00000a7ab9 */ /* 0x000fc60000000800 */
[--C-:B------:R-:W-:Y:S02]  /*ab10*/  IMAD.WIDE R2, R8, 0x2, R6.reuse ;  /* 0x0000000208027825 */ /* 0x100fe400078e0206 */
[----:B------:R-:W0:Y:S03]  /*ab20*/  S2R R8, SR_TID.X ;  /* 0x0000000000087919 */ /* 0x000e260000002100 */
[----:B------:R1:W4:Y:S02]  /*ab30*/  @!P0 LDG.E.U16 R154, desc[UR24][R2.64] ;  /* 0x00000018029a8981 */ /* 0x000324000c1e1500 */
[----:B-1----:R-:W-:-:S05]  /*ab40*/  IMAD.WIDE R2, R0, 0x2, R6 ;  /* 0x0000000200027825 */ /* 0x002fca00078e0206 */
[----:B------:R1:W4:Y:S02]  /*ab50*/  @!P1 LDG.E.U16 R153, desc[UR24][R2.64] ;  /* 0x0000001802999981 */ /* 0x000324000c1e1500 */
[----:B-1----:R-:W-:-:S04]  /*ab60*/  LOP3.LUT R2, R4, 0x30, RZ, 0xfc, !PT ;  /* 0x0000003004027812 */ /* 0x002fc800078efcff */
[C---:B------:R-:W-:Y:S01]  /*ab70*/  ISETP.GE.AND P0, PT, R2.reuse, UR7, PT ;  /* 0x0000000702007c0c */ /* 0x040fe2000bf06270 */
[----:B------:R-:W-:-:S04]  /*ab80*/  IMAD R2, R2, UR6, RZ ;  /* 0x0000000602027c24 */ /* 0x000fc8000f8e02ff */
[----:B------:R-:W-:-:S08]  /*ab90*/  IMAD.WIDE R2, R2, 0x2, R6 ;  /* 0x0000000202027825 */ /* 0x000fd000078e0206 */
[----:B------:R1:W4:Y:S01]  /*aba0*/  @!P0 LDG.E.U16 R23, desc[UR24][R2.64] ;  /* 0x0000001802178981 */ /* 0x000322000c1e1500 */
[----:B0-----:R-:W-:Y:S02]  /*abb0*/  SHF.R.U32.HI R0, RZ, 0x6, R8 ;  /* 0x00000006ff007819 */ /* 0x001fe40000011608 */
[----:B-1----:R-:W-:-:S04]  /*abc0*/  LOP3.LUT R2, R4, 0x38, RZ, 0xfc, !PT ;  /* 0x0000003804027812 */ /* 0x002fc800078efcff */
[C---:B------:R-:W-:Y:S01]  /*abd0*/  ISETP.GE.AND P0, PT, R2.reuse, UR7, PT ;  /* 0x0000000702007c0c */ /* 0x040fe2000bf06270 */
[----:B------:R-:W-:Y:S01]  /*abe0*/  IMAD R2, R2, UR6, RZ ;  /* 0x0000000602027c24 */ /* 0x000fe2000f8e02ff */
[----:B------:R-:W-:-:S03]  /*abf0*/  SHF.R.U32.HI R8, RZ, 0x6, R8 ;  /* 0x00000006ff087819 */ /* 0x000fc60000011608 */
[----:B------:R-:W-:Y:S01]  /*ac00*/  IMAD.WIDE R2, R2, 0x2, R6 ;  /* 0x0000000202027825 */ /* 0x000fe200078e0206 */
[----:B------:R-:W-:-:S04]  /*ac10*/  SGXT.U32 R8, R8, 0x2 ;  /* 0x000000020808781a */ /* 0x000fc80000000000 */
[----:B------:R-:W-:-:S03]  /*ac20*/  LOP3.LUT R8, R8, 0x4, RZ, 0xfc, !PT ;  /* 0x0000000408087812 */ /* 0x000fc600078efcff */
[----:B------:R0:W4:Y:S01]  /*ac30*/  @!P0 LDG.E.U16 R157, desc[UR24][R2.64] ;  /* 0x00000018029d8981 */ /* 0x000122000c1e1500 */
[----:B------:R-:W-:Y:S01]  /*ac40*/  SGXT.U32 R0, R0, 0x2 ;  /* 0x000000020000781a */ /* 0x000fe20000000000 */
[----:B------:R-:W-:Y:S01]  /*ac50*/  IMAD R8, R8, UR10, RZ ;  /* 0x0000000a08087c24 */ /* 0x000fe2000f8e02ff */
[----:B------:R-:W-:Y:S02]  /*ac60*/  ULDC UR10, c[0x0][0x238] ;  /* 0x00008e00000a7ab9 */ /* 0x000fe40000000800 */
[----:B------:R-:W-:Y:S02]  /*ac70*/  LOP3.LUT R0, R0, 0xc, RZ, 0xfc, !PT ;  /* 0x0000000c00007812 */ /* 0x000fe400078efcff */
[----:B0-----:R-:W-:-:S03]  /*ac80*/  LOP3.LUT R2, R4, 0x4, RZ, 0xfc, !PT ;  /* 0x0000000404027812 */ /* 0x001fc600078efcff */
[----:B------:R-:W-:Y:S01]  /*ac90*/  IMAD R0, R0, UR4, RZ ;  /* 0x0000000400007c24 */ /* 0x000fe2000f8e02ff */
[----:B------:R-:W-:Y:S01]  /*aca0*/  ULDC UR4, c[0x0][0x238] ;  /* 0x00008e0000047ab9 */ /* 0x000fe20000000800 */
[----:B------:R-:W-:Y:S02]  /*acb0*/  ISETP.GE.AND P0, PT, R2, UR7, PT ;  /* 0x0000000702007c0c */ /* 0x000fe4000bf06270 */
[----:B------:R-:W-:-:S04]  /*acc0*/  LOP3.LUT R2, R4, 0xc, RZ, 0xfc, !PT ;  /* 0x0000000c04027812 */ /* 0x000fc800078efcff */
[----:B------:R-:W-:Y:S01]  /*acd0*/  ISETP.GE.AND P1, PT, R2, UR7, PT ;  /* 0x0000000702007c0c */ /* 0x000fe2000bf26270 */
[--C-:B------:R-:W-:Y:S02]  /*ace0*/  IMAD.WIDE R2, R8, 0x2, R6.reuse ;  /* 0x0000000208027825 */ /* 0x100fe400078e0206 */
[----:B------:R-:W0:Y:S04]  /*acf0*/  S2R R8, SR_TID.X ;  /* 0x0000000000087919 */ /* 0x000e280000002100 */
[----:B------:R1:W4:Y:S02]  /*ad00*/  @!P0 LDG.E.U16 R22, desc[UR24][R2.64] ;  /* 0x0000001802168981 */ /* 0x000324000c1e1500 */
[----:B-1----:R-:W-:-:S05]  /*ad10*/  IMAD.WIDE R2, R0, 0x2, R6 ;  /* 0x0000000200027825 */ /* 0x002fca00078e0206 */
[----:B------:R1:W4:Y:S02]  /*ad20*/  @!P1 LDG.E.U16 R21, desc[UR24][R2.64] ;  /* 0x0000001802159981 */ /* 0x000324000c1e1500 */
[----:B-1----:R-:W-:Y:S02]  /*ad30*/  LOP3.LUT R2, R4, 0x14, RZ, 0xfc, !PT ;  /* 0x0000001404027812 */ /* 0x002fe400078efcff */
[--C-:B0-----:R-:W-:Y:S02]  /*ad40*/  SHF.R.U32.HI R0, RZ, 0x6, R8.reuse ;  /* 0x00000006ff007819 */ /* 0x101fe40000011608 */
[----:B------:R-:W-:Y:S02]  /*ad50*/  SHF.R.U32.HI R8, RZ, 0x6, R8 ;  /* 0x00000006ff087819 */ /* 0x000fe40000011608 */
[----:B------:R-:W-:Y:S02]  /*ad60*/  ISETP.GE.AND P0, PT, R2, UR7, PT ;  /* 0x0000000702007c0c */ /* 0x000fe4000bf06270 */
[----:B------:R-:W-:-:S02]  /*ad70*/  SGXT.U32 R8, R8, 0x2 ;  /* 0x000000020808781a */ /* 0x000fc40000000000 */
[----:B------:R-:W-:Y:S02]  /*ad80*/  SGXT.U32 R0, R0, 0x2 ;  /* 0x000000020000781a */ /* 0x000fe40000000000 */
[----:B------:R-:W-:Y:S02]  /*ad90*/  LOP3.LUT R8, R8, 0x14, RZ, 0xfc, !PT ;  /* 0x0000001408087812 */ /* 0x000fe400078efcff */
[----:B------:R-:W-:Y:S02]  /*ada0*/  LOP3.LUT R2, R4, 0x1c, RZ, 0xfc, !PT ;  /* 0x0000001c04027812 */ /* 0x000fe400078efcff */
[----:B------:R-:W-:Y:S01]  /*adb0*/  LOP3.LUT R0, R0, 0x1c, RZ, 0xfc, !PT ;  /* 0x0000001c00007812 */ /* 0x000fe200078efcff */
[----:B------:R-:W-:Y:S01]  /*adc0*/  IMAD R8, R8, UR10, RZ ;  /* 0x0000000a08087c24 */ /* 0x000fe2000f8e02ff */
[----:B------:R-:W-:-:S03]  /*add0*/  ISETP.GE.AND P1, PT, R2, UR7, PT ;  /* 0x0000000702007c0c */ /* 0x000fc6000bf26270 */
[----:B------:R-:W-:Y:S02]  /*ade0*/  IMAD.WIDE R2, R8, 0x2, R6 ;  /* 0x0000000208027825 */ /* 0x000fe400078e0206 */
[----:B------:R-:W3:Y:S02]  /*adf0*/  LDL R8, [R1+0x1f4] ;  /* 0x0001f40001087983 */ /* 0x000ee40000100800 */
[----:B------:R-:W-:Y:S02]  /*ae00*/  IMAD R0, R0, UR4, RZ ;  /* 0x0000000400007c24 */ /* 0x000fe4000f8e02ff */
[----:B------:R0:W4:Y:S01]  /*ae10*/  @!P0 LDG.E.U16 R20, desc[UR24][R2.64] ;  /* 0x0000001802148981 */ /* 0x000122000c1e1500 */
[----:B------:R-:W-:Y:S01]  /*ae20*/  PRMT R19, RZ, 0x7610, R19 ;  /* 0x00007610ff137816 */ /* 0x000fe20000000013 */
[----:B0-----:R-:W-:Y:S02]  /*ae30*/  IMAD.WIDE R2, R0, 0x2, R6 ;  /* 0x0000000200027825 */ /* 0x001fe400078e0206 */
[----:B------:R-:W2:Y:S04]  /*ae40*/  LDL.LU R0, [R1+0x418] ;  /* 0x0004180001007983 */ /* 0x000ea80000300800 */
[----:B------:R0:W4:Y:S02]  /*ae50*/  @!P1 LDG.E.U16 R19, desc[UR24][R2.64] ;  /* 0x0000001802139981 */ /* 0x000124000c1e1500 */
[----:B0-----:R-:W-:-:S04]  /*ae60*/  LOP3.LUT R2, R4, 0x2c, RZ, 0xfc, !PT ;  /* 0x0000002c04027812 */ /* 0x001fc800078efcff */
[C---:B------:R-:W-:Y:S01]  /*ae70*/  ISETP.GE.AND P0, PT, R2.reuse, UR7, PT ;  /* 0x0000000702007c0c */ /* 0x040fe2000bf06270 */
[----:B------:R-:W-:Y:S01]  /*ae80*/  IMAD R2, R2, UR6, RZ ;  /* 0x0000000602027c24 */ /* 0x000fe2000f8e02ff */
[----:B------:R-:W-:-:S03]  /*ae90*/  PRMT R17, RZ, 0x7610, R17 ;  /* 0x00007610ff117816 */ /* 0x000fc60000000011 */
[----:B------:R-:W-:-:S08]  /*aea0*/  IMAD.WIDE R2, R2, 0x2, R6 ;  /* 0x0000000202027825 */ /* 0x000fd000078e0206 */
        /* <DEDUP_REMOVED lines=10> */
[----:B------:R-:W-:Y:S02]  /*af50*/  LOP3.LUT R3, R160, 0x3f, RZ, 0xc0, !PT ;  /* 0x0000003fa0037812 */ /* 0x000fe400078ec0ff */
[----:B------:R-:W-:Y:S02]  /*af60*/  PRMT R15, RZ, 0x7610, R15 ;  /* 0x00007610ff0f7816 */ /* 0x000fe4000000000f */
[----:B------:R-:W-:Y:S01]  /*af70*/  ISETP.GE.AND P0, PT, R3, UR7, PT ;  /* 0x0000000703007c0c */ /* 0x000fe2000bf06270 */
[----:B------:R-:W-:-:S06]  /*af80*/  IMAD.WIDE R2, R2, 0x2, R6 ;  /* 0x0000000202027825 */ /* 0x000fcc00078e0206 */
[----:B------:R2:W4:Y:S01]  /*af90*/  @!P1 LDG.E.U16 R15, desc[UR24][R2.64] ;  /* 0x00000018020f9981 */ /* 0x000522000c1e1500 */
[----:B------:R-:W-:Y:S02]  /*afa0*/  PRMT R14, RZ, 0x7610, R14 ;  /* 0x00007610ff0e7816 */ /* 0x000fe4000000000e */
[----:B------:R-:W-:Y:S01]  /*afb0*/  PRMT R13, RZ, 0x7610, R13 ;  /* 0x00007610ff0d7816 */ /* 0x000fe2000000000d */
[----:B------:R-:W-:Y:S01]  /*afc0*/  BAR.SYNC.DEFER_BLOCKING 0x0 ;  /* 0x0000000000007b1d */ /* 0x000fe20000010000 */
[----:B--2---:R-:W-:-:S05]  /*afd0*/  IADD3 R2, P1, R0, R251, RZ ;  /* 0x000000fb00027210 */ /* 0x004fca0007f3e0ff */
[----:B------:R0:W-:Y:S01]  /*afe0*/  STL [R1+0x6f8], R0 ;  /* 0x0006f80001007387 */ /* 0x0001e20000100800 */
[----:B------:R-:W-:-:S05]  /*aff0*/  IMAD.X R3, R249, 0x1, R250, P1 ;  /* 0x00000001f9037824 */ /* 0x000fca00008e06fa */
[----:B------:R1:W2:Y:S04]  /*b000*/  @!P0 LDG.E.U16 R14, desc[UR24][R2.64] ;  /* 0x00000018020e8981 */ /* 0x0002a8000c1e1500 */
[----:B0-----:R-:W3:Y:S04]  /*b010*/  LDL.LU R0, [R1+0x408] ;  /* 0x0004080001007983 */ /* 0x001ee80000300800 */
[----:B------:R0:W-:Y:S04]  /*b020*/  STL [R1+0x6fc], R249 ;  /* 0x0006fcf901007387 */ /* 0x0001e80000100800 */
[----:B0-----:R-:W4:Y:S01]  /*b030*/  LDL.LU R249, [R1+0x204] ;  /* 0x0002040001f97983 */ /* 0x001f220000300800 */
[----:B-1----:R-:W-:-:S03]  /*b040*/  IADD3 R2, P1, R159, R251, RZ ;  /* 0x000000fb9f027210 */ /* 0x002fc60007f3e0ff */
[----:B------:R-:W2:Y:S02]  /*b050*/  LDL.LU R242, [R1+0x220] ;  /* 0x0002200001f27983 */ /* 0x000ea40000300800 */
[----:B------:R-:W-:Y:S02]  /*b060*/  IMAD.X R3, R158, 0x1, R250, P1 ;  /* 0x000000019e037824 */ /* 0x000fe400008e06fa */
[----:B------:R-:W2:Y:S04]  /*b070*/  LDL R159, [R1+0x3f0] ;  /* 0x0003f000019f7983 */ /* 0x000ea80000100800 */
[----:B------:R-:W2:Y:S04]  /*b080*/  LDL R162, [R1+0x1d4] ;  /* 0x0001d40001a27983 */ /* 0x000ea80000100800 */
[----:B------:R3:W2:Y:S02]  /*b090*/  @!P0 LDG.E.U16 R13, desc[UR24][R2.64] ;  /* 0x00000018020d8981 */ /* 0x0006a4000c1e1500 */
[----:B---3--:R-:W-:-:S02]  /*b0a0*/  IADD3 R2, P1, R0, R251, RZ ;  /* 0x000000fb00027210 */ /* 0x008fc40007f3e0ff */
[----:B------:R0:W-:Y:S04]  /*b0b0*/  STL [R1+0x718], R0 ;  /* 0x0007180001007387 */ /* 0x0001e80000100800 */
[----:B0-----:R-:W3:Y:S01]  /*b0c0*/  LDL.LU R0, [R1+0x3f8] ;  /* 0x0003f80001007983 */ /* 0x001ee20000300800 */
[----:B----4-:R-:W-:-:S03]  /*b0d0*/  IMAD.X R3, R249, 0x1, R250, P1 ;  /* 0x00000001f9037824 */ /* 0x010fc600008e06fa */
[----:B------:R0:W-:Y:S04]  /*b0e0*/  STL [R1+0x71c], R249 ;  /* 0x00071cf901007387 */ /* 0x0001e80000100800 */
[----:B0-----:R-:W4:Y:S01]  /*b0f0*/  LDL.LU R249, [R1+0x1e4] ;  /* 0x0001e40001f97983 */ /* 0x001f220000300800 */
[----:B------:R-:W-:Y:S02]  /*b100*/  PRMT R12, RZ, 0x7610, R12 ;  /* 0x00007610ff0c7816 */ /* 0x000fe4000000000c */
[----:B------:R-:W-:Y:S01]  /*b110*/  PRMT R5, RZ, 0x7610, R5 ;  /* 0x00007610ff057816 */ /* 0x000fe20000000005 */
[----:B------:R-:W4:Y:S04]  /*b120*/  LDL R158, [R1+0x3e0] ;  /* 0x0003e000019e7983 */ /* 0x000f280000100800 */
[----:B------:R0:W4:Y:S04]  /*b130*/  @!P0 LDG.E.U16 R12, desc[UR24][R2.64] ;  /* 0x00000018020c8981 */ /* 0x000128000c1e1500 */
[----:B------:R-:W4:Y:S01]  /*b140*/  LDL R161, [R1+0x1b4] ;  /* 0x0001b40001a17983 */ /* 0x000f220000100800 */
[----:B0-----:R-:W-:-:S05]  /*b150*/  IADD3 R2, P1, R9, R251, RZ ;  /* 0x000000fb09027210 */ /* 0x001fca0007f3e0ff */
[----:B------:R-:W-:Y:S01]  /*b160*/  IMAD.X R3, R8, 0x1, R250, P1 ;  /* 0x0000000108037824 */ /* 0x000fe200008e06fa */
[----:B--2---:R-:W-:-:S04]  /*b170*/  IADD3 R8, P1, R242, R251, RZ ;  /* 0x000000fbf2087210 */ /* 0x004fc80007f3e0ff */
[----:B------:R0:W2:Y:S01]  /*b180*/  @!P0 LDG.E.U16 R5, desc[UR24][R2.64] ;  /* 0x0000001802058981 */ /* 0x0000a2000c1e1500 */
[----:B------:R-:W-:Y:S01]  /*b190*/  IMAD.X R9, R252, 0x1, R250, P1 ;  /* 0x00000001fc097824 */ /* 0x000fe200008e06fa */
[----:B0-----:R-:W-:-:S06]  /*b1a0*/  PRMT R2, RZ, 0x7610, R2 ;  /* 0x00007610ff027816 */ /* 0x001fcc0000000002 */
[----:B------:R3:W2:Y:S02]  /*b1b0*/  @!P0 LDG.E.U16 R2, desc[UR24][R8.64] ;  /* 0x0000001808028981 */ /* 0x0006a4000c1e1500 */
[----:B---3--:R-:W-:Y:S02]  /*b1c0*/  IADD3 R8, P1, R0, R251, RZ ;  /* 0x000000fb00087210 */ /* 0x008fe40007f3e0ff */
[----:B------:R0:W-:Y:S04]  /*b1d0*/  STL [R1+0x738], R0 ;  /* 0x0007380001007387 */ /* 0x0001e80000100800 */
[----:B0-----:R-:W3:Y:S01]  /*b1e0*/  LDL.LU R0, [R1+0x3e8] ;  /* 0x0003e80001007983 */ /* 0x001ee20000300800 */
[----:B----4-:R-:W-:-:S03]  /*b1f0*/  IMAD.X R9, R249, 0x1, R250, P1 ;  /* 0x00000001f9097824 */ /* 0x010fc600008e06fa */
[----:B------:R0:W-:Y:S04]  /*b200*/  STL [R1+0x73c], R249 ;  /* 0x00073cf901007387 */ /* 0x0001e80000100800 */
[----:B0-----:R-:W4:Y:S01]  /*b210*/  LDL.LU R249, [R1+0x1c4] ;  /* 0x0001c40001f97983 */ /* 0x001f220000300800 */
[C---:B------:R-:W-:Y:S01]  /*b220*/  LOP3.LUT R4, R160.reuse, 0xc0, RZ, 0xc0, !PT ;  /* 0x000000c0a0047812 */ /* 0x040fe200078ec0ff */
[----:B------:R-:W-:Y:S01]  /*b230*/  IMAD.SHL.U32 R3, R160, 0x2, RZ ;  /* 0x00000002a0037824 */ /* 0x000fe200078e00ff */
[----:B------:R-:W-:Y:S01]  /*b240*/  PRMT R11, RZ, 0x7610, R11 ;  /* 0x00007610ff0b7816 */ /* 0x000fe2000000000b */
[----:B------:R-:W2:Y:S01]  /*b250*/  LDL R160, [R1+0x3d0] ;  /* 0x0003d00001a07983 */ /* 0x000ea20000100800 */
[----:B------:R-:W-:-:S04]  /*b260*/  SHF.R.U32.HI R4, RZ, 0x2, R4 ;  /* 0x00000002ff047819 */ /* 0x000fc80000011604 */
[----:B------:R-:W-:Y:S01]  /*b270*/  LOP3.LUT R4, R4, 0x1fe, R3, 0x78, !PT ;  /* 0x000001fe04047812 */ /* 0x000fe200078e7803 */
[----:B------:R0:W2:Y:S04]  /*b280*/  @!P0 LDG.E.U16 R11, desc[UR24][R8.64] ;  /* 0x00000018080b8981 */ /* 0x0000a8000c1e1500 */
[----:B------:R1:W-:Y:S01]  /*b290*/  STS.U16 [R4+UR5+0x10000], R10 ;  /* 0x0100000a04007988 */ /* 0x0003e20008000405 */
[----:B0-----:R-:W-:-:S03]  /*b2a0*/  IADD3 R8, P1, R159, R251, RZ ;  /* 0x000000fb9f087210 */ /* 0x001fc60007f3e0ff */
[----:B------:R-:W2:Y:S01]  /*b2b0*/  LDL R159, [R1+0x194] ;  /* 0x00019400019f7983 */ /* 0x000ea20000100800 */
[----:B-1----:R-:W-:Y:S01]  /*b2c0*/  PRMT R10, RZ, 0x7610, R10 ;  /* 0x00007610ff0a7816 */ /* 0x002fe2000000000a */
[----:B------:R-:W-:-:S05]  /*b2d0*/  IMAD.X R9, R162, 0x1, R250, P1 ;  /* 0x00000001a2097824 */ /* 0x000fca00008e06fa */
[----:B------:R3:W2:Y:S02]  /*b2e0*/  @!P0 LDG.E.U16 R10, desc[UR24][R8.64] ;  /* 0x00000018080a8981 */ /* 0x0006a4000c1e1500 */
[----:B---3--:R-:W-:Y:S02]  /*b2f0*/  IADD3 R8, P1, R0, R251, RZ ;  /* 0x000000fb00087210 */ /* 0x008fe40007f3e0ff */
[----:B------:R0:W-:Y:S04]  /*b300*/  STL [R1+0x758], R0 ;  /* 0x0007580001007387 */ /* 0x0001e80000100800 */
[----:B0-----:R-:W3:Y:S01]  /*b310*/  LDL.LU R0, [R1+0x3d8] ;  /* 0x0003d80001007983 */ /* 0x001ee20000300800 */
[----:B----4-:R-:W-:-:S03]  /*b320*/  IMAD.X R9, R249, 0x1, R250, P1 ;  /* 0x00000001f9097824 */ /* 0x010fc600008e06fa */
[----:B------:R0:W-:Y:S04]  /*b330*/  STL [R1+0x75c], R249 ;  /* 0x00075cf901007387 */ /* 0x0001e80000100800 */
[----:B0-----:R-:W4:Y:S04]  /*b340*/  LDL.LU R249, [R1+0x1a4] ;  /* 0x0001a40001f97983 */ /* 0x001f280000300800 */
[----:B------:R0:W-:Y:S04]  /*b350*/  STS.U16 [R4+UR5+0x10400], R156 ;  /* 0x0104009c04007988 */ /* 0x0001e80008000405 */
[----:B------:R1:W-:Y:S04]  /*b360*/  STS.U16 [R4+UR5+0x10800], R155 ;  /* 0x0108009b04007988 */ /* 0x0003e80008000405 */
[----:B------:R-:W2:Y:S01]  /*b370*/  LDL R3, [R1+0x174] ;  /* 0x0001740001037983 */ /* 0x000ea20000100800 */
[----:B0-----:R-:W-:-:S06]  /*b380*/  PRMT R156, RZ, 0x7610, R156 ;  /* 0x00007610ff9c7816 */ /* 0x001fcc000000009c */
[----:B------:R0:W2:Y:S01]  /*b390*/  @!P0 LDG.E.U16 R156, desc[UR24][R8.64] ;  /* 0x00000018089c8981 */ /* 0x0000a2000c1e1500 */
[----:B-1----:R-:W-:Y:S02]  /*b3a0*/  PRMT R155, RZ, 0x7610, R155 ;  /* 0x00007610ff9b7816 */ /* 0x002fe4000000009b */
[----:B0-----:R-:W-:Y:S02]  /*b3b0*/  IADD3 R8, P1, R158, R251, RZ ;  /* 0x000000fb9e087210 */ /* 0x001fe40007f3e0ff */
[----:B------:R-:W2:Y:S03]  /*b3c0*/  LDL R158, [R1+0x3c0] ;  /* 0x0003c000019e7983 */ /* 0x000ea60000100800 */
        /* <DEDUP_REMOVED lines=10> */
[----:B------:R-:W4:Y:S01]  /*b470*/  LDL R162, [R1+0x3a8] ;  /* 0x0003a80001a27983 */ /* 0x000f220000100800 */
[----:B0-----:R-:W-:-:S03]  /*b480*/  PRMT R154, RZ, 0x7610, R154 ;  /* 0x00007610ff9a7816 */ /* 0x001fc6000000009a */
[----:B------:R-:W4:Y:S04]  /*b490*/  LDL.LU R248, [R1+0x3b0] ;  /* 0x0003b00001f87983 */ /* 0x000f280000300800 */
[----:B------:R2:W4:Y:S01]  /*b4a0*/  @!P0 LDG.E.U16 R154, desc[UR24][R8.64] ;  /* 0x00000018089a8981 */ /* 0x000522000c1e1500 */
[----:B-1----:R-:W-:Y:S02]  /*b4b0*/  PRMT R153, RZ, 0x7610, R153 ;  /* 0x00007610ff997816 */ /* 0x002fe40000000099 */
[----:B--2---:R-:W-:-:S05]  /*b4c0*/  IADD3 R8, P1, R160, R251, RZ ;  /* 0x000000fba0087210 */ /* 0x004fca0007f3e0ff */
        /* <DEDUP_REMOVED lines=11> */
[----:B0-----:R-:W-:-:S03]  /*b580*/  PRMT R152, RZ, 0x7610, R152 ;  /* 0x00007610ff987816 */ /* 0x001fc60000000098 */
[----:B------:R-:W2:Y:S04]  /*b590*/  LDL R165, [R1+0x398] ;  /* 0x0003980001a57983 */ /* 0x000ea80000100800 */
[----:B------:R0:W2:Y:S01]  /*b5a0*/  @!P0 LDG.E.U16 R152, desc[UR24][R8.64] ;  /* 0x0000001808988981 */ /* 0x0000a2000c1e1500 */
[----:B-1----:R-:W-:-:S03]  /*b5b0*/  PRMT R23, RZ, 0x7610, R23 ;  /* 0x00007610ff177816 */ /* 0x002fc60000000017 */
[----:B------:R-:W2:Y:S04]  /*b5c0*/  LDL R161, [R1+0x124] ;  /* 0x0001240001a17983 */ /* 0x000ea80000100800 */
[----:B------:R-:W2:Y:S01]  /*b5d0*/  LDL R160, [R1+0x390] ;  /* 0x0003900001a07983 */ /* 0x000ea20000100800 */
[----:B0-----:R-:W-:-:S03]  /*b5e0*/  IADD3 R8, P1, R158, R251, RZ ;  /* 0x000000fb9e087210 */ /* 0x001fc60007f3e0ff */
[----:B------:R-:W2:Y:S02]  /*b5f0*/  LDL R158, [R1+0x114] ;  /* 0x00011400019e7983 */ /* 0x000ea40000100800 */
[----:B------:R-:W-:-:S05]  /*b600*/  IMAD.X R9, R3, 0x1, R250, P1 ;  /* 0x0000000103097824 */ /* 0x000fca00008e06fa */
[----:B------:R3:W2:Y:S02]  /*b610*/  @!P0 LDG.E.U16 R23, desc[UR24][R8.64] ;  /* 0x0000001808178981 */ /* 0x0006a4000c1e1500 */
[----:B---3--:R-:W-:Y:S02]  /*b620*/  IADD3 R8, P1, R0, R251, RZ ;  /* 0x000000fb00087210 */ /* 0x008fe40007f3e0ff */
[----:B------:R0:W-:Y:S04]  /*b630*/  STL [R1+0x7b8], R0 ;  /* 0x0007b80001007387 */ /* 0x0001e80000100800 */
[----:B0-----:R-:W3:Y:S01]  /*b640*/  LDL.LU R0, [R1+0x144] ;  /* 0x0001440001007983 */ /* 0x001ee20000300800 */
[----:B----4-:R-:W-:-:S03]  /*b650*/  IMAD.X R9, R249, 0x1, R250, P1 ;  /* 0x00000001f9097824 */ /* 0x010fc600008e06fa */
[----:B------:R0:W-:Y:S04]  /*b660*/  STL [R1+0x7a0], R249 ;  /* 0x0007a0f901007387 */ /* 0x0001e80000100800 */
[----:B0-----:R-:W4:Y:S01]  /*b670*/  LDL.LU R249, [R1+0x154] ;  /* 0x0001540001f97983 */ /* 0x001f220000300800 */
[----:B------:R-:W-:-:S03]  /*b680*/  LOP3.LUT R3, R4, 0x40, RZ, 0x3c, !PT ;  /* 0x0000004004037812 */ /* 0x000fc600078e3cff */
[----:B------:R-:W-:Y:S04]  /*b690*/  STS.U16 [R4+UR5+0x11c00], R157 ;  /* 0x011c009d04007988 */ /* 0x000fe80008000405 */
[----:B------:R0:W-:Y:S02]  /*b6a0*/  STS.U16 [R3+UR5+0x10200], R22 ;  /* 0x0102001603007988 */ /* 0x0001e40008000405 */
[----:B0-----:R-:W-:Y:S02]  /*b6b0*/  PRMT R22, RZ, 0x7610, R22 ;  /* 0x00007610ff167816 */ /* 0x001fe40000000016 */
[----:B------:R0:W-:Y:S04]  /*b6c0*/  STS.U16 [R3+UR5+0x10600], R21 ;  /* 0x0106001503007988 */ /* 0x0001e80008000405 */
[----:B------:R1:W2:Y:S01]  /*b6d0*/  @!P0 LDG.E.U16 R22, desc[UR24][R8.64] ;  /* 0x0000001808168981 */ /* 0x0002a2000c1e1500 */
[----:B0-----:R-:W-:-:S02]  /*b6e0*/  PRMT R21, RZ, 0x7610, R21 ;  /* 0x00007610ff157816 */ /* 0x001fc40000000015 */
[----:B-1----:R-:W-:-:S05]  /*b6f0*/  IADD3 R8, P1, R248, R251, RZ ;  /* 0x000000fbf8087210 */ /* 0x002fca0007f3e0ff */
[----:B----4-:R-:W-:Y:S01]  /*b700*/  IMAD.X R9, R249, 0x1, R250, P1 ;  /* 0x00000001f9097824 */ /* 0x010fe200008e06fa */
[----:B------:R-:W-:Y:S04]  /*b710*/  STL.64 [R1+0x7a8], R248 ;  /* 0x0007a8f801007387 */ /* 0x000fe80000100a00 */
[----:B------:R0:W4:Y:S04]  /*b720*/  @!P0 LDG.E.U16 R21, desc[UR24][R8.64] ;  /* 0x0000001808158981 */ /* 0x000128000c1e1500 */
[----:B------:R-:W4:Y:S01]  /*b730*/  LDL R157, [R1+0x104] ;  /* 0x00010400019d7983 */ /* 0x000f220000100800 */
[----:B0-----:R-:W-:-:S03]  /*b740*/  IADD3 R8, P1, R162, R251, RZ ;  /* 0x000000fba2087210 */ /* 0x001fc60007f3e0ff */
[----:B---3--:R0:W-:Y:S02]  /*b750*/  STL [R1+0x7c8], R0 ;  /* 0x0007c80001007387 */ /* 0x0081e40000100800 */
[----:B------:R-:W-:Y:S02]  /*b760*/  IMAD.X R9, R0, 0x1, R250, P1 ;  /* 0x0000000100097824 */ /* 0x000fe400008e06fa */
[----:B0-----:R-:W3:Y:S04]  /*b770*/  LDL.LU R0, [R1+0x134] ;  /* 0x0001340001007983 */ /* 0x001ee80000300800 */
[----:B------:R0:W-:Y:S04]  /*b780*/  STS.U16 [R3+UR5+0x10a00], R20 ;  /* 0x010a001403007988 */ /* 0x0001e80008000405 */
[----:B------:R-:W4:Y:S04]  /*b790*/  LDL R164, [R1+0x380] ;  /* 0x0003800001a47983 */ /* 0x000f280000100800 */
[----:B------:R-:W4:Y:S01]  /*b7a0*/  LDL R163, [R1+0xf4] ;  /* 0x0000f40001a37983 */ /* 0x000f220000100800 */
[----:B0-----:R-:W-:-:S03]  /*b7b0*/  PRMT R20, RZ, 0x7610, R20 ;  /* 0x00007610ff147816 */ /* 0x001fc60000000014 */
[----:B------:R-:W4:Y:S04]  /*b7c0*/  LDL R162, [R1+0x378] ;  /* 0x0003780001a27983 */ /* 0x000f280000100800 */
[----:B------:R2:W4:Y:S02]  /*b7d0*/  @!P0 LDG.E.U16 R20, desc[UR24][R8.64] ;  /* 0x0000001808148981 */ /* 0x000524000c1e1500 */
[----:B--2---:R-:W-:Y:S02]  /*b7e0*/  IADD3 R8, P1, R159, R251, RZ ;  /* 0x000000fb9f087210 */ /* 0x004fe40007f3e0ff */
[----:B------:R-:W2:Y:S03]  /*b7f0*/  LDL R159, [R1+0xe4] ;  /* 0x0000e400019f7983 */ /* 0x000ea60000100800 */
[----:B---3--:R-:W-:Y:S01]  /*b800*/  IMAD.X R9, R0, 0x1, R250, P1 ;  /* 0x0000000100097824 */ /* 0x008fe200008e06fa */
[----:B------:R0:W-:Y:S04]  /*b810*/  STL [R1+0x7d0], R0 ;  /* 0x0007d00001007387 */ /* 0x0001e80000100800 */
[----:B0-----:R-:W3:Y:S04]  /*b820*/  LDL.LU R0, [R1+0x388] ;  /* 0x0003880001007983 */ /* 0x001ee80000300800 */
[----:B------:R0:W-:Y:S02]  /*b830*/  STS.U16 [R3+UR5+0x10e00], R19 ;  /* 0x010e001303007988 */ /* 0x0001e40008000405 */
[----:B0-----:R-:W-:-:S02]  /*b840*/  PRMT R19, RZ, 0x7610, R19 ;  /* 0x00007610ff137816 */ /* 0x001fc40000000013 */
[----:B------:R0:W-:Y:S04]  /*b850*/  STS.U16 [R3+UR5+0x11200], R18 ;  /* 0x0112001203007988 */ /* 0x0001e80008000405 */
[----:B------:R1:W2:Y:S01]  /*b860*/  @!P0 LDG.E.U16 R19, desc[UR24][R8.64] ;  /* 0x0000001808138981 */ /* 0x0002a2000c1e1500 */
[----:B0-----:R-:W-:Y:S02]  /*b870*/  PRMT R18, RZ, 0x7610, R18 ;  /* 0x00007610ff127816 */ /* 0x001fe40000000012 */
[----:B-1----:R-:W-:Y:S01]  /*b880*/  IADD3 R8, P1, R165, R251, RZ ;  /* 0x000000fba5087210 */ /* 0x002fe20007f3e0ff */
[----:B------:R0:W-:Y:S04]  /*b890*/  STS.U16 [R3+UR5+0x11600], R17 ;  /* 0x0116001103007988 */ /* 0x0001e80008000405 */
[----:B------:R-:W-:Y:S01]  /*b8a0*/  IMAD.X R9, R161, 0x1, R250, P1 ;  /* 0x00000001a1097824 */ /* 0x000fe200008e06fa */
[----:B------:R-:W2:Y:S04]  /*b8b0*/  LDL R165, [R1+0x368] ;  /* 0x0003680001a57983 */ /* 0x000ea80000100800 */
[----:B------:R1:W2:Y:S01]  /*b8c0*/  @!P0 LDG.E.U16 R18, desc[UR24][R8.64] ;  /* 0x0000001808128981 */ /* 0x0002a2000c1e1500 */
[----:B0-----:R-:W-:-:S03]  /*b8d0*/  PRMT R17, RZ, 0x7610, R17 ;  /* 0x00007610ff117816 */ /* 0x001fc60000000011 */
[----:B------:R-:W2:Y:S01]  /*b8e0*/  LDL R161, [R1+0xd4] ;  /* 0x0000d40001a17983 */ /* 0x000ea20000100800 */
[----:B-1----:R-:W-:-:S03]  /*b8f0*/  IADD3 R8, P1, R160, R251, RZ ;  /* 0x000000fba0087210 */ /* 0x002fc60007f3e0ff */
[----:B------:R-:W2:Y:S02]  /*b900*/  LDL R160, [R1+0xc4] ;  /* 0x0000c40001a07983 */ /* 0x000ea40000100800 */
[----:B------:R-:W-:-:S05]  /*b910*/  IMAD.X R9, R158, 0x1, R250, P1 ;  /* 0x000000019e097824 */ /* 0x000fca00008e06fa */
[----:B------:R3:W2:Y:S02]  /*b920*/  @!P0 LDG.E.U16 R17, desc[UR24][R8.64] ;  /* 0x0000001808118981 */ /* 0x0006a4000c1e1500 */
[----:B---3--:R-:W-:Y:S02]  /*b930*/  IADD3 R8, P1, R0, R251, RZ ;  /* 0x000000fb00087210 */ /* 0x008fe40007f3e0ff */
[----:B------:R0:W-:Y:S04]  /*b940*/  STL [R1+0x7d8], R0 ;  /* 0x0007d80001007387 */ /* 0x0001e80000100800 */
[----:B0-----:R-:W3:Y:S01]  /*b950*/  LDL.LU R0, [R1+0x370] ;  /* 0x0003700001007983 */ /* 0x001ee20000300800 */
[----:B----4-:R-:W-:-:S03]  /*b960*/  IMAD.X R9, R157, 0x1, R250, P1 ;  /* 0x000000019d097824 */ /* 0x010fc600008e06fa */
[----:B------:R0:W-:Y:S04]  /*b970*/  STS.U16 [R3+UR5+0x11a00], R16 ;  /* 0x011a001003007988 */ /* 0x0001e80008000405 */
[----:B------:R1:W-:Y:S04]  /*b980*/  STS.U16 [R3+UR5+0x11e00], R15 ;  /* 0x011e000f03007988 */ /* 0x0003e80008000405 */
[----:B------:R-:W4:Y:S01]  /*b990*/  LDL R158, [R1+0x360] ;  /* 0x00036000019e7983 */ /* 0x000f220000100800 */
[----:B0-----:R-:W-:-:S03]  /*b9a0*/  PRMT R16, RZ, 0x7610, R16 ;  /* 0x00007610ff107816 */ /* 0x001fc60000000010 */
[----:B------:R-:W4:Y:S04]  /*b9b0*/  LDL R157, [R1+0xb4] ;  /* 0x0000b400019d7983 */ /* 0x000f280000100800 */
[----:B------:R0:W4:Y:S01]  /*b9c0*/  @!P0 LDG.E.U16 R16, desc[UR24][R8.64] ;  /* 0x0000001808108981 */ /* 0x000122000c1e1500 */
[----:B-1----:R-:W-:Y:S02]  /*b9d0*/  PRMT R15, RZ, 0x7610, R15 ;  /* 0x00007610ff0f7816 */ /* 0x002fe4000000000f */
[----:B0-----:R-:W-:Y:S01]  /*b9e0*/  IADD3 R8, P1, R164, R251, RZ ;  /* 0x000000fba4087210 */ /* 0x001fe20007f3e0ff */
[----:B------:R0:W-:Y:S04]  /*b9f0*/  STS.U16 [R4+UR5], R14 ;  /* 0x0000000e04007988 */ /* 0x0001e80008000405 */
[----:B------:R-:W-:Y:S01]  /*ba00*/  IMAD.X R9, R163, 0x1, R250, P1 ;  /* 0x00000001a3097824 */ /* 0x000fe200008e06fa */
[----:B------:R-:W4:Y:S04]  /*ba10*/  LDL R164, [R1+0xa4] ;  /* 0x0000a40001a47983 */ /* 0x000f280000100800 */
[----:B------:R1:W4:Y:S01]  /*ba20*/  @!P0 LDG.E.U16 R15, desc[UR24][R8.64] ;  /* 0x00000018080f8981 */ /* 0x000322000c1e1500 */
[----:B0-----:R-:W-:-:S03]  /*ba30*/  PRMT R14, RZ, 0x7610, R14 ;  /* 0x00007610ff0e7816 */ /* 0x001fc6000000000e */
[----:B------:R-:W4:Y:S01]  /*ba40*/  LDL R163, [R1+0x350] ;  /* 0x0003500001a37983 */ /* 0x000f220000100800 */
[----:B-1----:R-:W-:-:S05]  /*ba50*/  IADD3 R8, P1, R162, R251, RZ ;  /* 0x000000fba2087210 */ /* 0x002fca0007f3e0ff */
[--C-:B--2---:R-:W-:Y:S02]  /*ba60*/  IMAD.X R9, R159, 0x1, R250.reuse, P1 ;  /* 0x000000019f097824 */ /* 0x104fe400008e06fa */
[----:B------:R-:W2:Y:S04]  /*ba70*/  LDL R159, [R1+0x94] ;  /* 0x00009400019f7983 */ /* 0x000ea80000100800 */
[----:B------:R3:W2:Y:S02]  /*ba80*/  @!P0 LDG.E.U16 R14, desc[UR24][R8.64] ;  /* 0x00000018080e8981 */ /* 0x0006a4000c1e1500 */
[----:B---3--:R-:W-:Y:S02]  /*ba90*/  IADD3 R8, P1, R0, R251, RZ ;  /* 0x000000fb00087210 */ /* 0x008fe40007f3e0ff */
[----:B------:R0:W-:Y:S04]  /*baa0*/  STL [R1+0x7e0], R0 ;  /* 0x0007e00001007387 */ /* 0x0001e80000100800 */
[----:B0-----:R-:W3:Y:S01]  /*bab0*/  LDL.LU R0, [R1+0x358] ;  /* 0x0003580001007983 */ /* 0x001ee20000300800 */
[----:B------:R-:W-:-:S03]  /*bac0*/  IMAD.X R9, R161, 0x1, R250, P1 ;  /* 0x00000001a1097824 */ /* 0x000fc600008e06fa */
[----:B------:R0:W-:Y:S04]  /*bad0*/  STS.U16 [R4+UR5+0x400], R13 ;  /* 0x0004000d04007988 */ /* 0x0001e80008000405 */
[----:B------:R1:W-:Y:S04]  /*bae0*/  STS.U16 [R4+UR5+0x800], R12 ;  /* 0x0008000c04007988 */ /* 0x0003e80008000405 */
[----:B------:R-:W2:Y:S01]  /*baf0*/  LDL R162, [R1+0x348] ;  /* 0x0003480001a27983 */ /* 0x000ea20000100800 */
[----:B0-----:R-:W-:-:S03]  /*bb00*/  PRMT R13, RZ, 0x7610, R13 ;  /* 0x00007610ff0d7816 */ /* 0x001fc6000000000d */
[----:B------:R0:W-:Y:S04]  /*bb10*/  STS.U16 [R4+UR5+0xc00], R5 ;  /* 0x000c000504007988 */ /* 0x0001e80008000405 */
[----:B------:R0:W2:Y:S01]  /*bb20*/  @!P0 LDG.E.U16 R13, desc[UR24][R8.64] ;  /* 0x00000018080d8981 */ /* 0x0000a2000c1e1500 */
[----:B-1----:R-:W-:-:S03]  /*bb30*/  PRMT R12, RZ, 0x7610, R12 ;  /* 0x00007610ff0c7816 */ /* 0x002fc6000000000c */
[----:B------:R-:W2:Y:S01]  /*bb40*/  LDL R161, [R1+0x84] ;  /* 0x0000840001a17983 */ /* 0x000ea20000100800 */
[----:B0-----:R-:W-:-:S05]  /*bb50*/  IADD3 R8, P1, R165, R251, RZ ;  /* 0x000000fba5087210 */ /* 0x001fca0007f3e0ff */
[--C-:B------:R-:W-:Y:S01]  /*bb60*/  IMAD.X R9, R160, 0x1, R250.reuse, P1 ;  /* 0x00000001a0097824 */ /* 0x100fe200008e06fa */
[----:B------:R-:W-:Y:S01]  /*bb70*/  PRMT R5, RZ, 0x7610, R5 ;  /* 0x00007610ff057816 */ /* 0x000fe20000000005 */
[----:B------:R-:W2:Y:S04]  /*bb80*/  LDL R160, [R1+0x338] ;  /* 0x0003380001a07983 */ /* 0x000ea80000100800 */
[----:B------:R4:W2:Y:S02]  /*bb90*/  @!P0 LDG.E.U16 R12, desc[UR24][R8.64] ;  /* 0x00000018080c8981 */ /* 0x0008a4000c1e1500 */
[----:B----4-:R-:W-:Y:S02]  /*bba0*/  IADD3 R8, P1, R158, R251, RZ ;  /* 0x000000fb9e087210 */ /* 0x010fe40007f3e0ff */
[----:B------:R-:W4:Y:S03]  /*bbb0*/  LDL R158, [R1+0x74] ;  /* 0x00007400019e7983 */ /* 0x000f260000100800 */
[----:B------:R-:W-:-:S02]  /*bbc0*/  IMAD.X R9, R157, 0x1, R250, P1 ;  /* 0x000000019d097824 */ /* 0x000fc400008e06fa */
[----:B------:R-:W4:Y:S04]  /*bbd0*/  LDL R157, [R1+0x64] ;  /* 0x00006400019d7983 */ /* 0x000f280000100800 */
[----:B------:R3:W4:Y:S02]  /*bbe0*/  @!P0 LDG.E.U16 R5, desc[UR24][R8.64] ;  /* 0x0000001808058981 */ /* 0x000724000c1e1500 */
[----:B---3--:R-:W-:Y:S02]  /*bbf0*/  IADD3 R8, P1, R0, R251, RZ ;  /* 0x000000fb00087210 */ /* 0x008fe40007f3e0ff */
[----:B------:R0:W-:Y:S04]  /*bc00*/  STL [R1+0x7e8], R0 ;  /* 0x0007e80001007387 */ /* 0x0001e80000100800 */
[----:B0-----:R-:W3:Y:S01]  /*bc10*/  LDL.LU R0, [R1+0x340] ;  /* 0x0003400001007983 */ /* 0x001ee20000300800 */
[----:B------:R-:W-:-:S03]  /*bc20*/  IMAD.X R9, R164, 0x1, R250, P1 ;  /* 0x00000001a4097824 */ /* 0x000fc600008e06fa */
[----:B------:R0:W-:Y:S04]  /*bc30*/  STS.U16 [R4+UR5+0x1000], R11 ;  /* 0x0010000b04007988 */ /* 0x0001e80008000405 */
[----:B------:R1:W-:Y:S04]  /*bc40*/  STS.U16 [R4+UR5+0x1400], R10 ;  /* 0x0014000a04007988 */ /* 0x0003e80008000405 */
[----:B------:R2:W-:Y:S01]  /*bc50*/  STS.U16 [R4+UR5+0x1800], R156 ;  /* 0x0018009c04007988 */ /* 0x0005e20008000405 */
[----:B0-----:R-:W-:-:S03]  /*bc60*/  PRMT R11, RZ, 0x7610, R11 ;  /* 0x00007610ff0b7816 */ /* 0x001fc6000000000b */
[----:B------:R-:W4:Y:S04]  /*bc70*/  LDL R166, [R1+0x328] ;  /* 0x0003280001a67983 */ /* 0x000f280000100800 */
[----:B------:R0:W4:Y:S01]  /*bc80*/  @!P0 LDG.E.U16 R11, desc[UR24][R8.64] ;  /* 0x00000018080b8981 */ /* 0x000122000c1e1500 */
[----:B-1----:R-:W-:-:S03]  /*bc90*/  PRMT R10, RZ, 0x7610, R10 ;  /* 0x00007610ff0a7816 */ /* 0x002fc6000000000a */
[----:B------:R-:W4:Y:S04]  /*bca0*/  LDL R165, [R1+0x44] ;  /* 0x0000440001a57983 */ /* 0x000f280000100800 */
[----:B------:R-:W4:Y:S01]  /*bcb0*/  LDL R164, [R1+0x320] ;  /* 0x0003200001a47983 */ /* 0x000f220000100800 */
[----:B0-----:R-:W-:Y:S02]  /*bcc0*/  IADD3 R8, P1, R163, R251, RZ ;  /* 0x000000fba3087210 */ /* 0x001fe40007f3e0ff */
[----:B--2---:R-:W-:Y:S01]  /*bcd0*/  PRMT R156, RZ, 0x7610, R156 ;  /* 0x00007610ff9c7816 */ /* 0x004fe2000000009c */
[----:B------:R-:W2:Y:S02]  /*bce0*/  LDL R163, [R1+0x34] ;  /* 0x0000340001a37983 */ /* 0x000ea40000100800 */
[----:B------:R-:W-:-:S02]  /*bcf0*/  IMAD.X R9, R159, 0x1, R250, P1 ;  /* 0x000000019f097824 */ /* 0x000fc400008e06fa */
[----:B------:R-:W2:Y:S04]  /*bd00*/  LDL R159, [R1+0x54] ;  /* 0x00005400019f7983 */ /* 0x000ea80000100800 */
[----:B------:R0:W2:Y:S02]  /*bd10*/  @!P0 LDG.E.U16 R10, desc[UR24][R8.64] ;  /* 0x00000018080a8981 */ /* 0x0000a4000c1e1500 */
[----:B0-----:R-:W-:-:S05]  /*bd20*/  IADD3 R8, P1, R162, R251, RZ ;  /* 0x000000fba2087210 */ /* 0x001fca0007f3e0ff */
[----:B------:R-:W-:-:S05]  /*bd30*/  IMAD.X R9, R161, 0x1, R250, P1 ;  /* 0x00000001a1097824 */ /* 0x000fca00008e06fa */
[----:B------:R3:W2:Y:S02]  /*bd40*/  @!P0 LDG.E.U16 R156, desc[UR24][R8.64] ;  /* 0x00000018089c8981 */ /* 0x0006a4000c1e1500 */
[----:B---3--:R-:W-:Y:S02]  /*bd50*/  IADD3 R8, P1, R0, R251, RZ ;  /* 0x000000fb00087210 */ /* 0x008fe40007f3e0ff */
[----:B------:R0:W-:Y:S04]  /*bd60*/  STL [R1+0x810], R0 ;  /* 0x0008100001007387 */ /* 0x0001e80000100800 */
[----:B0-----:R-:W3:Y:S01]  /*bd70*/  LDL.LU R0, [R1+0x330] ;  /* 0x0003300001007983 */ /* 0x001ee20000300800 */
[----:B----4-:R-:W-:-:S03]  /*bd80*/  IMAD.X R9, R158, 0x1, R250, P1 ;  /* 0x000000019e097824 */ /* 0x010fc600008e06fa */
[----:B------:R-:W4:Y:S04]  /*bd90*/  LDL R158, [R1+0x318] ;  /* 0x00031800019e7983 */ /* 0x000f280000100800 */
[----:B------:R0:W-:Y:S04]  /*bda0*/  STS.U16 [R4+UR5+0x1c00], R155 ;  /* 0x001c009b04007988 */ /* 0x0001e80008000405 */
[----:B------:R1:W-:Y:S04]  /*bdb0*/  STS.U16 [R4+UR5+0x2000], R154 ;  /* 0x0020009a04007988 */ /* 0x0003e80008000405 */
[----:B------:R-:W4:Y:S01]  /*bdc0*/  LDL R162, [R1+0x20] ;  /* 0x0000200001a27983 */ /* 0x000f220000100800 */
[----:B0-----:R-:W-:-:S06]  /*bdd0*/  PRMT R155, RZ, 0x7610, R155 ;  /* 0x00007610ff9b7816 */ /* 0x001fcc000000009b */
[----:B------:R0:W4:Y:S01]  /*bde0*/  @!P0 LDG.E.U16 R155, desc[UR24][R8.64] ;  /* 0x00000018089b8981 */ /* 0x000122000c1e1500 */
[----:B-1----:R-:W-:Y:S02]  /*bdf0*/  PRMT R154, RZ, 0x7610, R154 ;  /* 0x00007610ff9a7816 */ /* 0x002fe4000000009a */
[----:B0-----:R-:W-:Y:S01]  /*be00*/  IADD3 R8, P1, R160, R251, RZ ;  /* 0x000000fba0087210 */ /* 0x001fe20007f3e0ff */
[----:B------:R0:W-:Y:S04]  /*be10*/  STS.U16 [R4+UR5+0x2400], R153 ;  /* 0x0024009904007988 */ /* 0x0001e80008000405 */
[----:B------:R-:W-:Y:S01]  /*be20*/  IMAD.X R9, R157, 0x1, R250, P1 ;  /* 0x000000019d097824 */ /* 0x000fe200008e06fa */
[----:B------:R-:W4:Y:S04]  /*be30*/  LDL R160, [R1+0x310] ;  /* 0x0003100001a07983 */ /* 0x000f280000100800 */
[----:B------:R3:W4:Y:S01]  /*be40*/  @!P0 LDG.E.U16 R154, desc[UR24][R8.64] ;  /* 0x00000018089a8981 */ /* 0x000722000c1e1500 */
[----:B0-----:R-:W-:-:S03]  /*be50*/  PRMT R153, RZ, 0x7610, R153 ;  /* 0x00007610ff997816 */ /* 0x001fc60000000099 */
[----:B------:R-:W4:Y:S04]  /*be60*/  LDL R157, [R1+0x30] ;  /* 0x00003000019d7983 */ /* 0x000f280000100800 */
[----:B------:R0:W-:Y:S02]  /*be70*/  STS.U16 [R4+UR5+0x2800], R152 ;  /* 0x0028009804007988 */ /* 0x0001e40008000405 */
[----:B0-----:R-:W-:Y:S02]  /*be80*/  PRMT R152, RZ, 0x7610, R152 ;  /* 0x00007610ff987816 */ /* 0x001fe40000000098 */
[----:B------:R0:W-:Y:S02]  /*be90*/  STS.U16 [R4+UR5+0x2c00], R23 ;  /* 0x002c001704007988 */ /* 0x0001e40008000405 */
[----:B0-----:R-:W-:-:S02]  /*bea0*/  PRMT R23, RZ, 0x7610, R23 ;  /* 0x00007610ff177816 */ /* 0x001fc40000000017 */
[----:B---3--:R-:W-:-:S05]  /*beb0*/  IADD3 R8, P1, R0, R251, RZ ;  /* 0x000000fb00087210 */ /* 0x008fca0007f3e0ff */
[----:B--2---:R-:W-:-:S05]  /*bec0*/  IMAD.X R9, R159, 0x1, R250, P1 ;  /* 0x000000019f097824 */ /* 0x004fca00008e06fa */
[----:B------:R0:W2:Y:S02]  /*bed0*/  @!P0 LDG.E.U16 R153, desc[UR24][R8.64] ;  /* 0x0000001808998981 */ /* 0x0000a4000c1e1500 */
[-C--:B0-----:R-:W-:Y:S02]  /*bee0*/  IADD3 R8, P1, R166, R251.reuse, RZ ;  /* 0x000000fba6087210 */ /* 0x081fe40007f3e0ff */
[----:B------:R0:W-:Y:S03]  /*bef0*/  STL [R1+0x824], R0 ;  /* 0x0008240001007387 */ /* 0x0001e60000100800 */
[----:B------:R-:W-:Y:S01]  /*bf00*/  IMAD.X R9, R165, 0x1, R250, P1 ;  /* 0x00000001a5097824 */ /* 0x000fe200008e06fa */
[----:B------:R-:W3:Y:S04]  /*bf10*/  LDL R161, [R1+0x308] ;  /* 0x0003080001a17983 */ /* 0x000ee80000100800 */
[----:B------:R1:W2:Y:S04]  /*bf20*/  @!P0 LDG.E.U16 R152, desc[UR24][R8.64] ;  /* 0x0000001808988981 */ /* 0x0002a8000c1e1500 */
[----:B------:R-:W2:Y:S04]  /*bf30*/  LDL R159, [R1+0x40] ;  /* 0x00004000019f7983 */ /* 0x000ea80000100800 */
[----:B------:R-:W2:Y:S01]  /*bf40*/  LDL.LU R244, [R1+0x300] ;  /* 0x0003000001f47983 */ /* 0x000ea20000300800 */
[----:B-1----:R-:W-:-:S03]  /*bf50*/  IADD3 R8, P1, R164, R251, RZ ;  /* 0x000000fba4087210 */ /* 0x002fc60007f3e0ff */
[----:B0-----:R-:W2:Y:S02]  /*bf60*/  LDL R0, [R1+0x60] ;  /* 0x0000600001007983 */ /* 0x001ea40000100800 */
[----:B------:R-:W-:-:S05]  /*bf70*/  IMAD.X R9, R163, 0x1, R250, P1 ;  /* 0x00000001a3097824 */ /* 0x000fca00008e06fa */
[----:B------:R4:W2:Y:S02]  /*bf80*/  @!P0 LDG.E.U16 R23, desc[UR24][R8.64] ;  /* 0x0000001808178981 */ /* 0x0008a4000c1e1500 */
[----:B----4-:R-:W-:Y:S02]  /*bf90*/  IADD3 R8, P1, R158, R251, RZ ;  /* 0x000000fb9e087210 */ /* 0x010fe40007f3e0ff */
[----:B------:R-:W4:Y:S04]  /*bfa0*/  LDL R158, [R1+0x2f8] ;  /* 0x0002f800019e7983 */ /* 0x000f280000100800 */
[----:B------:R-:W4:Y:S01]  /*bfb0*/  LDL.LU R245, [R1+0x50] ;  /* 0x0000500001f57983 */ /* 0x000f220000300800 */
[----:B------:R-:W-:-:S03]  /*bfc0*/  IMAD.X R9, R162, 0x1, R250, P1 ;  /* 0x00000001a2097824 */ /* 0x000fc600008e06fa */
[----:B------:R0:W-:Y:S04]  /*bfd0*/  STS.U16 [R4+UR5+0x3000], R22 ;  /* 0x0030001604007988 */ /* 0x0001e80008000405 */
[----:B------:R-:W4:Y:S04]  /*bfe0*/  LDL R163, [R1+0x2f0] ;  /* 0x0002f00001a37983 */ /* 0x000f280000100800 */
[----:B------:R1:W-:Y:S01]  /*bff0*/  STS.U16 [R4+UR5+0x3400], R21 ;  /* 0x0034001504007988 */ /* 0x0003e20008000405 */
[----:B0-----:R-:W-:-:S03]  /*c000*/  PRMT R22, RZ, 0x7610, R22 ;  /* 0x00007610ff167816 */ /* 0x001fc60000000016 */
[----:B------:R-:W4:Y:S04]  /*c010*/  LDL R162, [R1+0x70] ;  /* 0x0000700001a27983 */ /* 0x000f280000100800 */
[----:B------:R0:W4:Y:S01]  /*c020*/  @!P0 LDG.E.U16 R22, desc[UR24][R8.64] ;  /* 0x0000001808168981 */ /* 0x000122000c1e1500 */
[----:B-1----:R-:W-:Y:S02]  /*c030*/  PRMT R21, RZ, 0x7610, R21 ;  /* 0x00007610ff157816 */ /* 0x002fe40000000015 */
[----:B0-----:R-:W-:Y:S02]  /*c040*/  IADD3 R8, P1, R160, R251, RZ ;  /* 0x000000fba0087210 */ /* 0x001fe40007f3e0ff */
[----:B------:R-:W4:Y:S03]  /*c050*/  LDL R160, [R1+0x2e8] ;  /* 0x0002e80001a07983 */ /* 0x000f260000100800 */
[----:B------:R-:W-:Y:S01]  /*c060*/  IMAD.X R9, R157, 0x1, R250, P1 ;  /* 0x000000019d097824 */ /* 0x000fe200008e06fa */
[----:B------:R0:W-:Y:S04]  /*c070*/  STS.U16 [R4+UR5+0x3800], R20 ;  /* 0x0038001404007988 */ /* 0x0001e80008000405 */
[----:B------:R3:W4:Y:S04]  /*c080*/  @!P0 LDG.E.U16 R21, desc[UR24][R8.64] ;  /* 0x0000001808158981 */ /* 0x000728000c1e1500 */
[----:B------:R-:W4:Y:S01]  /*c090*/  LDL R157, [R1+0x80] ;  /* 0x00008000019d7983 */ /* 0x000f220000100800 */
[----:B0-----:R-:W-:-:S03]  /*c0a0*/  PRMT R20, RZ, 0x7610, R20 ;  /* 0x00007610ff147816 */ /* 0x001fc60000000014 */
[----:B------:R0:W-:Y:S02]  /*c0b0*/  STS.U16 [R4+UR5+0x3c00], R19 ;  /* 0x003c001304007988 */ /* 0x0001e40008000405 */
[----:B0-----:R-:W-:Y:S02]  /*c0c0*/  PRMT R19, RZ, 0x7610, R19 ;  /* 0x00007610ff137816 */ /* 0x001fe40000000013 */
[-C--:B---3--:R-:W-:Y:S02]  /*c0d0*/  IADD3 R8, P1, R161, R251.reuse, RZ ;  /* 0x000000fba1087210 */ /* 0x088fe40007f3e0ff */
[----:B------:R-:W3:Y:S03]  /*c0e0*/  LDL R161, [R1+0x2d8] ;  /* 0x0002d80001a17983 */ /* 0x000ee60000100800 */
[----:B--2---:R-:W-:Y:S02]  /*c0f0*/  IMAD.X R9, R159, 0x1, R250, P1 ;  /* 0x000000019f097824 */ /* 0x004fe400008e06fa */
[----:B------:R-:W2:Y:S04]  /*c100*/  LDL R159, [R1+0xa0] ;  /* 0x0000a000019f7983 */ /* 0x000ea80000100800 */
[----:B------:R0:W2:Y:S04]  /*c110*/  @!P0 LDG.E.U16 R20, desc[UR24][R8.64] ;  /* 0x0000001808148981 */ /* 0x0000a8000c1e1500 */
[----:B------:R1:W-:Y:S01]  /*c120*/  STL [R1+0x840], R244 ;  /* 0x000840f401007387 */ /* 0x0003e20000100800 */
[----:B0-----:R-:W-:-:S03]  /*c130*/  IADD3 R8, P1, R244, R251, RZ ;  /* 0x000000fbf4087210 */ /* 0x001fc60007f3e0ff */
[----:B-1----:R-:W3:Y:S02]  /*c140*/  LDL.LU R244, [R1+0x2e0] ;  /* 0x0002e00001f47983 */ /* 0x002ee40000300800 */
[----:B----4-:R-:W-:Y:S02]  /*c150*/  IMAD.X R9, R245, 0x1, R250, P1 ;  /* 0x00000001f5097824 */ /* 0x010fe400008e06fa */
[----:B------:R0:W-:Y:S04]  /*c160*/  STL [R1+0x844], R245 ;  /* 0x000844f501007387 */ /* 0x0001e80000100800 */
[----:B------:R1:W4:Y:S04]  /*c170*/  @!P0 LDG.E.U16 R19, desc[UR24][R8.64] ;  /* 0x0000001808138981 */ /* 0x000328000c1e1500 */
[----:B0-----:R-:W2:Y:S01]  /*c180*/  LDL.LU R245, [R1+0x90] ;  /* 0x0000900001f57983 */ /* 0x001ea20000300800 */
[----:B-1----:R-:W-:-:S03]  /*c190*/  IADD3 R8, P1, R158, R251, RZ ;  /* 0x000000fb9e087210 */ /* 0x002fc60007f3e0ff */
[----:B------:R-:W4:Y:S02]  /*c1a0*/  LDL R158, [R1+0x2d0] ;  /* 0x0002d000019e7983 */ /* 0x000f240000100800 */
[----:B------:R-:W-:Y:S02]  /*c1b0*/  IMAD.X R9, R0, 0x1, R250, P1 ;  /* 0x0000000100097824 */ /* 0x000fe400008e06fa */
[----:B------:R-:W4:Y:S04]  /*c1c0*/  LDL R0, [R1+0xb0] ;  /* 0x0000b00001007983 */ /* 0x000f280000100800 */
[----:B------:R0:W-:Y:S02]  /*c1d0*/  STS.U16 [R4+UR5+0x4000], R18 ;  /* 0x0040001204007988 */ /* 0x0001e40008000405 */
[----:B0-----:R-:W-:-:S02]  /*c1e0*/  PRMT R18, RZ, 0x7610, R18 ;  /* 0x00007610ff127816 */ /* 0x001fc40000000012 */
[----:B------:R0:W-:Y:S04]  /*c1f0*/  STS.U16 [R4+UR5+0x4400], R17 ;  /* 0x0044001104007988 */ /* 0x0001e80008000405 */
[----:B------:R1:W4:Y:S01]  /*c200*/  @!P0 LDG.E.U16 R18, desc[UR24][R8.64] ;  /* 0x0000001808128981 */ /* 0x000322000c1e1500 */
[----:B0-----:R-:W-:Y:S02]  /*c210*/  PRMT R17, RZ, 0x7610, R17 ;  /* 0x00007610ff117816 */ /* 0x001fe40000000011 */
[----:B-1----:R-:W-:-:S05]  /*c220*/  IADD3 R8, P1, R163, R251, RZ ;  /* 0x000000fba3087210 */ /* 0x002fca0007f3e0ff */
[----:B------:R-:W-:Y:S01]  /*c230*/  IMAD.X R9, R162, 0x1, R250, P1 ;  /* 0x00000001a2097824 */ /* 0x000fe200008e06fa */
[----:B------:R0:W-:Y:S04]  /*c240*/  STS.U16 [R4+UR5+0x4800], R16 ;  /* 0x0048001004007988 */ /* 0x0001e80008000405 */
[----:B------:R1:W4:Y:S01]  /*c250*/  @!P0 LDG.E.U16 R17, desc[UR24][R8.64] ;  /* 0x0000001808118981 */ /* 0x000322000c1e1500 */
[----:B0-----:R-:W-:Y:S02]  /*c260*/  PRMT R16, RZ, 0x7610, R16 ;  /* 0x00007610ff107816 */ /* 0x001fe40000000010 */
[----:B-1----:R-:W-:Y:S02]  /*c270*/  IADD3 R8, P1, R160, R251, RZ ;  /* 0x000000fba0087210 */ /* 0x002fe40007f3e0ff */
[----:B------:R-:W4:Y:S03]  /*c280*/  LDL.LU R160, [R1+0x2c0] ;  /* 0x0002c00001a07983 */ /* 0x000f260000300800 */
[----:B------:R-:W-:-:S02]  /*c290*/  IMAD.X R9, R157, 0x1, R250, P1 ;  /* 0x000000019d097824 */ /* 0x000fc400008e06fa */
[----:B------:R-:W4:Y:S04]  /*c2a0*/  LDL.LU R157, [R1+0x2c8] ;  /* 0x0002c800019d7983 */ /* 0x000f280000300800 */
[----:B------:R3:W4:Y:S04]  /*c2b0*/  @!P0 LDG.E.U16 R16, desc[UR24][R8.64] ;  /* 0x0000001808108981 */ /* 0x000728000c1e1500 */
[----:B------:R0:W-:Y:S02]  /*c2c0*/  STS.U16 [R4+UR5+0x4c00], R15 ;  /* 0x004c000f04007988 */ /* 0x0001e40008000405 */
[----:B0-----:R-:W-:-:S02]  /*c2d0*/  PRMT R15, RZ, 0x7610, R15 ;  /* 0x00007610ff0f7816 */ /* 0x001fc4000000000f */
[----:B------:R0:W-:Y:S02]  /*c2e0*/  STS.U16 [R4+UR5+0x5000], R14 ;  /* 0x0050000e04007988 */ /* 0x0001e40008000405 */
[----:B0-----:R-:W-:Y:S02]  /*c2f0*/  PRMT R14, RZ, 0x7610, R14 ;  /* 0x00007610ff0e7816 */ /* 0x001fe4000000000e */
[----:B---3--:R-:W-:Y:S01]  /*c300*/  IADD3 R8, P1, R244, R251, RZ ;  /* 0x000000fbf4087210 */ /* 0x008fe20007f3e0ff */
[----:B------:R0:W-:Y:S04]  /*c310*/  STL [R1+0x85c], R244 ;  /* 0x00085cf401007387 */ /* 0x0001e80000100800 */
[----:B0-----:R-:W3:Y:S01]  /*c320*/  LDL.LU R244, [R1+0xc0] ;  /* 0x0000c00001f47983 */ /* 0x001ee20000300800 */
[----:B--2---:R-:W-:-:S05]  /*c330*/  IMAD.X R9, R245, 0x1, R250, P1 ;  /* 0x00000001f5097824 */ /* 0x004fca00008e06fa */
[----:B------:R0:W2:Y:S02]  /*c340*/  @!P0 LDG.E.U16 R15, desc[UR24][R8.64] ;  /* 0x00000018080f8981 */ /* 0x0000a4000c1e1500 */
[-C--:B0-----:R-:W-:Y:S02]  /*c350*/  IADD3 R8, P1, R161, R251.reuse, RZ ;  /* 0x000000fba1087210 */ /* 0x081fe40007f3e0ff */
[----:B------:R-:W2:Y:S03]  /*c360*/  LDL.LU R161, [R1+0xd0] ;  /* 0x0000d00001a17983 */ /* 0x000ea60000300800 */
[----:B------:R-:W-:Y:S01]  /*c370*/  IMAD.X R9, R159, 0x1, R250, P1 ;  /* 0x000000019f097824 */ /* 0x000fe200008e06fa */
[----:B------:R-:W2:Y:S04]  /*c380*/  LDL.LU R164, [R1+0x2b8] ;  /* 0x0002b80001a47983 */ /* 0x000ea80000300800 */
[----:B------:R4:W2:Y:S04]  /*c390*/  @!P0 LDG.E.U16 R14, desc[UR24][R8.64] ;  /* 0x00000018080e8981 */ /* 0x0008a8000c1e1500 */
[----:B------:R-:W2:Y:S04]  /*c3a0*/  LDL.LU R165, [R1+0xe0] ;  /* 0x0000e00001a57983 */ /* 0x000ea80000300800 */
[----:B------:R-:W2:Y:S01]  /*c3b0*/  LDL R162, [R1+0x414] ;  /* 0x0004140001a27983 */ /* 0x000ea20000100800 */
[----:B----4-:R-:W-:-:S03]  /*c3c0*/  IADD3 R8, P1, R158, R251, RZ ;  /* 0x000000fb9e087210 */ /* 0x010fc60007f3e0ff */
[----:B------:R-:W4:Y:S02]  /*c3d0*/  LDL R158, [R1+0x218] ;  /* 0x00021800019e7983 */ /* 0x000f240000100800 */
[----:B------:R-:W-:Y:S02]  /*c3e0*/  IMAD.X R9, R0, 0x1, R250, P1 ;  /* 0x0000000100097824 */ /* 0x000fe400008e06fa */
[----:B------:R-:W4:Y:S04]  /*c3f0*/  LDL R174, [R1+0x40c] ;  /* 0x00040c0001ae7983 */ /* 0x000f280000100800 */
[----:B------:R-:W4:Y:S04]  /*c400*/  LDL R159, [R1+0x20c] ;  /* 0x00020c00019f7983 */ /* 0x000f280000100800 */
[----:B------:R-:W4:Y:S04]  /*c410*/  LDL R0, [R1+0x404] ;  /* 0x0004040001007983 */ /* 0x000f280000100800 */
[----:B------:R-:W4:Y:S04]  /*c420*/  LDL R171, [R1+0x1fc] ;  /* 0x0001fc0001ab7983 */ /* 0x000f280000100800 */
[----:B------:R-:W4:Y:S04]  /*c430*/  LDL R170, [R1+0x3fc] ;  /* 0x0003fc0001aa7983 */ /* 0x000f280000100800 */
[----:B------:R-:W4:Y:S04]  /*c440*/  LDL R167, [R1+0x1ec] ;  /* 0x0001ec0001a77983 */ /* 0x000f280000100800 */
[----:B------:R-:W4:Y:S04]  /*c450*/  LDL R166, [R1+0x3f4] ;  /* 0x0003f40001a67983 */ /* 0x000f280000100800 */
[----:B------:R-:W4:Y:S04]  /*c460*/  LDL R163, [R1+0x1dc] ;  /* 0x0001dc0001a37983 */ /* 0x000f280000100800 */
[----:B------:R-:W4:Y:S04]  /*c470*/  LDL.LU R241, [R1+0x210] ;  /* 0x0002100001f17983 */ /* 0x000f280000300800 */
        /* <DEDUP_REMOVED lines=37> */
[----:B------:R0:W-:Y:S04]  /*c6d0*/  STS.U16 [R4+UR5+0x5400], R13 ;  /* 0x0054000d04007988 */ /* 0x0001e80008000405 */
[----:B------:R1:W-:Y:S04]  /*c6e0*/  STS.U16 [R4+UR5+0x5800], R12 ;  /* 0x0058000c04007988 */ /* 0x0003e80008000405 */
[----:B------:R1:W-:Y:S01]  /*c6f0*/  STS.U16 [R4+UR5+0x5c00], R5 ;  /* 0x005c000504007988 */ /* 0x0003e20008000405 */
[----:B0-----:R-:W-:-:S03]  /*c700*/  PRMT R13, RZ, 0x7610, R13 ;  /* 0x00007610ff0d7816 */ /* 0x001fc6000000000d */
[----:B------:R0:W-:Y:S04]  /*c710*/  STS.U16 [R4+UR5+0x6000], R11 ;  /* 0x0060000b04007988 */ /* 0x0001e80008000405 */
[----:B------:R0:W4:Y:S01]  /*c720*/  @!P0 LDG.E.U16 R13, desc[UR24][R8.64] ;  /* 0x00000018080d8981 */ /* 0x000122000c1e1500 */
[----:B-1----:R-:W-:-:S03]  /*c730*/  PRMT R12, RZ, 0x7610, R12 ;  /* 0x00007610ff0c7816 */ /* 0x002fc6000000000c */
[----:B------:R1:W-:Y:S04]  /*c740*/  STS.U16 [R4+UR5+0x6400], R10 ;  /* 0x0064000a04007988 */ /* 0x0003e80008000405 */
[----:B------:R1:W-:Y:S01]  /*c750*/  STS.U16 [R4+UR5+0x6800], R156 ;  /* 0x0068009c04007988 */ /* 0x0003e20008000405 */
[----:B0-----:R-:W-:Y:S02]  /*c760*/  IADD3 R8, P1, R157, R251, RZ ;  /* 0x000000fb9d087210 */ /* 0x001fe40007f3e0ff */
[----:B------:R-:W-:Y:S01]  /*c770*/  PRMT R5, RZ, 0x7610, R5 ;  /* 0x00007610ff057816 */ /* 0x000fe20000000005 */
[----:B------:R0:W-:Y:S04]  /*c780*/  STS.U16 [R4+UR5+0x6c00], R155 ;  /* 0x006c009b04007988 */ /* 0x0001e80008000405 */
[----:B------:R0:W-:Y:S04]  /*c790*/  STS.U16 [R4+UR5+0x7000], R154 ;  /* 0x0070009a04007988 */ /* 0x0001e80008000405 */
[----:B------:R0:W-:Y:S04]  /*c7a0*/  STS.U16 [R4+UR5+0x7400], R153 ;  /* 0x0074009904007988 */ /* 0x0001e80008000405 */
[----:B------:R0:W-:Y:S04]  /*c7b0*/  STS.U16 [R4+UR5+0x7800], R152 ;  /* 0x0078009804007988 */ /* 0x0001e80008000405 */
[----:B------:R0:W-:Y:S04]  /*c7c0*/  STS.U16 [R4+UR5+0x7c00], R23 ;  /* 0x007c001704007988 */ /* 0x0001e80008000405 */
[----:B------:R0:W-:Y:S04]  /*c7d0*/  STS.U16 [R4+UR5+0x8000], R22 ;  /* 0x0080001604007988 */ /* 0x0001e80008000405 */
[----:B------:R0:W-:Y:S04]  /*c7e0*/  STS.U16 [R4+UR5+0x8400], R21 ;  /* 0x0084001504007988 */ /* 0x0001e80008000405 */
[----:B------:R0:W-:Y:S04]  /*c7f0*/  STS.U16 [R4+UR5+0x8800], R20 ;  /* 0x0088001404007988 */ /* 0x0001e80008000405 */
[----:B------:R0:W-:Y:S01]  /*c800*/  STS.U16 [R4+UR5+0x8c00], R19 ;  /* 0x008c001304007988 */ /* 0x0001e20008000405 */
[----:B---3--:R-:W-:-:S03]  /*c810*/  IMAD.X R9, R244, 0x1, R250, P1 ;  /* 0x00000001f4097824 */ /* 0x008fc600008e06fa */
[----:B------:R3:W-:Y:S04]  /*c820*/  STS.U16 [R4+UR5+0x9000], R18 ;  /* 0x0090001204007988 */ /* 0x0007e80008000405 */
[----:B------:R1:W4:Y:S04]  /*c830*/  @!P0 LDG.E.U16 R12, desc[UR24][R8.64] ;  /* 0x00000018080c8981 */ /* 0x000328000c1e1500 */
[----:B------:R3:W-:Y:S04]  /*c840*/  STS.U16 [R4+UR5+0x9400], R17 ;  /* 0x0094001104007988 */ /* 0x0007e80008000405 */
[----:B------:R3:W-:Y:S01]  /*c850*/  STS.U16 [R4+UR5+0x9800], R16 ;  /* 0x0098001004007988 */ /* 0x0007e20008000405 */
[----:B-1----:R-:W-:-:S03]  /*c860*/  IADD3 R8, P1, R160, R251, RZ ;  /* 0x000000fba0087210 */ /* 0x002fc60007f3e0ff */
[----:B--2---:R1:W-:Y:S04]  /*c870*/  STS.U16 [R4+UR5+0x9c00], R15 ;  /* 0x009c000f04007988 */ /* 0x0043e80008000405 */
[----:B------:R-:W2:Y:S04]  /*c880*/  LDL R178, [R1+0x3dc] ;  /* 0x0003dc0001b27983 */ /* 0x000ea80000100800 */
[----:B------:R-:W2:Y:S01]  /*c890*/  LDL R175, [R1+0x1ac] ;  /* 0x0001ac0001af7983 */ /* 0x000ea20000100800 */
[----:B------:R-:W-:-:S05]  /*c8a0*/  IMAD.X R9, R161, 0x1, R250, P1 ;  /* 0x00000001a1097824 */ /* 0x000fca00008e06fa */
[----:B------:R0:W2:Y:S01]  /*c8b0*/  @!P0 LDG.E.U16 R5, desc[UR24][R8.64] ;  /* 0x0000001808058981 */ /* 0x0000a2000c1e1500 */
[----:B------:R-:W-:Y:S02]  /*c8c0*/  PRMT R11, RZ, 0x7610, R11 ;  /* 0x00007610ff0b7816 */ /* 0x000fe4000000000b */
[----:B0-----:R-:W-:-:S05]  /*c8d0*/  IADD3 R8, P1, R164, R251, RZ ;  /* 0x000000fba4087210 */ /* 0x001fca0007f3e0ff */
[----:B------:R-:W-:-:S05]  /*c8e0*/  IMAD.X R9, R165, 0x1, R250, P1 ;  /* 0x00000001a5097824 */ /* 0x000fca00008e06fa */
[----:B------:R4:W2:Y:S01]  /*c8f0*/  @!P0 LDG.E.U16 R11, desc[UR24][R8.64] ;  /* 0x00000018080b8981 */ /* 0x0008a2000c1e1500 */
[----:B------:R-:W-:Y:S02]  /*c900*/  PRMT R10, RZ, 0x7610, R10 ;  /* 0x00007610ff0a7816 */ /* 0x000fe4000000000a */
[----:B------:R-:W-:Y:S02]  /*c910*/  PRMT R156, RZ, 0x7610, R156 ;  /* 0x00007610ff9c7816 */ /* 0x000fe4000000009c */
[----:B------:R-:W-:Y:S02]  /*c920*/  PRMT R155, RZ, 0x7610, R155 ;  /* 0x00007610ff9b7816 */ /* 0x000fe4000000009b */
[----:B------:R-:W-:Y:S02]  /*c930*/  PRMT R154, RZ, 0x7610, R154 ;  /* 0x00007610ff9a7816 */ /* 0x000fe4000000009a */
[----:B------:R-:W-:Y:S02]  /*c940*/  PRMT R153, RZ, 0x7610, R153 ;  /* 0x00007610ff997816 */ /* 0x000fe40000000099 */
[----:B------:R-:W-:-:S02]  /*c950*/  PRMT R152, RZ, 0x7610, R152 ;  /* 0x00007610ff987816 */ /* 0x000fc40000000098 */
[----:B------:R-:W-:Y:S02]  /*c960*/  PRMT R23, RZ, 0x7610, R23 ;  /* 0x00007610ff177816 */ /* 0x000fe40000000017 */
[----:B------:R-:W-:Y:S02]  /*c970*/  PRMT R22, RZ, 0x7610, R22 ;  /* 0x00007610ff167816 */ /* 0x000fe40000000016 */
[----:B------:R-:W-:Y:S02]  /*c980*/  PRMT R21, RZ, 0x7610, R21 ;  /* 0x00007610ff157816 */ /* 0x000fe40000000015 */
[----:B------:R-:W-:Y:S02]  /*c990*/  PRMT R20, RZ, 0x7610, R20 ;  /* 0x00007610ff147816 */ /* 0x000fe40000000014 */
[----:B------:R-:W-:Y:S02]  /*c9a0*/  PRMT R19, RZ, 0x7610, R19 ;  /* 0x00007610ff137816 */ /* 0x000fe40000000013 */
[----:B---3--:R-:W-:-:S02]  /*c9b0*/  PRMT R18, RZ, 0x7610, R18 ;  /* 0x00007610ff127816 */ /* 0x008fc40000000012 */
[----:B------:R-:W-:Y:S02]  /*c9c0*/  PRMT R17, RZ, 0x7610, R17 ;  /* 0x00007610ff117816 */ /* 0x000fe40000000011 */
[----:B------:R-:W-:Y:S02]  /*c9d0*/  PRMT R16, RZ, 0x7610, R16 ;  /* 0x00007610ff107816 */ /* 0x000fe40000000010 */
[----:B----4-:R-:W-:-:S05]  /*c9e0*/  IADD3 R8, P1, R168, R251, RZ ;  /* 0x000000fba8087210 */ /* 0x010fca0007f3e0ff */
[----:B------:R-:W-:-:S05]  /*c9f0*/  IMAD.X R9, R169, 0x1, R250, P1 ;  /* 0x00000001a9097824 */ /* 0x000fca00008e06fa */
[----:B------:R0:W3:Y:S02]  /*ca00*/  @!P0 LDG.E.U16 R10, desc[UR24][R8.64] ;  /* 0x00000018080a8981 */ /* 0x0000e4000c1e1500 */
[----:B0-----:R-:W-:-:S05]  /*ca10*/  IADD3 R8, P1, R172, R251, RZ ;  /* 0x000000fbac087210 */ /* 0x001fca0007f3e0ff */
[----:B------:R-:W-:-:S05]  /*ca20*/  IMAD.X R9, R173, 0x1, R250, P1 ;  /* 0x00000001ad097824 */ /* 0x000fca00008e06fa */
[----:B------:R0:W4:Y:S02]  /*ca30*/  @!P0 LDG.E.U16 R156, desc[UR24][R8.64] ;  /* 0x00000018089c8981 */ /* 0x000124000c1e1500 */
        /* <DEDUP_REMOVED lines=35> */
[----:B------:R0:W4:Y:S01]  /*cc70*/  @!P0 LDG.E.U16 R16, desc[UR24][R8.64] ;  /* 0x0000001808108981 */ /* 0x000122000c1e1500 */
[----:B-1----:R-:W-:Y:S02]  /*cc80*/  PRMT R15, RZ, 0x7610, R15 ;  /* 0x00007610ff0f7816 */ /* 0x002fe4000000000f */
[----:B0-----:R-:W-:-:S05]  /*cc90*/  IADD3 R8, P1, R224, R251, RZ ;  /* 0x000000fbe0087210 */ /* 0x001fca0007f3e0ff */
[----:B------:R-:W-:Y:S01]  /*cca0*/  IMAD.X R9, R225, 0x1, R250, P1 ;  /* 0x00000001e1097824 */ /* 0x000fe200008e06fa */
        /* <DEDUP_REMOVED lines=15> */
[----:B--2---:R0:W-:Y:S04]  /*cda0*/  STS.U16 [R4+UR5+0xac00], R5 ;  /* 0x00ac000504007988 */ /* 0x0041e80008000405 */
[----:B------:R1:W2:Y:S01]  /*cdb0*/  @!P0 LDG.E.U16 R12, desc[UR24][R8.64] ;  /* 0x00000018080c8981 */ /* 0x0002a2000c1e1500 */
[----:B0-----:R-:W-:Y:S02]  /*cdc0*/  PRMT R5, RZ, 0x7610, R5 ;  /* 0x00007610ff057816 */ /* 0x001fe40000000005 */
[----:B-1----:R-:W-:-:S05]  /*cdd0*/  IADD3 R8, P1, R240, R251, RZ ;  /* 0x000000fbf0087210 */ /* 0x002fca0007f3e0ff */
[----:B------:R-:W-:-:S05]  /*cde0*/  IMAD.X R9, R241, 0x1, R250, P1 ;  /* 0x00000001f1097824 */ /* 0x000fca00008e06fa */
[----:B------:R0:W2:Y:S02]  /*cdf0*/  @!P0 LDG.E.U16 R5, desc[UR24][R8.64] ;  /* 0x0000001808058981 */ /* 0x0000a4000c1e1500 */
[----:B0-----:R-:W-:Y:S02]  /*ce00*/  IADD3 R8, P1, R162, R251, RZ ;  /* 0x000000fba2087210 */ /* 0x001fe40007f3e0ff */
[----:B------:R0:W-:Y:S03]  /*ce10*/  STS.U16 [R4+UR5+0xb000], R11 ;  /* 0x00b0000b04007988 */ /* 0x0001e60008000405 */
[----:B------:R-:W-:Y:S01]  /*ce20*/  IMAD.X R9, R158, 0x1, R250, P1 ;  /* 0x000000019e097824 */ /* 0x000fe200008e06fa */
[----:B------:R-:W2:Y:S04]  /*ce30*/  LDL R162, [R1+0x1cc] ;  /* 0x0001cc0001a27983 */ /* 0x000ea80000100800 */
[----:B------:R-:W2:Y:S01]  /*ce40*/  LDL R158, [R1+0x3ec] ;  /* 0x0003ec00019e7983 */ /* 0x000ea20000100800 */
[----:B0-----:R-:W-:-:S06]  /*ce50*/  PRMT R11, RZ, 0x7610, R11 ;  /* 0x00007610ff0b7816 */ /* 0x001fcc000000000b */
[----:B------:R0:W2:Y:S04]  /*ce60*/  @!P0 LDG.E.U16 R11, desc[UR24][R8.64] ;  /* 0x00000018080b8981 */ /* 0x0000a8000c1e1500 */
[----:B---3--:R1:W-:Y:S01]  /*ce70*/  STS.U16 [R4+UR5+0xb400], R10 ;  /* 0x00b4000a04007988 */ /* 0x0083e20008000405 */
[----:B0-----:R-:W-:-:S03]  /*ce80*/  IADD3 R8, P1, R174, R251, RZ ;  /* 0x000000fbae087210 */ /* 0x001fc60007f3e0ff */
[----:B----4-:R0:W-:Y:S01]  /*ce90*/  STS.U16 [R4+UR5+0xb800], R156 ;  /* 0x00b8009c04007988 */ /* 0x0101e20008000405 */
[----:B-1----:R-:W-:Y:S01]  /*cea0*/  PRMT R10, RZ, 0x7610, R10 ;  /* 0x00007610ff0a7816 */ /* 0x002fe2000000000a */
[----:B------:R-:W-:Y:S02]  /*ceb0*/  IMAD.X R9, R159, 0x1, R250, P1 ;  /* 0x000000019f097824 */ /* 0x000fe400008e06fa */
[----:B------:R-:W3:Y:S04]  /*cec0*/  LDL R174, [R1+0x3d4] ;  /* 0x0003d40001ae7983 */ /* 0x000ee80000100800 */
[----:B------:R-:W4:Y:S04]  /*ced0*/  LDL R159, [R1+0x3e4] ;  /* 0x0003e400019f7983 */ /* 0x000f280000100800 */
[----:B------:R1:W3:Y:S02]  /*cee0*/  @!P0 LDG.E.U16 R10, desc[UR24][R8.64] ;  /* 0x00000018080a8981 */ /* 0x0002e4000c1e1500 */
[----:B-1----:R-:W-:-:S02]  /*cef0*/  IADD3 R8, P1, R0, R251, RZ ;  /* 0x000000fb00087210 */ /* 0x002fc40007f3e0ff */
[----:B------:R-:W3:Y:S01]  /*cf00*/  LDL R0, [R1+0x1bc] ;  /* 0x0001bc0001007983 */ /* 0x000ee20000100800 */
[----:B0-----:R-:W-:Y:S02]  /*cf10*/  PRMT R156, RZ, 0x7610, R156 ;  /* 0x00007610ff9c7816 */ /* 0x001fe4000000009c */
[----:B------:R-:W-:Y:S01]  /*cf20*/  IMAD.X R9, R171, 0x1, R250, P1 ;  /* 0x00000001ab097824 */ /* 0x000fe200008e06fa */
[----:B------:R0:W-:Y:S04]  /*cf30*/  STS.U16 [R4+UR5+0xbc00], R155 ;  /* 0x00bc009b04007988 */ /* 0x0001e80008000405 */
[----:B------:R1:W3:Y:S04]  /*cf40*/  @!P0 LDG.E.U16 R156, desc[UR24][R8.64] ;  /* 0x00000018089c8981 */ /* 0x0002e8000c1e1500 */
[----:B------:R-:W3:Y:S01]  /*cf50*/  LDL R171, [R1+0x19c] ;  /* 0x00019c0001ab7983 */ /* 0x000ee20000100800 */
[----:B0-----:R-:W-:-:S02]  /*cf60*/  PRMT R155, RZ, 0x7610, R155 ;  /* 0x00007610ff9b7816 */ /* 0x001fc4000000009b */
[----:B-1----:R-:W-:Y:S02]  /*cf70*/  IADD3 R8, P1, R170, R251, RZ ;  /* 0x000000fbaa087210 */ /* 0x002fe40007f3e0ff */
[----:B------:R-:W3:Y:S03]  /*cf80*/  LDL R170, [R1+0x3cc] ;  /* 0x0003cc0001aa7983 */ /* 0x000ee60000100800 */
[----:B------:R-:W-:Y:S01]  /*cf90*/  IMAD.X R9, R167, 0x1, R250, P1 ;  /* 0x00000001a7097824 */ /* 0x000fe200008e06fa */
[----:B------:R0:W-:Y:S04]  /*cfa0*/  STS.U16 [R4+UR5+0xc000], R154 ;  /* 0x00c0009a04007988 */ /* 0x0001e80008000405 */
[----:B------:R1:W3:Y:S04]  /*cfb0*/  @!P0 LDG.E.U16 R155, desc[UR24][R8.64] ;  /* 0x00000018089b8981 */ /* 0x0002e8000c1e1500 */
[----:B------:R-:W3:Y:S01]  /*cfc0*/  LDL R167, [R1+0x18c] ;  /* 0x00018c0001a77983 */ /* 0x000ee20000100800 */
[----:B0-----:R-:W-:-:S02]  /*cfd0*/  PRMT R154, RZ, 0x7610, R154 ;  /* 0x00007610ff9a7816 */ /* 0x001fc4000000009a */
[----:B-1----:R-:W-:Y:S01]  /*cfe0*/  IADD3 R8, P1, R166, R251, RZ ;  /* 0x000000fba6087210 */ /* 0x002fe20007f3e0ff */
[----:B------:R0:W-:Y:S04]  /*cff0*/  STS.U16 [R4+UR5+0xc400], R153 ;  /* 0x00c4009904007988 */ /* 0x0001e80008000405 */
[----:B------:R-:W-:Y:S01]  /*d000*/  IMAD.X R9, R163, 0x1, R250, P1 ;  /* 0x00000001a3097824 */ /* 0x000fe200008e06fa */
[----:B------:R1:W-:Y:S04]  /*d010*/  STS.U16 [R4+UR5+0xc800], R152 ;  /* 0x00c8009804007988 */ /* 0x0003e80008000405 */
[----:B------:R2:W3:Y:S01]  /*d020*/  @!P0 LDG.E.U16 R154, desc[UR24][R8.64] ;  /* 0x00000018089a8981 */ /* 0x0004e2000c1e1500 */
[----:B0-----:R-:W-:-:S03]  /*d030*/  PRMT R153, RZ, 0x7610, R153 ;  /* 0x00007610ff997816 */ /* 0x001fc60000000099 */
[----:B------:R0:W-:Y:S04]  /*d040*/  STS.U16 [R4+UR5+0xcc00], R23 ;  /* 0x00cc001704007988 */ /* 0x0001e80008000405 */
[----:B------:R-:W3:Y:S04]  /*d050*/  LDL R166, [R1+0x17c] ;  /* 0x00017c0001a67983 */ /* 0x000ee80000100800 */
[----:B------:R-:W3:Y:S01]  /*d060*/  LDL R163, [R1+0x3bc] ;  /* 0x0003bc0001a37983 */ /* 0x000ee20000100800 */
[----:B--2---:R-:W-:-:S03]  /*d070*/  IADD3 R8, P1, R158, R251, RZ ;  /* 0x000000fb9e087210 */ /* 0x004fc60007f3e0ff */
[----:B------:R-:W2:Y:S02]  /*d080*/  LDL R158, [R1+0x3c4] ;  /* 0x0003c400019e7983 */ /* 0x000ea40000100800 */
[----:B------:R-:W-:Y:S01]  /*d090*/  IMAD.X R9, R162, 0x1, R250, P1 ;  /* 0x00000001a2097824 */ /* 0x000fe200008e06fa */
[----:B-1----:R-:W-:Y:S01]  /*d0a0*/  PRMT R152, RZ, 0x7610, R152 ;  /* 0x00007610ff987816 */ /* 0x002fe20000000098 */
[----:B------:R1:W-:Y:S04]  /*d0b0*/  STS.U16 [R4+UR5+0xd000], R22 ;  /* 0x00d0001604007988 */ /* 0x0003e80008000405 */
[----:B------:R4:W2:Y:S01]  /*d0c0*/  @!P0 LDG.E.U16 R153, desc[UR24][R8.64] ;  /* 0x0000001808998981 */ /* 0x0008a2000c1e1500 */
[----:B0-----:R-:W-:-:S03]  /*d0d0*/  PRMT R23, RZ, 0x7610, R23 ;  /* 0x00007610ff177816 */ /* 0x001fc60000000017 */
[----:B------:R-:W2:Y:S01]  /*d0e0*/  LDL R162, [R1+0x16c] ;  /* 0x00016c0001a27983 */ /* 0x000ea20000100800 */
[----:B----4-:R-:W-:Y:S02]  /*d0f0*/  IADD3 R8, P1, R159, R251, RZ ;  /* 0x000000fb9f087210 */ /* 0x010fe40007f3e0ff */
[----:B-1----:R-:W-:Y:S01]  /*d100*/  PRMT R22, RZ, 0x7610, R22 ;  /* 0x00007610ff167816 */ /* 0x002fe20000000016 */
[----:B------:R-:W4:Y:S02]  /*d110*/  LDL R159, [R1+0x3b4] ;  /* 0x0003b400019f7983 */ /* 0x000f240000100800 */
[----:B---3--:R-:W-:Y:S02]  /*d120*/  IMAD.X R9, R0, 0x1, R250, P1 ;  /* 0x0000000100097824 */ /* 0x008fe400008e06fa */
[----:B------:R0:W-:Y:S04]  /*d130*/  STS.U16 [R4+UR5+0xd400], R21 ;  /* 0x00d4001504007988 */ /* 0x0001e80008000405 */
[----:B------:R1:W3:Y:S04]  /*d140*/  @!P0 LDG.E.U16 R152, desc[UR24][R8.64] ;  /* 0x0000001808988981 */ /* 0x0002e8000c1e1500 */
[----:B------:R-:W3:Y:S01]  /*d150*/  LDL R0, [R1+0x15c] ;  /* 0x00015c0001007983 */ /* 0x000ee20000100800 */
[----:B0-----:R-:W-:-:S03]  /*d160*/  PRMT R21, RZ, 0x7610, R21 ;  /* 0x00007610ff157816 */ /* 0x001fc60000000015 */
[----:B------:R-:W3:Y:S01]  /*d170*/  LDL.LU R248, [R1+0x3ac] ;  /* 0x0003ac0001f87983 */ /* 0x000ee20000300800 */
[----:B-1----:R-:W-:-:S05]  /*d180*/  IADD3 R8, P1, R178, R251, RZ ;  /* 0x000000fbb2087210 */ /* 0x002fca0007f3e0ff */
[----:B------:R-:W-:-:S05]  /*d190*/  IMAD.X R9, R175, 0x1, R250, P1 ;  /* 0x00000001af097824 */ /* 0x000fca00008e06fa */
[----:B------:R0:W3:Y:S02]  /*d1a0*/  @!P0 LDG.E.U16 R23, desc[UR24][R8.64] ;  /* 0x0000001808178981 */ /* 0x0000e4000c1e1500 */
[----:B0-----:R-:W-:-:S05]  /*d1b0*/  IADD3 R8, P1, R174, R251, RZ ;  /* 0x000000fbae087210 */ /* 0x001fca0007f3e0ff */
[----:B------:R-:W-:-:S05]  /*d1c0*/  IMAD.X R9, R171, 0x1, R250, P1 ;  /* 0x00000001ab097824 */ /* 0x000fca00008e06fa */
[----:B------:R0:W3:Y:S02]  /*d1d0*/  @!P0 LDG.E.U16 R22, desc[UR24][R8.64] ;  /* 0x0000001808168981 */ /* 0x0000e4000c1e1500 */
[----:B0-----:R-:W-:-:S05]  /*d1e0*/  IADD3 R8, P1, R170, R251, RZ ;  /* 0x000000fbaa087210 */ /* 0x001fca0007f3e0ff */
[----:B------:R-:W-:-:S05]  /*d1f0*/  IMAD.X R9, R167, 0x1, R250, P1 ;  /* 0x00000001a7097824 */ /* 0x000fca00008e06fa */
[----:B------:R2:W3:Y:S02]  /*d200*/  @!P0 LDG.E.U16 R21, desc[UR24][R8.64] ;  /* 0x0000001808158981 */ /* 0x0004e4000c1e1500 */
[----:B--2---:R-:W-:Y:S02]  /*d210*/  IADD3 R8, P1, R158, R251, RZ ;  /* 0x000000fb9e087210 */ /* 0x004fe40007f3e0ff */
[----:B------:R-:W2:Y:S04]  /*d220*/  LDL R158, [R1+0x13c] ;  /* 0x00013c00019e7983 */ /* 0x000ea80000100800 */
[----:B------:R-:W2:Y:S01]  /*d230*/  LDL.LU R249, [R1+0x14c] ;  /* 0x00014c0001f97983 */ /* 0x000ea20000300800 */
[----:B------:R-:W-:-:S03]  /*d240*/  IMAD.X R9, R166, 0x1, R250, P1 ;  /* 0x00000001a6097824 */ /* 0x000fc600008e06fa */
[----:B------:R0:W-:Y:S04]  /*d250*/  STS.U16 [R4+UR5+0xd800], R20 ;  /* 0x00d8001404007988 */ /* 0x0001e80008000405 */
[----:B------:R1:W-:Y:S04]  /*d260*/  STS.U16 [R4+UR5+0xdc00], R19 ;  /* 0x00dc001304007988 */ /* 0x0003e80008000405 */
[----:B------:R4:W-:Y:S01]  /*d270*/  STS.U16 [R4+UR5+0xe000], R18 ;  /* 0x00e0001204007988 */ /* 0x0009e20008000405 */
[----:B0-----:R-:W-:-:S03]  /*d280*/  PRMT R20, RZ, 0x7610, R20 ;  /* 0x00007610ff147816 */ /* 0x001fc60000000014 */
[----:B------:R-:W2:Y:S04]  /*d290*/  LDL R171, [R1+0x394] ;  /* 0x0003940001ab7983 */ /* 0x000ea80000100800 */
[----:B------:R0:W2:Y:S01]  /*d2a0*/  @!P0 LDG.E.U16 R20, desc[UR24][R8.64] ;  /* 0x0000001808148981 */ /* 0x0000a2000c1e1500 */
[----:B-1----:R-:W-:Y:S02]  /*d2b0*/  PRMT R19, RZ, 0x7610, R19 ;  /* 0x00007610ff137816 */ /* 0x002fe40000000013 */
[----:B0-----:R-:W-:Y:S02]  /*d2c0*/  IADD3 R8, P1, R163, R251, RZ ;  /* 0x000000fba3087210 */ /* 0x001fe40007f3e0ff */
[----:B----4-:R-:W-:Y:S01]  /*d2d0*/  PRMT R18, RZ, 0x7610, R18 ;  /* 0x00007610ff127816 */ /* 0x010fe20000000012 */
[----:B------:R-:W4:Y:S02]  /*d2e0*/  LDL R163, [R1+0x12c] ;  /* 0x00012c0001a37983 */ /* 0x000f240000100800 */
[----:B------:R-:W-:-:S02]  /*d2f0*/  IMAD.X R9, R162, 0x1, R250, P1 ;  /* 0x00000001a2097824 */ /* 0x000fc400008e06fa */
[----:B------:R-:W4:Y:S04]  /*d300*/  LDL R162, [R1+0x11c] ;  /* 0x00011c0001a27983 */ /* 0x000f280000100800 */
[----:B------:R0:W4:Y:S02]  /*d310*/  @!P0 LDG.E.U16 R19, desc[UR24][R8.64] ;  /* 0x0000001808138981 */ /* 0x000124000c1e1500 */
[----:B0-----:R-:W-:Y:S02]  /*d320*/  IADD3 R8, P1, R159, R251, RZ ;  /* 0x000000fb9f087210 */ /* 0x001fe40007f3e0ff */
[----:B------:R-:W4:Y:S03]  /*d330*/  LDL R159, [R1+0x10c] ;  /* 0x00010c00019f7983 */ /* 0x000f260000100800 */
[----:B---3--:R-:W-:-:S02]  /*d340*/  IMAD.X R9, R0, 0x1, R250, P1 ;  /* 0x0000000100097824 */ /* 0x008fc400008e06fa */
[----:B------:R-:W3:Y:S04]  /*d350*/  LDL R0, [R1+0x38c] ;  /* 0x00038c0001007983 */ /* 0x000ee80000100800 */
[----:B------:R0:W3:Y:S02]  /*d360*/  @!P0 LDG.E.U16 R18, desc[UR24][R8.64] ;  /* 0x0000001808128981 */ /* 0x0000e4000c1e1500 */
[----:B0-----:R-:W-:Y:S02]  /*d370*/  IADD3 R8, P1, R248, R251, RZ ;  /* 0x000000fbf8087210 */ /* 0x001fe40007f3e0ff */
[----:B--2---:R0:W-:Y:S04]  /*d380*/  STL.64 [R1+0x7b0], R248 ;  /* 0x0007b0f801007387 */ /* 0x0041e80000100a00 */
[----:B0-----:R-:W2:Y:S01]  /*d390*/  LDL.LU R248, [R1+0x3a4] ;  /* 0x0003a40001f87983 */ /* 0x001ea20000300800 */
[----:B------:R-:W-:-:S03]  /*d3a0*/  IMAD.X R9, R249, 0x1, R250, P1 ;  /* 0x00000001f9097824 */ /* 0x000fc600008e06fa */
[----:B------:R0:W-:Y:S02]  /*d3b0*/  STS.U16 [R4+UR5+0xe400], R17 ;  /* 0x00e4001104007988 */ /* 0x0001e40008000405 */
[----:B0-----:R-:W-:-:S06]  /*d3c0*/  PRMT R17, RZ, 0x7610, R17 ;  /* 0x00007610ff117816 */ /* 0x001fcc0000000011 */
[----:B------:R2:W3:Y:S02]  /*d3d0*/  @!P0 LDG.E.U16 R17, desc[UR24][R8.64] ;  /* 0x0000001808118981 */ /* 0x0004e4000c1e1500 */
[----:B--2---:R-:W-:Y:S02]  /*d3e0*/  IADD3 R8, P1, R248, R251, RZ ;  /* 0x000000fbf8087210 */ /* 0x004fe40007f3e0ff */
[----:B------:R0:W-:Y:S04]  /*d3f0*/  STL [R1+0x7cc], R248 ;  /* 0x0007ccf801007387 */ /* 0x0001e80000100800 */
[----:B0-----:R-:W2:Y:S01]  /*d400*/  LDL.LU R248, [R1+0x39c] ;  /* 0x00039c0001f87983 */ /* 0x001ea20000300800 */
[----:B------:R-:W-:-:S03]  /*d410*/  IMAD.X R9, R158, 0x1, R250, P1 ;  /* 0x000000019e097824 */ /* 0x000fc600008e06fa */
[----:B------:R0:W-:Y:S04]  /*d420*/  STS.U16 [R4+UR5+0xe800], R16 ;  /* 0x00e8001004007988 */ /* 0x0001e80008000405 */
[----:B------:R-:W3:Y:S04]  /*d430*/  LDL R158, [R1+0xfc] ;  /* 0x0000fc00019e7983 */ /* 0x000ee80000100800 */
[----:B------:R-:W3:Y:S01]  /*d440*/  LDL R170, [R1+0x37c] ;  /* 0x00037c0001aa7983 */ /* 0x000ee20000100800 */
[----:B0-----:R-:W-:-:S03]  /*d450*/  PRMT R16, RZ, 0x7610, R16 ;  /* 0x00007610ff107816 */ /* 0x001fc60000000010 */
[----:B------:R-:W3:Y:S04]  /*d460*/  LDL R167, [R1+0xec] ;  /* 0x0000ec0001a77983 */ /* 0x000ee80000100800 */
[----:B------:R2:W3:Y:S04]  /*d470*/  @!P0 LDG.E.U16 R16, desc[UR24][R8.64] ;  /* 0x0000001808108981 */ /* 0x0004e8000c1e1500 */
[----:B------:R-:W-:Y:S01]  /*d480*/  STS.U16 [R4+UR5+0xec00], R15 ;  /* 0x00ec000f04007988 */ /* 0x000fe20008000405 */
[----:B--2---:R-:W-:-:S03]  /*d490*/  IADD3 R8, P1, R248, R251, RZ ;  /* 0x000000fbf8087210 */ /* 0x004fc60007f3e0ff */
[----:B------:R0:W-:Y:S04]  /*d4a0*/  STL [R1+0x7d4], R248 ;  /* 0x0007d4f801007387 */ /* 0x0001e80000100800 */
[----:B0-----:R-:W2:Y:S01]  /*d4b0*/  LDL.LU R248, [R1+0x384] ;  /* 0x0003840001f87983 */ /* 0x001ea20000300800 */
[----:B------:R-:W-:Y:S01]  /*d4c0*/  PRMT R15, RZ, 0x7610, R15 ;  /* 0x00007610ff0f7816 */ /* 0x000fe2000000000f */
[----:B----4-:R-:W-:Y:S02]  /*d4d0*/  IMAD.X R9, R163, 0x1, R250, P1 ;  /* 0x00000001a3097824 */ /* 0x010fe400008e06fa */
[----:B------:R0:W-:Y:S04]  /*d4e0*/  STS.U16 [R4+UR5+0xf000], R14 ;  /* 0x00f0000e04007988 */ /* 0x0001e80008000405 */
[----:B------:R1:W4:Y:S04]  /*d4f0*/  @!P0 LDG.E.U16 R15, desc[UR24][R8.64] ;  /* 0x00000018080f8981 */ /* 0x000328000c1e1500 */
[----:B------:R-:W4:Y:S01]  /*d500*/  LDL R166, [R1+0x374] ;  /* 0x0003740001a67983 */ /* 0x000f220000100800 */
[----:B0-----:R-:W-:-:S03]  /*d510*/  PRMT R14, RZ, 0x7610, R14 ;  /* 0x00007610ff0e7816 */ /* 0x001fc6000000000e */
[----:B------:R0:W-:Y:S01]  /*d520*/  STS.U16 [R4+UR5+0xf400], R13 ;  /* 0x00f4000d04007988 */ /* 0x0001e20008000405 */
[----:B-1----:R-:W-:-:S03]  /*d530*/  IADD3 R8, P1, R171, R251, RZ ;  /* 0x000000fbab087210 */ /* 0x002fc60007f3e0ff */
[----:B------:R-:W4:Y:S02]  /*d540*/  LDL R163, [R1+0xdc] ;  /* 0x0000dc0001a37983 */ /* 0x000f240000100800 */
[----:B------:R-:W-:Y:S02]  /*d550*/  IMAD.X R9, R162, 0x1, R250, P1 ;  /* 0x00000001a2097824 */ /* 0x000fe400008e06fa */
[----:B------:R-:W4:Y:S04]  /*d560*/  LDL R171, [R1+0x364] ;  /* 0x0003640001ab7983 */ /* 0x000f280000100800 */
[----:B------:R3:W4:Y:S01]  /*d570*/  @!P0 LDG.E.U16 R14, desc[UR24][R8.64] ;  /* 0x00000018080e8981 */ /* 0x000722000c1e1500 */
[----:B0-----:R-:W-:-:S03]  /*d580*/  PRMT R13, RZ, 0x7610, R13 ;  /* 0x00007610ff0d7816 */ /* 0x001fc6000000000d */
[----:B------:R-:W4:Y:S01]  /*d590*/  LDL R162, [R1+0xbc] ;  /* 0x0000bc0001a27983 */ /* 0x000f220000100800 */
[----:B---3--:R-:W-:-:S03]  /*d5a0*/  IADD3 R8, P1, R0, R251, RZ ;  /* 0x000000fb00087210 */ /* 0x008fc60007f3e0ff */
[----:B------:R-:W3:Y:S02]  /*d5b0*/  LDL R0, [R1+0xcc] ;  /* 0x0000cc0001007983 */ /* 0x000ee40000100800 */
[----:B------:R-:W-:-:S05]  /*d5c0*/  IMAD.X R9, R159, 0x1, R250, P1 ;  /* 0x000000019f097824 */ /* 0x000fca00008e06fa */
[----:B------:R2:W3:Y:S02]  /*d5d0*/  @!P0 LDG.E.U16 R13, desc[UR24][R8.64] ;  /* 0x00000018080d8981 */ /* 0x0004e4000c1e1500 */
[----:B--2---:R-:W-:Y:S02]  /*d5e0*/  IADD3 R8, P1, R248, R251, RZ ;  /* 0x000000fbf8087210 */ /* 0x004fe40007f3e0ff */
[----:B------:R0:W-:Y:S04]  /*d5f0*/  STL [R1+0x7dc], R248 ;  /* 0x0007dcf801007387 */ /* 0x0001e80000100800 */
[----:B0-----:R-:W2:Y:S01]  /*d600*/  LDL.LU R248, [R1+0x36c] ;  /* 0x00036c0001f87983 */ /* 0x001ea20000300800 */
[----:B------:R-:W-:-:S03]  /*d610*/  IMAD.X R9, R158, 0x1, R250, P1 ;  /* 0x000000019e097824 */ /* 0x000fc600008e06fa */
[----:B------:R0:W-:Y:S04]  /*d620*/  STS.U16 [R4+UR5+0xf800], R12 ;  /* 0x00f8000c04007988 */ /* 0x0001e80008000405 */
[----:B------:R1:W-:Y:S04]  /*d630*/  STS.U16 [R4+UR5+0xfc00], R5 ;  /* 0x00fc000504007988 */ /* 0x0003e80008000405 */
[----:B------:R-:W3:Y:S01]  /*d640*/  LDL R159, [R1+0x35c] ;  /* 0x00035c00019f7983 */ /* 0x000ee20000100800 */
[----:B0-----:R-:W-:-:S03]  /*d650*/  PRMT R12, RZ, 0x7610, R12 ;  /* 0x00007610ff0c7816 */ /* 0x001fc6000000000c */
[----:B------:R-:W3:Y:S01]  /*d660*/  LDL R158, [R1+0xac] ;  /* 0x0000ac00019e7983 */ /* 0x000ee20000100800 */
[----:B-1----:R-:W-:-:S03]  /*d670*/  IADD3 R4, P1, R170, R251, RZ ;  /* 0x000000fbaa047210 */ /* 0x002fc60007f3e0ff */
[----:B------:R0:W3:Y:S02]  /*d680*/  @!P0 LDG.E.U16 R12, desc[UR24][R8.64] ;  /* 0x00000018080c8981 */ /* 0x0000e4000c1e1500 */
[----:B------:R-:W-:Y:S02]  /*d690*/  IMAD.X R5, R167, 0x1, R250, P1 ;  /* 0x00000001a7057824 */ /* 0x000fe400008e06fa */
[----:B------:R-:W3:Y:S04]  /*d6a0*/  LDL R170, [R1+0x34c] ;  /* 0x00034c0001aa7983 */ /* 0x000ee80000100800 */
[----:B------:R-:W3:Y:S01]  /*d6b0*/  LDL R167, [R1+0x8c] ;  /* 0x00008c0001a77983 */ /* 0x000ee20000100800 */
[----:B0-----:R-:W-:-:S06]  /*d6c0*/  PRMT R9, RZ, 0x7610, R9 ;  /* 0x00007610ff097816 */ /* 0x001fcc0000000009 */
[----:B------:R4:W3:Y:S01]  /*d6d0*/  @!P0 LDG.E.U16 R9, desc[UR24][R4.64] ;  /* 0x0000001804098981 */ /* 0x0008e2000c1e1500 */
[----:B------:R-:W-:Y:S02]  /*d6e0*/  PRMT R8, RZ, 0x7610, R8 ;  /* 0x00007610ff087816 */ /* 0x000fe40000000008 */
[----:B----4-:R-:W-:-:S05]  /*d6f0*/  IADD3 R4, P1, R166, R251, RZ ;  /* 0x000000fba6047210 */ /* 0x010fca0007f3e0ff */
[--C-:B------:R-:W-:Y:S02]  /*d700*/  IMAD.X R5, R163, 0x1, R250.reuse, P1 ;  /* 0x00000001a3057824 */ /* 0x100fe400008e06fa */
[----:B------:R-:W4:Y:S04]  /*d710*/  LDL R163, [R1+0x9c] ;  /* 0x00009c0001a37983 */ /* 0x000f280000100800 */
[----:B------:R2:W4:Y:S02]  /*d720*/  @!P0 LDG.E.U16 R8, desc[UR24][R4.64] ;  /* 0x0000001804088981 */ /* 0x000524000c1e1500 */
[----:B--2---:R-:W-:Y:S02]  /*d730*/  IADD3 R4, P1, R248, R251, RZ ;  /* 0x000000fbf8047210 */ /* 0x004fe40007f3e0ff */
[----:B------:R0:W-:Y:S04]  /*d740*/  STL [R1+0x7e4], R248 ;  /* 0x0007e4f801007387 */ /* 0x0001e80000100800 */
[----:B0-----:R-:W2:Y:S01]  /*d750*/  LDL.LU R248, [R1+0x354] ;  /* 0x0003540001f87983 */ /* 0x001ea20000300800 */
[----:B---3--:R-:W-:-:S03]  /*d760*/  IMAD.X R5, R0, 0x1, R250, P1 ;  /* 0x0000000100057824 */ /* 0x008fc600008e06fa */
[----:B------:R0:W-:Y:S04]  /*d770*/  STS.U16 [R3+UR5+0x200], R11 ;  /* 0x0002000b03007988 */ /* 0x0001e80008000405 */
[----:B------:R1:W-:Y:S04]  /*d780*/  STS.U16 [R3+UR5+0x600], R10 ;  /* 0x0006000a03007988 */ /* 0x0003e80008000405 */
[----:B------:R-:W3:Y:S01]  /*d790*/  LDL R166, [R1+0x344] ;  /* 0x0003440001a67983 */ /* 0x000ee20000100800 */
[----:B0-----:R-:W-:-:S03]  /*d7a0*/  PRMT R11, RZ, 0x7610, R11 ;  /* 0x00007610ff0b7816 */ /* 0x001fc6000000000b */
[----:B------:R0:W-:Y:S04]  /*d7b0*/  STS.U16 [R3+UR5+0xa00], R156 ;  /* 0x000a009c03007988 */ /* 0x0001e80008000405 */
[----:B------:R0:W3:Y:S01]  /*d7c0*/  @!P0 LDG.E.U16 R11, desc[UR24][R4.64] ;  /* 0x00000018040b8981 */ /* 0x0000e2000c1e1500 */
[----:B-1----:R-:W-:-:S03]  /*d7d0*/  PRMT R10, RZ, 0x7610, R10 ;  /* 0x00007610ff0a7816 */ /* 0x002fc6000000000a */
[----:B------:R-:W3:Y:S01]  /*d7e0*/  LDL R0, [R1+0x7c] ;  /* 0x00007c0001007983 */ /* 0x000ee20000100800 */
[----:B0-----:R-:W-:-:S05]  /*d7f0*/  IADD3 R4, P1, R171, R251, RZ ;  /* 0x000000fbab047210 */ /* 0x001fca0007f3e0ff */
[----:B------:R-:W-:Y:S01]  /*d800*/  IMAD.X R5, R162, 0x1, R250, P1 ;  /* 0x00000001a2057824 */ /* 0x000fe200008e06fa */
[----:B------:R-:W-:Y:S01]  /*d810*/  PRMT R156, RZ, 0x7610, R156 ;  /* 0x00007610ff9c7816 */ /* 0x000fe2000000009c */
[----:B------:R-:W3:Y:S04]  /*d820*/  LDL R162, [R1+0x6c] ;  /* 0x00006c0001a27983 */ /* 0x000ee80000100800 */
[----:B------:R0:W3:Y:S02]  /*d830*/  @!P0 LDG.E.U16 R10, desc[UR24][R4.64] ;  /* 0x00000018040a8981 */ /* 0x0000e4000c1e1500 */
[----:B0-----:R-:W-:Y:S02]  /*d840*/  IADD3 R4, P1, R159, R251, RZ ;  /* 0x000000fb9f047210 */ /* 0x001fe40007f3e0ff */
[----:B------:R-:W3:Y:S03]  /*d850*/  LDL R159, [R1+0x334] ;  /* 0x00033400019f7983 */ /* 0x000ee60000100800 */
[----:B------:R-:W-:-:S02]  /*d860*/  IMAD.X R5, R158, 0x1, R250, P1 ;  /* 0x000000019e057824 */ /* 0x000fc400008e06fa */
[----:B------:R-:W3:Y:S04]  /*d870*/  LDL R158, [R1+0x5c] ;  /* 0x00005c00019e7983 */ /* 0x000ee80000100800 */
[----:B------:R2:W3:Y:S02]  /*d880*/  @!P0 LDG.E.U16 R156, desc[UR24][R4.64] ;  /* 0x00000018049c8981 */ /* 0x0004e4000c1e1500 */
[----:B--2---:R-:W-:Y:S02]  /*d890*/  IADD3 R4, P1, R248, R251, RZ ;  /* 0x000000fbf8047210 */ /* 0x004fe40007f3e0ff */
[----:B------:R0:W-:Y:S04]  /*d8a0*/  STL [R1+0x7f8], R248 ;  /* 0x0007f8f801007387 */ /* 0x0001e80000100800 */
[----:B0-----:R-:W2:Y:S01]  /*d8b0*/  LDL.LU R248, [R1+0x33c] ;  /* 0x00033c0001f87983 */ /* 0x001ea20000300800 */
[----:B----4-:R-:W-:-:S03]  /*d8c0*/  IMAD.X R5, R163, 0x1, R250, P1 ;  /* 0x00000001a3057824 */ /* 0x010fc600008e06fa */
[----:B------:R0:W-:Y:S04]  /*d8d0*/  STS.U16 [R3+UR5+0xe00], R155 ;  /* 0x000e009b03007988 */ /* 0x0001e80008000405 */
[----:B------:R1:W-:Y:S04]  /*d8e0*/  STS.U16 [R3+UR5+0x1200], R154 ;  /* 0x0012009a03007988 */ /* 0x0003e80008000405 */
[----:B------:R4:W-:Y:S01]  /*d8f0*/  STS.U16 [R3+UR5+0x1600], R153 ;  /* 0x0016009903007988 */ /* 0x0009e20008000405 */
[----:B0-----:R-:W-:-:S03]  /*d900*/  PRMT R155, RZ, 0x7610, R155 ;  /* 0x00007610ff9b7816 */ /* 0x001fc6000000009b */
[----:B------:R-:W2:Y:S04]  /*d910*/  LDL R163, [R1+0x4c] ;  /* 0x00004c0001a37983 */ /* 0x000ea80000100800 */
[----:B------:R0:W2:Y:S01]  /*d920*/  @!P0 LDG.E.U16 R155, desc[UR24][R4.64] ;  /* 0x00000018049b8981 */ /* 0x0000a2000c1e1500 */
[----:B-1----:R-:W-:Y:S02]  /*d930*/  PRMT R154, RZ, 0x7610, R154 ;  /* 0x00007610ff9a7816 */ /* 0x002fe4000000009a */
[----:B0-----:R-:W-:-:S05]  /*d940*/  IADD3 R4, P1, R170, R251, RZ ;  /* 0x000000fbaa047210 */ /* 0x001fca0007f3e0ff */
[----:B------:R-:W-:-:S05]  /*d950*/  IMAD.X R5, R167, 0x1, R250, P1 ;  /* 0x00000001a7057824 */ /* 0x000fca00008e06fa */
[----:B------:R3:W2:Y:S01]  /*d960*/  @!P0 LDG.E.U16 R154, desc[UR24][R4.64] ;  /* 0x00000018049a8981 */ /* 0x0006a2000c1e1500 */
[----:B----4-:R-:W-:Y:S02]  /*d970*/  PRMT R153, RZ, 0x7610, R153 ;  /* 0x00007610ff997816 */ /* 0x010fe40000000099 */
[----:B---3--:R-:W-:-:S05]  /*d980*/  IADD3 R4, P1, R166, R251, RZ ;  /* 0x000000fba6047210 */ /* 0x008fca0007f3e0ff */
[----:B------:R-:W-:Y:S02]  /*d990*/  IMAD.X R5, R0, 0x1, R250, P1 ;  /* 0x0000000100057824 */ /* 0x000fe400008e06fa */
[----:B------:R-:W3:Y:S04]  /*d9a0*/  LDL.LU R0, [R1+0x3c] ;  /* 0x00003c0001007983 */ /* 0x000ee80000300800 */
[----:B------:R-:W4:Y:S04]  /*d9b0*/  LDL.LU R249, [R1+0x324] ;  /* 0x0003240001f97983 */ /* 0x000f280000300800 */
[----:B------:R2:W3:Y:S02]  /*d9c0*/  @!P0 LDG.E.U16 R153, desc[UR24][R4.64] ;  /* 0x0000001804998981 */ /* 0x0004e4000c1e1500 */
[----:B--2---:R-:W-:-:S02]  /*d9d0*/  IADD3 R4, P1, R248, R251, RZ ;  /* 0x000000fbf8047210 */ /* 0x004fc40007f3e0ff */
[----:B------:R0:W-:Y:S04]  /*d9e0*/  STL [R1+0x820], R248 ;  /* 0x000820f801007387 */ /* 0x0001e80000100800 */
[----:B0-----:R-:W2:Y:S01]  /*d9f0*/  LDL.LU R248, [R1+0x32c] ;  /* 0x00032c0001f87983 */ /* 0x001ea20000300800 */
[----:B------:R-:W-:-:S03]  /*da00*/  IMAD.X R5, R162, 0x1, R250, P1 ;  /* 0x00000001a2057824 */ /* 0x000fc600008e06fa */
[----:B------:R0:W-:Y:S04]  /*da10*/  STS.U16 [R3+UR5+0x1a00], R152 ;  /* 0x001a009803007988 */ /* 0x0001e80008000405 */
[----:B------:R1:W-:Y:S04]  /*da20*/  STS.U16 [R3+UR5+0x1e00], R23 ;  /* 0x001e001703007988 */ /* 0x0003e80008000405 */
[----:B------:R-:W3:Y:S01]  /*da30*/  LDL R162, [R1+0x2c] ;  /* 0x00002c0001a27983 */ /* 0x000ee20000100800 */
[----:B0-----:R-:W-:-:S06]  /*da40*/  PRMT R152, RZ, 0x7610, R152 ;  /* 0x00007610ff987816 */ /* 0x001fcc0000000098 */
[----:B------:R0:W3:Y:S01]  /*da50*/  @!P0 LDG.E.U16 R152, desc[UR24][R4.64] ;  /* 0x0000001804988981 */ /* 0x0000e2000c1e1500 */
[----:B-1----:R-:W-:Y:S02]  /*da60*/  PRMT R23, RZ, 0x7610, R23 ;  /* 0x00007610ff177816 */ /* 0x002fe40000000017 */
[----:B0-----:R-:W-:Y:S02]  /*da70*/  IADD3 R4, P1, R159, R251, RZ ;  /* 0x000000fb9f047210 */ /* 0x001fe40007f3e0ff */
[----:B------:R-:W3:Y:S03]  /*da80*/  LDL R159, [R1+0x314] ;  /* 0x00031400019f7983 */ /* 0x000ee60000100800 */
[----:B------:R-:W-:Y:S02]  /*da90*/  IMAD.X R5, R158, 0x1, R250, P1 ;  /* 0x000000019e057824 */ /* 0x000fe400008e06fa */
[----:B------:R-:W3:Y:S04]  /*daa0*/  LDL R158, [R1+0x28] ;  /* 0x00002800019e7983 */ /* 0x000ee80000100800 */
[----:B------:R2:W3:Y:S04]  /*dab0*/  @!P0 LDG.E.U16 R23, desc[UR24][R4.64] ;  /* 0x0000001804178981 */ /* 0x0004e8000c1e1500 */
[----:B------:R0:W-:Y:S02]  /*dac0*/  STS.U16 [R3+UR5+0x2200], R22 ;  /* 0x0022001603007988 */ /* 0x0001e40008000405 */
[----:B0-----:R-:W-:-:S02]  /*dad0*/  PRMT R22, RZ, 0x7610, R22 ;  /* 0x00007610ff167816 */ /* 0x001fc40000000016 */
[----:B--2---:R-:W-:Y:S01]  /*dae0*/  IADD3 R4, P1, R248, R251, RZ ;  /* 0x000000fbf8047210 */ /* 0x004fe20007f3e0ff */
[----:B------:R0:W-:Y:S04]  /*daf0*/  STL [R1+0x828], R248 ;  /* 0x000828f801007387 */ /* 0x0001e80000100800 */
[----:B0-----:R-:W2:Y:S01]  /*db00*/  LDL.LU R248, [R1+0x31c] ;  /* 0x00031c0001f87983 */ /* 0x001ea20000300800 */
[----:B------:R-:W-:-:S03]  /*db10*/  IMAD.X R5, R163, 0x1, R250, P1 ;  /* 0x00000001a3057824 */ /* 0x000fc600008e06fa */
[----:B------:R-:W2:Y:S04]  /*db20*/  LDL.LU R247, [R1+0x48] ;  /* 0x0000480001f77983 */ /* 0x000ea80000300800 */
[----:B------:R-:W2:Y:S04]  /*db30*/  LDL.LU R246, [R1+0x304] ;  /* 0x0003040001f67983 */ /* 0x000ea80000300800 */
[----:B------:R0:W2:Y:S04]  /*db40*/  @!P0 LDG.E.U16 R22, desc[UR24][R4.64] ;  /* 0x0000001804168981 */ /* 0x0000a8000c1e1500 */
[----:B----4-:R1:W-:Y:S01]  /*db50*/  STL [R1+0x82c], R249 ;  /* 0x00082cf901007387 */ /* 0x0103e20000100800 */
[----:B0-----:R-:W-:-:S03]  /*db60*/  IADD3 R4, P1, R249, R251, RZ ;  /* 0x000000fbf9047210 */ /* 0x001fc60007f3e0ff */
[----:B-1----:R-:W4:Y:S02]  /*db70*/  LDL.LU R249, [R1+0x30c] ;  /* 0x00030c0001f97983 */ /* 0x002f240000300800 */
[----:B---3--:R-:W-:Y:S02]  /*db80*/  IMAD.X R5, R0, 0x1, R250, P1 ;  /* 0x0000000100057824 */ /* 0x008fe400008e06fa */
[----:B------:R0:W-:Y:S04]  /*db90*/  STL [R1+0x830], R0 ;  /* 0x0008300001007387 */ /* 0x0001e80000100800 */
[----:B0-----:R-:W3:Y:S04]  /*dba0*/  LDL.LU R0, [R1+0x38] ;  /* 0x0000380001007983 */ /* 0x001ee80000300800 */
[----:B------:R0:W-:Y:S02]  /*dbb0*/  STS.U16 [R3+UR5+0x2600], R21 ;  /* 0x0026001503007988 */ /* 0x0001e40008000405 */
[----:B0-----:R-:W-:-:S06]  /*dbc0*/  PRMT R21, RZ, 0x7610, R21 ;  /* 0x00007610ff157816 */ /* 0x001fcc0000000015 */
[----:B------:R0:W3:Y:S04]  /*dbd0*/  @!P0 LDG.E.U16 R21, desc[UR24][R4.64] ;  /* 0x0000001804158981 */ /* 0x0000e8000c1e1500 */
[----:B------:R1:W-:Y:S02]  /*dbe0*/  STS.U16 [R3+UR5+0x2a00], R20 ;  /* 0x002a001403007988 */ /* 0x0003e40008000405 */
[----:B-1----:R-:W-:Y:S02]  /*dbf0*/  PRMT R20, RZ, 0x7610, R20 ;  /* 0x00007610ff147816 */ /* 0x002fe40000000014 */
[----:B------:R1:W-:Y:S02]  /*dc00*/  STS.U16 [R3+UR5+0x2e00], R19 ;  /* 0x002e001303007988 */ /* 0x0003e40008000405 */
[----:B-1----:R-:W-:-:S02]  /*dc10*/  PRMT R19, RZ, 0x7610, R19 ;  /* 0x00007610ff137816 */ /* 0x002fc40000000013 */
[----:B--2---:R1:W-:Y:S01]  /*dc20*/  STL [R1+0x834], R248 ;  /* 0x000834f801007387 */ /* 0x0043e20000100800 */
[----:B0-----:R-:W-:-:S03]  /*dc30*/  IADD3 R4, P1, R248, R251, RZ ;  /* 0x000000fbf8047210 */ /* 0x001fc60007f3e0ff */
[----:B------:R-:W2:Y:S04]  /*dc40*/  LDL R166, [R1+0x58] ;  /* 0x0000580001a67983 */ /* 0x000ea80000100800 */
[----:B-1----:R-:W2:Y:S04]  /*dc50*/  LDL.LU R248, [R1+0x2fc] ;  /* 0x0002fc0001f87983 */ /* 0x002ea80000300800 */
[----:B------:R-:W2:Y:S01]  /*dc60*/  LDL R163, [R1+0x2f4] ;  /* 0x0002f40001a37983 */ /* 0x000ea20000100800 */
[----:B------:R-:W-:-:S03]  /*dc70*/  IMAD.X R5, R162, 0x1, R250, P1 ;  /* 0x00000001a2057824 */ /* 0x000fc600008e06fa */
[----:B------:R-:W2:Y:S04]  /*dc80*/  LDL R162, [R1+0x68] ;  /* 0x0000680001a27983 */ /* 0x000ea80000100800 */
[----:B------:R0:W2:Y:S02]  /*dc90*/  @!P0 LDG.E.U16 R20, desc[UR24][R4.64] ;  /* 0x0000001804148981 */ /* 0x0000a4000c1e1500 */
[----:B0-----:R-:W-:Y:S02]  /*dca0*/  IADD3 R4, P1, R159, R251, RZ ;  /* 0x000000fb9f047210 */ /* 0x001fe40007f3e0ff */
[----:B------:R-:W2:Y:S03]  /*dcb0*/  LDL R159, [R1+0x2ec] ;  /* 0x0002ec00019f7983 */ /* 0x000ea60000100800 */
[----:B------:R-:W-:-:S02]  /*dcc0*/  IMAD.X R5, R158, 0x1, R250, P1 ;  /* 0x000000019e057824 */ /* 0x000fc400008e06fa */
[----:B------:R-:W2:Y:S04]  /*dcd0*/  LDL R158, [R1+0x78] ;  /* 0x00007800019e7983 */ /* 0x000ea80000100800 */
        /* <DEDUP_REMOVED lines=8> */
[----:B0-----:R-:W-:-:S02]  /*dd60*/  PRMT R18, RZ, 0x7610, R18 ;  /* 0x00007610ff127816 */ /* 0x001fc40000000012 */
[----:B------:R0:W-:Y:S04]  /*dd70*/  STS.U16 [R3+UR5+0x3600], R17 ;  /* 0x0036001103007988 */ /* 0x0001e80008000405 */
[----:B------:R1:W3:Y:S01]  /*dd80*/  @!P0 LDG.E.U16 R18, desc[UR24][R4.64] ;  /* 0x0000001804128981 */ /* 0x0002e2000c1e1500 */
[----:B0-----:R-:W-:Y:S02]  /*dd90*/  PRMT R17, RZ, 0x7610, R17 ;  /* 0x00007610ff117816 */ /* 0x001fe40000000011 */
[----:B-1----:R-:W-:-:S05]  /*dda0*/  IADD3 R4, P1, R246, R251, RZ ;  /* 0x000000fbf6047210 */ /* 0x002fca0007f3e0ff */
[----:B------:R-:W-:Y:S01]  /*ddb0*/  IMAD.X R5, R247, 0x1, R250, P1 ;  /* 0x00000001f7057824 */ /* 0x000fe200008e06fa */
[----:B------:R-:W-:Y:S04]  /*ddc0*/  STL [R1+0x848], R246 ;  /* 0x000848f601007387 */ /* 0x000fe80000100800 */
[----:B------:R2:W3:Y:S04]  /*ddd0*/  @!P0 LDG.E.U16 R17, desc[UR24][R4.64] ;  /* 0x0000001804118981 */ /* 0x0004e8000c1e1500 */
[----:B------:R-:W-:Y:S04]  /*dde0*/  STL [R1+0x84c], R247 ;  /* 0x00084cf701007387 */ /* 0x000fe80000100800 */
[----:B------:R0:W-:Y:S02]  /*ddf0*/  STS.U16 [R3+UR5+0x3a00], R16 ;  /* 0x003a001003007988 */ /* 0x0001e40008000405 */
[----:B0-----:R-:W-:-:S02]  /*de00*/  PRMT R16, RZ, 0x7610, R16 ;  /* 0x00007610ff107816 */ /* 0x001fc40000000010 */
[----:B--2---:R-:W-:Y:S01]  /*de10*/  IADD3 R4, P1, R248, R251, RZ ;  /* 0x000000fbf8047210 */ /* 0x004fe20007f3e0ff */
[----:B------:R0:W-:Y:S04]  /*de20*/  STL [R1+0x850], R248 ;  /* 0x000850f801007387 */ /* 0x0001e80000100800 */
[----:B------:R-:W2:Y:S01]  /*de30*/  LDL.LU R246, [R1+0x2dc] ;  /* 0x0002dc0001f67983 */ /* 0x000ea20000300800 */
[----:B------:R-:W-:-:S03]  /*de40*/  IMAD.X R5, R166, 0x1, R250, P1 ;  /* 0x00000001a6057824 */ /* 0x000fc600008e06fa */
[----:B------:R-:W2:Y:S04]  /*de50*/  LDL R166, [R1+0xa8] ;  /* 0x0000a80001a67983 */ /* 0x000ea80000100800 */
[----:B------:R-:W2:Y:S04]  /*de60*/  LDL.LU R247, [R1+0x98] ;  /* 0x0000980001f77983 */ /* 0x000ea80000300800 */
[----:B0-----:R-:W2:Y:S04]  /*de70*/  LDL.LU R248, [R1+0x2d4] ;  /* 0x0002d40001f87983 */ /* 0x001ea80000300800 */
[----:B------:R0:W2:Y:S04]  /*de80*/  @!P0 LDG.E.U16 R16, desc[UR24][R4.64] ;  /* 0x0000001804108981 */ /* 0x0000a8000c1e1500 */
[----:B------:R1:W-:Y:S01]  /*de90*/  STS.U16 [R3+UR5+0x3e00], R15 ;  /* 0x003e000f03007988 */ /* 0x0003e20008000405 */
[----:B0-----:R-:W-:-:S03]  /*dea0*/  IADD3 R4, P1, R163, R251, RZ ;  /* 0x000000fba3047210 */ /* 0x001fc60007f3e0ff */
[----:B------:R0:W-:Y:S01]  /*deb0*/  STS.U16 [R3+UR5+0x4200], R14 ;  /* 0x0042000e03007988 */ /* 0x0001e20008000405 */
[----:B-1----:R-:W-:Y:S01]  /*dec0*/  PRMT R15, RZ, 0x7610, R15 ;  /* 0x00007610ff0f7816 */ /* 0x002fe2000000000f */
[----:B------:R-:W-:Y:S02]  /*ded0*/  IMAD.X R5, R162, 0x1, R250, P1 ;  /* 0x00000001a2057824 */ /* 0x000fe400008e06fa */
[----:B------:R-:W2:Y:S04]  /*dee0*/  LDL.LU R163, [R1+0xd8] ;  /* 0x0000d80001a37983 */ /* 0x000ea80000300800 */
[----:B------:R1:W2:Y:S01]  /*def0*/  @!P0 LDG.E.U16 R15, desc[UR24][R4.64] ;  /* 0x00000018040f8981 */ /* 0x0002a2000c1e1500 */
[----:B0-----:R-:W-:-:S03]  /*df00*/  PRMT R14, RZ, 0x7610, R14 ;  /* 0x00007610ff0e7816 */ /* 0x001fc6000000000e */
[----:B------:R-:W2:Y:S01]  /*df10*/  LDL.LU R162, [R1+0x2bc] ;  /* 0x0002bc0001a27983 */ /* 0x000ea20000300800 */
[----:B-1----:R-:W-:-:S03]  /*df20*/  IADD3 R4, P1, R159, R251, RZ ;  /* 0x000000fb9f047210 */ /* 0x002fc60007f3e0ff */
[----:B------:R-:W2:Y:S02]  /*df30*/  LDL.LU R159, [R1+0xc8] ;  /* 0x0000c800019f7983 */ /* 0x000ea40000300800 */
[----:B------:R-:W-:Y:S02]  /*df40*/  IMAD.X R5, R158, 0x1, R250, P1 ;  /* 0x000000019e057824 */ /* 0x000fe400008e06fa */
        /* <DEDUP_REMOVED lines=8> */
[----:B------:R-:W3:Y:S04]  /*dfd0*/  LDL.LU R239, [R1+0x208] ;  /* 0x0002080001ef7983 */ /* 0x000ee80000300800 */
        /* <DEDUP_REMOVED lines=11> */
[----:B------:R0:W-:Y:S04]  /*e090*/  STS.U16 [R3+UR5+0x4600], R13 ;  /* 0x0046000d03007988 */ /* 0x0001e80008000405 */
[----:B------:R-:W3:Y:S04]  /*e0a0*/  LDL.LU R215, [R1+0x1a8] ;  /* 0x0001a80001d77983 */ /* 0x000ee80000300800 */
[----:B------:R-:W3:Y:S01]  /*e0b0*/  LDL.LU R214, [R1+0x254] ;  /* 0x0002540001d67983 */ /* 0x000ee20000300800 */
[----:B0-----:R-:W-:-:S03]  /*e0c0*/  PRMT R13, RZ, 0x7610, R13 ;  /* 0x00007610ff0d7816 */ /* 0x001fc6000000000d */
[----:B------:R-:W3:Y:S04]  /*e0d0*/  LDL.LU R211, [R1+0x198] ;  /* 0x0001980001d37983 */ /* 0x000ee80000300800 */
[----:B------:R-:W3:Y:S04]  /*e0e0*/  LDL.LU R210, [R1+0x25c] ;  /* 0x00025c0001d27983 */ /* 0x000ee80000300800 */
[----:B------:R-:W3:Y:S04]  /*e0f0*/  LDL.LU R207, [R1+0x188] ;  /* 0x0001880001cf7983 */ /* 0x000ee80000300800 */
[----:B------:R-:W3:Y:S04]  /*e100*/  LDL.LU R206, [R1+0x264] ;  /* 0x0002640001ce7983 */ /* 0x000ee80000300800 */
[----:B------:R-:W3:Y:S04]  /*e110*/  LDL.LU R203, [R1+0x178] ;  /* 0x0001780001cb7983 */ /* 0x000ee80000300800 */
[----:B------:R2:W3:Y:S04]  /*e120*/  @!P0 LDG.E.U16 R13, desc[UR24][R4.64] ;  /* 0x00000018040d8981 */ /* 0x0004e8000c1e1500 */
        /* <DEDUP_REMOVED lines=19> */
[----:B------:R-:W3:Y:S01]  /*e260*/  LDL.LU R167, [R1+0xe8] ;  /* 0x0000e80001a77983 */ /* 0x000ee20000300800 */
[----:B--2---:R-:W-:-:S05]  /*e270*/  IADD3 R4, P1, R246, R251, RZ ;  /* 0x000000fbf6047210 */ /* 0x004fca0007f3e0ff */
[----:B------:R-:W-:-:S05]  /*e280*/  IMAD.X R5, R247, 0x1, R250, P1 ;  /* 0x00000001f7057824 */ /* 0x000fca00008e06fa */
[----:B------:R0:W2:Y:S02]  /*e290*/  @!P0 LDG.E.U16 R12, desc[UR24][R4.64] ;  /* 0x00000018040c8981 */ /* 0x0000a4000c1e1500 */
[----:B0-----:R-:W-:-:S05]  /*e2a0*/  IADD3 R4, P1, R248, R251, RZ ;  /* 0x000000fbf8047210 */ /* 0x001fca0007f3e0ff */
[----:B------:R-:W-:Y:S02]  /*e2b0*/  IMAD.X R5, R166, 0x1, R250, P1 ;  /* 0x00000001a6057824 */ /* 0x000fe400008e06fa */
[----:B------:R-:W2:Y:S04]  /*e2c0*/  LDL.LU R166, [R1+0x2b4] ;  /* 0x0002b40001a67983 */ /* 0x000ea80000300800 */
[----:B------:R0:W-:Y:S02]  /*e2d0*/  STS.U16 [R3+UR5+0x4e00], R9 ;  /* 0x004e000903007988 */ /* 0x0001e40008000405 */
[----:B0-----:R-:W-:Y:S02]  /*e2e0*/  PRMT R9, RZ, 0x7610, R9 ;  /* 0x00007610ff097816 */ /* 0x001fe40000000009 */
[----:B------:R0:W-:Y:S04]  /*e2f0*/  STS.U16 [R3+UR5+0x5200], R8 ;  /* 0x0052000803007988 */ /* 0x0001e80008000405 */
[----:B------:R4:W2:Y:S01]  /*e300*/  @!P0 LDG.E.U16 R9, desc[UR24][R4.64] ;  /* 0x0000001804098981 */ /* 0x0008a2000c1e1500 */
[----:B0-----:R-:W-:-:S02]  /*e310*/  PRMT R8, RZ, 0x7610, R8 ;  /* 0x00007610ff087816 */ /* 0x001fc40000000008 */
[----:B----4-:R-:W-:-:S05]  /*e320*/  IADD3 R4, P1, R249, R251, RZ ;  /* 0x000000fbf9047210 */ /* 0x010fca0007f3e0ff */
[----:B---3--:R-:W-:-:S05]  /*e330*/  IMAD.X R5, R0, 0x1, R250, P1 ;  /* 0x0000000100057824 */ /* 0x008fca00008e06fa */
[----:B------:R0:W3:Y:S04]  /*e340*/  @!P0 LDG.E.U16 R8, desc[UR24][R4.64] ;  /* 0x0000001804088981 */ /* 0x0000e8000c1e1500 */
[----:B------:R1:W-:Y:S01]  /*e350*/  STS.U16 [R3+UR5+0x5600], R11 ;  /* 0x0056000b03007988 */ /* 0x0003e20008000405 */
[----:B0-----:R-:W-:Y:S02]  /*e360*/  IADD3 R4, P1, R158, R251, RZ ;  /* 0x000000fb9e047210 */ /* 0x001fe40007f3e0ff */
[----:B-1----:R-:W-:-:S03]  /*e370*/  PRMT R11, RZ, 0x7610, R11 ;  /* 0x00007610ff0b7816 */ /* 0x002fc6000000000b */
        /* <DEDUP_REMOVED lines=8> */
[----:B0-----:R-:W-:-:S03]  /*e400*/  PRMT R156, RZ, 0x7610, R156 ;  /* 0x00007610ff9c7816 */ /* 0x001fc6000000009c */
[----:B------:R0:W-:Y:S02]  /*e410*/  STS.U16 [R3+UR5+0x6200], R155 ;  /* 0x0062009b03007988 */ /* 0x0001e40008000405 */
[----:B0-----:R-:W-:Y:S02]  /*e420*/  PRMT R155, RZ, 0x7610, R155 ;  /* 0x00007610ff9b7816 */ /* 0x001fe4000000009b */
[----:B------:R0:W-:Y:S02]  /*e430*/  STS.U16 [R3+UR5+0x6600], R154 ;  /* 0x0066009a03007988 */ /* 0x0001e40008000405 */
[----:B0-----:R-:W-:Y:S02]  /*e440*/  PRMT R154, RZ, 0x7610, R154 ;  /* 0x00007610ff9a7816 */ /* 0x001fe4000000009a */
[----:B------:R0:W-:Y:S02]  /*e450*/  STS.U16 [R3+UR5+0x6a00], R153 ;  /* 0x006a009903007988 */ /* 0x0001e40008000405 */
[----:B0-----:R-:W-:-:S02]  /*e460*/  PRMT R153, RZ, 0x7610, R153 ;  /* 0x00007610ff997816 */ /* 0x001fc40000000099 */
        /* <DEDUP_REMOVED lines=10> */
[----:B------:R0:W-:Y:S01]  /*e510*/  STS.U16 [R3+UR5+0x8200], R19 ;  /* 0x0082001303007988 */ /* 0x0001e20008000405 */
[----:B--2---:R-:W-:-:S05]  /*e520*/  IADD3 R4, P1, R166, R251, RZ ;  /* 0x000000fba6047210 */ /* 0x004fca0007f3e0ff */
[----:B------:R-:W-:-:S05]  /*e530*/  IMAD.X R5, R167, 0x1, R250, P1 ;  /* 0x00000001a7057824 */ /* 0x000fca00008e06fa */
[----:B------:R1:W2:Y:S02]  /*e540*/  @!P0 LDG.E.U16 R156, desc[UR24][R4.64] ;  /* 0x00000018049c8981 */ /* 0x0002a4000c1e1500 */
[----:B-1----:R-:W-:-:S05]  /*e550*/  IADD3 R4, P1, R170, R251, RZ ;  /* 0x000000fbaa047210 */ /* 0x002fca0007f3e0ff */
[----:B------:R-:W-:-:S05]  /*e560*/  IMAD.X R5, R171, 0x1, R250, P1 ;  /* 0x00000001ab057824 */ /* 0x000fca00008e06fa */
[----:B------:R1:W2:Y:S02]  /*e570*/  @!P0 LDG.E.U16 R155, desc[UR24][R4.64] ;  /* 0x00000018049b8981 */ /* 0x0002a4000c1e1500 */
[----:B-1----:R-:W-:-:S05]  /*e580*/  IADD3 R4, P1, R174, R251, RZ ;  /* 0x000000fbae047210 */ /* 0x002fca0007f3e0ff */
[----:B------:R-:W-:-:S05]  /*e590*/  IMAD.X R5, R175, 0x1, R250, P1 ;  /* 0x00000001af057824 */ /* 0x000fca00008e06fa */
[----:B------:R1:W2:Y:S02]  /*e5a0*/  @!P0 LDG.E.U16 R154, desc[UR24][R4.64] ;  /* 0x00000018049a8981 */ /* 0x0002a4000c1e1500 */
[----:B-1----:R-:W-:-:S05]  /*e5b0*/  IADD3 R4, P1, R178, R251, RZ ;  /* 0x000000fbb2047210 */ /* 0x002fca0007f3e0ff */
[----:B------:R-:W-:-:S05]  /*e5c0*/  IMAD.X R5, R179, 0x1, R250, P1 ;  /* 0x00000001b3057824 */ /* 0x000fca00008e06fa */
[----:B------:R1:W4:Y:S02]  /*e5d0*/  @!P0 LDG.E.U16 R153, desc[UR24][R4.64] ;  /* 0x0000001804998981 */ /* 0x000324000c1e1500 */
        /* <DEDUP_REMOVED lines=58> */
[----:B---3--:R0:W-:Y:S04]  /*e980*/  STS.U16 [R3+UR5+0xa600], R8 ;  /* 0x00a6000803007988 */ /* 0x0081e80008000405 */
[----:B------:R1:W3:Y:S01]  /*e990*/  @!P0 LDG.E.U16 R9, desc[UR24][R4.64] ;  /* 0x0000001804098981 */ /* 0x0002e2000c1e1500 */
[----:B0-----:R-:W-:Y:S02]  /*e9a0*/  PRMT R8, RZ, 0x7610, R8 ;  /* 0x00007610ff087816 */ /* 0x001fe40000000008 */
[----:B-1----:R-:W-:-:S05]  /*e9b0*/  IADD3 R4, P1, R238, R251, RZ ;  /* 0x000000fbee047210 */ /* 0x002fca0007f3e0ff */
[----:B------:R-:W-:-:S05]  /*e9c0*/  IMAD.X R5, R239, 0x1, R250, P1 ;  /* 0x00000001ef057824 */ /* 0x000fca00008e06fa */
[----:B------:R-:W3:Y:S04]  /*e9d0*/  @!P0 LDG.E.U16 R8, desc[UR24][R4.64] ;  /* 0x0000001804088981 */ /* 0x000ee8000c1e1500 */
[----:B------:R0:W-:Y:S02]  /*e9e0*/  STS.U16 [R3+UR5+0xfe00], R2 ;  /* 0x00fe000203007988 */ /* 0x0001e40008000405 */
[----:B0-----:R-:W0:Y:S01]  /*e9f0*/  LDC R2, c[0x0][0x238] ;  /* 0x00008e00ff027b82 */ /* 0x001e220000000800 */
[----:B------:R-:W-:Y:S01]  /*ea00*/  IMAD.MOV.U32 R243, RZ, RZ, R252 ;  /* 0x000000fffff37224 */ /* 0x000fe200078e00fc */
[----:B------:R-:W-:Y:S01]  /*ea10*/  STL.64 [R1+0x650], R250 ;  /* 0x000650fa01007387 */ /* 0x000fe20000100a00 */
[----:B0-----:R-:W-:-:S04]  /*ea20*/  IMAD.SHL.U32 R2, R2, 0x40, RZ ;  /* 0x0000004002027824 */ /* 0x001fc800078e00ff */
[----:B------:R-:W-:-:S05]  /*ea30*/  IMAD.WIDE R6, R2, 0x2, R6 ;  /* 0x0000000202067825 */ /* 0x000fca00078e0206 */
[----:B------:R-:W-:Y:S04]  /*ea40*/  STL [R1+0x428], R6 ;  /* 0x0004280601007387 */ /* 0x000fe80000100800 */
[----:B------:R-:W-:Y:S04]  /*ea50*/  STL [R1+0x424], R7 ;  /* 0x0004240701007387 */ /* 0x000fe80000100800 */
[----:B------:R-:W-:Y:S04]  /*ea60*/  STL.64 [R1+0x6d8], R242 ;  /* 0x0006d8f201007387 */ /* 0x000fe80000100a00 */
        /* <DEDUP_REMOVED lines=22> */
[----:B--2---:R0:W-:Y:S04]  /*ebd0*/  STS.U16 [R3+UR5+0xc200], R152 ;  /* 0x00c2009803007988 */ /* 0x0041e80008000405 */
[----:B------:R-:W-:Y:S04]  /*ebe0*/  STL.64 [R1+0x818], R196 ;  /* 0x000818c401007387 */ /* 0x000fe80000100a00 */
[----:B----4-:R1:W-:Y:S04]  /*ebf0*/  STS.U16 [R3+UR5+0xbe00], R153 ;  /* 0x00be009903007988 */ /* 0x0103e80008000405 */
[----:B0-----:R-:W2:Y:S04]  /*ec00*/  LDL.LU R152, [R1+0xb0] ;  /* 0x0000b00001987983 */ /* 0x001ea80000300800 */
[----:B------:R0:W-:Y:S04]  /*ec10*/  STS.U16 [R3+UR5+0xc600], R23 ;  /* 0x00c6001703007988 */ /* 0x0001e80008000405 */
[----:B-1----:R-:W2:Y:S04]  /*ec20*/  LDL.LU R153, [R1+0x2d0] ;  /* 0x0002d00001997983 */ /* 0x002ea80000300800 */
[----:B------:R1:W-:Y:S04]  /*ec30*/  STS.U16 [R3+UR5+0xd200], R20 ;  /* 0x00d2001403007988 */ /* 0x0003e80008000405 */
[----:B0-----:R-:W4:Y:S04]  /*ec40*/  LDL.LU R23, [R1+0xa8] ;  /* 0x0000a80001177983 */ /* 0x001f280000300800 */
[----:B------:R0:W-:Y:S04]  /*ec50*/  STS.U16 [R3+UR5+0xce00], R21 ;  /* 0x00ce001503007988 */ /* 0x0001e80008000405 */
[----:B-1----:R-:W4:Y:S04]  /*ec60*/  LDL.LU R20, [R1+0xa0] ;  /* 0x0000a00001147983 */ /* 0x002f280000300800 */
[----:B------:R-:W-:Y:S04]  /*ec70*/  STS.U16 [R3+UR5+0xae00], R10 ;  /* 0x00ae000a03007988 */ /* 0x000fe80008000405 */
[----:B0-----:R-:W4:Y:S04]  /*ec80*/  LDL.LU R21, [R1+0x2d8] ;  /* 0x0002d80001157983 */ /* 0x001f280000300800 */
[----:B------:R-:W-:Y:S04]  /*ec90*/  STS.U16 [R3+UR5+0xaa00], R11 ;  /* 0x00aa000b03007988 */ /* 0x000fe80008000405 */
        /* <DEDUP_REMOVED lines=11> */
[----:B------:R0:W-:Y:S04]  /*ed50*/  STS.U16 [R3+UR5+0xf200], R12 ;  /* 0x00f2000c03007988 */ /* 0x0001e80008000405 */
[----:B0-----:R-:W4:Y:S04]  /*ed60*/  LDL.LU R12, [R1+0x80] ;  /* 0x00008000010c7983 */ /* 0x001f280000300800 */
[----:B------:R-:W4:Y:S04]  /*ed70*/  LDL.LU R13, [R1+0x2e8] ;  /* 0x0002e800010d7983 */ /* 0x000f280000300800 */
[----:B------:R-:W4:Y:S04]  /*ed80*/  LDL.LU R10, [R1+0x78] ;  /* 0x00007800010a7983 */ /* 0x000f280000300800 */
[----:B------:R-:W4:Y:S04]  /*ed90*/  LDL.LU R11, [R1+0x2ec] ;  /* 0x0002ec00010b7983 */ /* 0x000f280000300800 */
[----:B---3--:R-:W-:Y:S04]  /*eda0*/  STS.U16 [R3+UR5+0xf600], R9 ;  /* 0x00f6000903007988 */ /* 0x008fe80008000405 */
[----:B------:R0:W-:Y:S01]  /*edb0*/  STS.U16 [R3+UR5+0xfa00], R8 ;  /* 0x00fa000803007988 */ /* 0x0001e20008000405 */
[----:B------:R-:W-:-:S03]  /*edc0*/  IMAD.MOV.U32 R156, RZ, RZ, R157 ;  /* 0x000000ffff9c7224 */ /* 0x000fc600078e009d */
[----:B0-----:R-:W3:Y:S04]  /*edd0*/  LDL.LU R8, [R1+0x70] ;  /* 0x0000700001087983 */ /* 0x001ee80000300800 */
[----:B------:R-:W3:Y:S04]  /*ede0*/  LDL.LU R9, [R1+0x2f0] ;  /* 0x0002f00001097983 */ /* 0x000ee80000300800 */
[----:B------:R-:W3:Y:S04]  /*edf0*/  LDL.LU R7, [R1+0x68] ;  /* 0x0000680001077983 */ /* 0x000ee80000300800 */
[----:B------:R-:W2:Y:S04]  /*ee00*/  LDL.LU R2, [R1+0x2f4] ;  /* 0x0002f40001027983 */ /* 0x000ea80000300800 */
[----:B------:R-:W3:Y:S04]  /*ee10*/  LDL.LU R4, [R1+0x60] ;  /* 0x0000600001047983 */ /* 0x000ee80000300800 */
[----:B------:R-:W3:Y:S04]  /*ee20*/  LDL.LU R5, [R1+0x2f8] ;  /* 0x0002f80001057983 */ /* 0x000ee80000300800 */
[----:B------:R-:W3:Y:S04]  /*ee30*/  LDL.LU R3, [R1+0x58] ;  /* 0x0000580001037983 */ /* 0x000ee80000300800 */
[----:B------:R-:W4:Y:S04]  /*ee40*/  LDL.LU R236, [R1+0x40] ;  /* 0x0000400001ec7983 */ /* 0x000f280000300800 */
[----:B------:R-:W3:Y:S04]  /*ee50*/  LDL.LU R237, [R1+0x308] ;  /* 0x0003080001ed7983 */ /* 0x000ee80000300800 */
[----:B------:R-:W4:Y:S04]  /*ee60*/  LDL.LU R238, [R1+0x30] ;  /* 0x0000300001ee7983 */ /* 0x000f280000300800 */
[----:B------:R-:W4:Y:S04]  /*ee70*/  LDL.LU R239, [R1+0x310] ;  /* 0x0003100001ef7983 */ /* 0x000f280000300800 */
[----:B------:R-:W4:Y:S04]  /*ee80*/  LDL.LU R240, [R1+0x28] ;  /* 0x0000280001f07983 */ /* 0x000f280000300800 */
[----:B------:R-:W4:Y:S04]  /*ee90*/  LDL.LU R241, [R1+0x314] ;  /* 0x0003140001f17983 */ /* 0x000f280000300800 */
[----:B------:R-:W4:Y:S01]  /*eea0*/  LDL.LU R242, [R1+0x20] ;  /* 0x0000200001f27983 */ /* 0x000f220000300800 */
[----:B------:R-:W-:-:S03]  /*eeb0*/  IMAD.MOV.U32 R157, RZ, RZ, R244 ;  /* 0x000000ffff9d7224 */ /* 0x000fc600078e00f4 */
[----:B------:R-:W4:Y:S01]  /*eec0*/  LDL.LU R243, [R1+0x318] ;  /* 0x0003180001f37983 */ /* 0x000f220000300800 */
[----:B------:R-:W-:-:S03]  /*eed0*/  IMAD.MOV.U32 R155, RZ, RZ, R0 ;  /* 0x000000ffff9b7224 */ /* 0x000fc600078e0000 */
[----:B------:R-:W4:Y:S04]  /*eee0*/  LDL.LU R252, [R1+0x2c] ;  /* 0x00002c0001fc7983 */ /* 0x000f280000300800 */
[----:B------:R-:W4:Y:S01]  /*eef0*/  LDL.LU R250, [R1+0x34] ;  /* 0x0000340001fa7983 */ /* 0x000f220000300800 */
[----:B------:R-:W-:-:S03]  /*ef00*/  IMAD.MOV.U32 R154, RZ, RZ, R249 ;  /* 0x000000ffff9a7224 */ /* 0x000fc600078e00f9 */
[----:B------:R-:W4:Y:S04]  /*ef10*/  LDL.LU R251, [R1+0x320] ;  /* 0x0003200001fb7983 */ /* 0x000f280000300800 */
[----:B------:R-:W2:Y:S04]  /*ef20*/  LDL.LU R244, [R1+0x85c] ;  /* 0x00085c0001f47983 */ /* 0x000ea80000300800 */
[----:B------:R-:W3:Y:S04]  /*ef30*/  LDL.LU R0, [R1+0x858] ;  /* 0x0008580001007983 */ /* 0x000ee80000300800 */
[----:B------:R-:W4:Y:S01]  /*ef40*/  LDL.LU R249, [R1+0x854] ;  /* 0x0008540001f97983 */ /* 0x000f220000300800 */
[----:B------:R-:W-:-:S02]  /*ef50*/  IMAD.MOV.U32 R22, RZ, RZ, R248 ;  /* 0x000000ffff167224 */ /* 0x000fc400078e00f8 */
[----:B------:R-:W-:Y:S01]  /*ef60*/  IMAD.MOV.U32 R19, RZ, RZ, R247 ;  /* 0x000000ffff137224 */ /* 0x000fe200078e00f7 */
[----:B------:R-:W4:Y:S01]  /*ef70*/  LDL.LU R248, [R1+0x850] ;  /* 0x0008500001f87983 */ /* 0x000f220000300800 */
[----:B------:R-:W-:Y:S02]  /*ef80*/  IMAD.MOV.U32 R18, RZ, RZ, R246 ;  /* 0x000000ffff127224 */ /* 0x000fe400078e00f6 */
[----:B------:R-:W-:Y:S01]  /*ef90*/  IMAD.MOV.U32 R17, RZ, RZ, R245 ;  /* 0x000000ffff117224 */ /* 0x000fe200078e00f5 */
[----:B------:R-:W4:Y:S04]  /*efa0*/  LDL.LU R247, [R1+0x84c] ;  /* 0x00084c0001f77983 */ /* 0x000f280000300800 */
[----:B------:R-:W4:Y:S04]  /*efb0*/  LDL.LU R246, [R1+0x848] ;  /* 0x0008480001f67983 */ /* 0x000f280000300800 */
[----:B------:R-:W4:Y:S01]  /*efc0*/  LDL.LU R245, [R1+0x844] ;  /* 0x0008440001f57983 */ /* 0x000f220000300800 */
[----:B------:R0:W-:Y:S06]  /*efd0*/  MEMBAR.ALL.CTA ;  /* 0x0000000000007992 */ /* 0x0001ec0000008000 */
[----:B0-----:R-:W0:Y:S01]  /*efe0*/  FENCE.VIEW.ASYNC.S ;  /* 0x00000000000073c6 */ /* 0x001e220000000000 */
[----:B------:R-:W-:Y:S01]  /*eff0*/  USHF.L.U32 UR4, UR26, 0x9, URZ ;  /* 0x000000091a047899 */ /* 0x000fe2000800063f */
[----:B--2---:R-:W-:-:S02]  /*f000*/  IMAD.MOV.U32 R16, RZ, RZ, R244 ;  /* 0x000000ffff107224 */ /* 0x004fc400078e00f4 */
[----:B------:R-:W-:Y:S01]  /*f010*/  IMAD.MOV.U32 R6, RZ, RZ, R2 ;  /* 0x000000ffff067224 */ /* 0x000fe200078e0002 */
[----:B------:R-:W2:Y:S01]  /*f020*/  LDL.LU R244, [R1+0x840] ;  /* 0x0008400001f47983 */ /* 0x000ea20000300800 */
[----:B---3--:R-:W-:-:S03]  /*f030*/  IMAD.MOV.U32 R15, RZ, RZ, R0 ;  /* 0x000000ffff0f7224 */ /* 0x008fc600078e0000 */
[----:B------:R-:W3:Y:S01]  /*f040*/  LDL.LU R0, [R1+0x83c] ;  /* 0x00083c0001007983 */ /* 0x000ee20000300800 */
[----:B----4-:R-:W-:-:S03]  /*f050*/  IMAD.MOV.U32 R14, RZ, RZ, R249 ;  /* 0x000000ffff0e7224 */ /* 0x010fc600078e00f9 */
[----:B------:R-:W4:Y:S01]  /*f060*/  LDL.LU R249, [R1+0x838] ;  /* 0x0008380001f97983 */ /* 0x000f220000300800 */
[----:B------:R-:W-:Y:S02]  /*f070*/  IMAD.MOV.U32 R2, RZ, RZ, R248 ;  /* 0x000000ffff027224 */ /* 0x000fe400078e00f8 */
[----:B------:R-:W-:Y:S01]  /*f080*/  IMAD.MOV.U32 R198, RZ, RZ, R237 ;  /* 0x000000ffffc67224 */ /* 0x000fe200078e00ed */
[----:B------:R-:W2:Y:S01]  /*f090*/  LDL.LU R248, [R1+0x834] ;  /* 0x0008340001f87983 */ /* 0x000ea20000300800 */
[----:B------:R-:W-:Y:S02]  /*f0a0*/  IMAD.MOV.U32 R199, RZ, RZ, R236 ;  /* 0x000000ffffc77224 */ /* 0x000fe400078e00ec */
[----:B------:R-:W-:Y:S01]  /*f0b0*/  IMAD.MOV.U32 R200, RZ, RZ, R239 ;  /* 0x000000ffffc87224 */ /* 0x000fe200078e00ef */
[----:B------:R-:W-:Y:S01]  /*f0c0*/  LOP3.LUT R153, R153, R152, RZ, 0x3c, !PT ;  /* 0x0000009899997212 */ /* 0x000fe200078e3cff */
[----:B------:R-:W-:Y:S01]  /*f0d0*/  IMAD.MOV.U32 R201, RZ, RZ, R238 ;  /* 0x000000ffffc97224 */ /* 0x000fe200078e00ee */
[----:B------:R-:W-:Y:S01]  /*f0e0*/  LOP3.LUT R21, R21, R20, RZ, 0x3c, !PT ;  /* 0x0000001415157212 */ /* 0x000fe200078e3cff */
[----:B0-----:R-:W-:Y:S01]  /*f0f0*/  BAR.SYNC.DEFER_BLOCKING 0x0 ;  /* 0x0000000000007b1d */ /* 0x001fe20000010000 */
[----:B---3--:R-:W-:-:S05]  /*f100*/  IMAD.MOV.U32 R197, RZ, RZ, R0 ;  /* 0x000000ffffc57224 */ /* 0x008fca00078e0000 */
[----:B------:R-:W3:Y:S01]  /*f110*/  LDL.LU R0, [R1+0x830] ;  /* 0x0008300001007983 */ /* 0x000ee20000300800 */
[----:B----4-:R-:W-:-:S03]  /*f120*/  IMAD.MOV.U32 R196, RZ, RZ, R249 ;  /* 0x000000ffffc47224 */ /* 0x010fc600078e00f9 */
[----:B------:R0:W-:Y:S04]  /*f130*/  STL.64 [R1], R198 ;  /* 0x000000c601007387 */ /* 0x0001e80000100a00 */
[----:B------:R-:W4:Y:S04]  /*f140*/  LDL.LU R249, [R1+0x82c] ;  /* 0x00082c0001f97983 */ /* 0x000f280000300800 */
[----:B------:R1:W-:Y:S01]  /*f150*/  STL.64 [R1+0x8], R196 ;  /* 0x000008c401007387 */ /* 0x0003e20000100a00 */
[----:B0-----:R-:W-:Y:S02]  /*f160*/  IMAD.MOV.U32 R198, RZ, RZ, R241 ;  /* 0x000000ffffc67224 */ /* 0x001fe400078e00f1 */
[----:B------:R-:W-:Y:S01]  /*f170*/  IMAD.MOV.U32 R199, RZ, RZ, R240 ;  /* 0x000000ffffc77224 */ /* 0x000fe200078e00f0 */
[----:B------:R2:W-:Y:S01]  /*f180*/  STL.64 [R1+0x10], R200 ;  /* 0x000010c801007387 */ /* 0x0005e20000100a00 */
[----:B-1----:R-:W-:-:S02]  /*f190*/  IMAD.MOV.U32 R196, RZ, RZ, R243 ;  /* 0x000000ffffc47224 */ /* 0x002fc400078e00f3 */
[----:B------:R-:W-:Y:S01]  /*f1a0*/  IMAD.MOV.U32 R197, RZ, RZ, R242 ;  /* 0x000000ffffc57224 */ /* 0x000fe200078e00f2 */
[----:B------:R0:W-:Y:S01]  /*f1b0*/  STL.64 [R1+0x18], R198 ;  /* 0x000018c601007387 */ /* 0x0001e20000100a00 */
[----:B--2---:R-:W-:Y:S02]  /*f1c0*/  IMAD.MOV.U32 R200, RZ, RZ, R248 ;  /* 0x000000ffffc87224 */ /* 0x004fe400078e00f8 */
[----:B------:R-:W-:Y:S01]  /*f1d0*/  IMAD.MOV.U32 R201, RZ, RZ, R252 ;  /* 0x000000ffffc97224 */ /* 0x000fe200078e00fc */
[----:B------:R-:W2:Y:S01]  /*f1e0*/  LDL.LU R248, [R1+0x828] ;  /* 0x0008280001f87983 */ /* 0x000ea20000300800 */
[----:B0-----:R-:W-:Y:S02]  /*f1f0*/  IMAD.MOV.U32 R198, RZ, RZ, R251 ;  /* 0x000000ffffc67224 */ /* 0x001fe400078e00fb */
[----:B------:R-:W-:Y:S01]  /*f200*/  IMAD.MOV.U32 R199, RZ, RZ, R250 ;  /* 0x000000ffffc77224 */ /* 0x000fe200078e00fa */
[----:B------:R3:W-:Y:S04]  /*f210*/  STL.64 [R1+0x20], R196 ;  /* 0x000020c401007387 */ /* 0x0007e80000100a00 */
[----:B------:R-:W-:Y:S01]  /*f220*/  STL.64 [R1+0x220], R200 ;  /* 0x000220c801007387 */ /* 0x000fe20000100a00 */
[----:B---3--:R-:W-:-:S03]  /*f230*/  IMAD.MOV.U32 R197, RZ, RZ, R0 ;  /* 0x000000ffffc57224 */ /* 0x008fc600078e0000 */
[----:B------:R-:W3:Y:S04]  /*f240*/  LDL.LU R0, [R1+0x824] ;  /* 0x0008240001007983 */ /* 0x000ee80000300800 */
[----:B------:R0:W-:Y:S01]  /*f250*/  STL.64 [R1+0x228], R198 ;  /* 0x000228c601007387 */ /* 0x0001e20000100a00 */
[----:B----4-:R-:W-:-:S03]  /*f260*/  IMAD.MOV.U32 R196, RZ, RZ, R249 ;  /* 0x000000ffffc47224 */ /* 0x010fc600078e00f9 */
[----:B------:R-:W4:Y:S04]  /*f270*/  LDL.LU R250, [R1+0x44] ;  /* 0x0000440001fa7983 */ /* 0x000f280000300800 */
[----:B------:R-:W4:Y:S04]  /*f280*/  LDL.LU R251, [R1+0x328] ;  /* 0x0003280001fb7983 */ /* 0x000f280000300800 */
[----:B------:R2:W-:Y:S04]  /*f290*/  STL.64 [R1+0x230], R196 ;  /* 0x000230c401007387 */ /* 0x0005e80000100a00 */
[----:B0-----:R-:W3:Y:S04]  /*f2a0*/  LDL.LU R198, [R1+0x4c] ;  /* 0x00004c0001c67983 */ /* 0x001ee80000300800 */
        /* <DEDUP_REMOVED lines=42> */
[----:B------:R-:W4:Y:S01]  /*f550*/  LDL.LU R241, [R1+0x394] ;  /* 0x0003940001f17983 */ /* 0x000f220000300800 */
[----:B--2---:R-:W-:-:S03]  /*f560*/  IMAD.MOV.U32 R196, RZ, RZ, R248 ;  /* 0x000000ffffc47224 */ /* 0x004fc600078e00f8 */
[----:B------:R-:W2:Y:S04]  /*f570*/  LDL.LU R242, [R1+0x124] ;  /* 0x0001240001f27983 */ /* 0x000ea80000300800 */
[----:B------:R-:W2:Y:S04]  /*f580*/  LDL.LU R243, [R1+0x398] ;  /* 0x0003980001f37983 */ /* 0x000ea80000300800 */
[----:B------:R-:W2:Y:S04]  /*f590*/  LDL.LU R252, [R1+0x12c] ;  /* 0x00012c0001fc7983 */ /* 0x000ea80000300800 */
[----:B------:R-:W2:Y:S04]  /*f5a0*/  LDL.LU R249, [R1+0x3a0] ;  /* 0x0003a00001f97983 */ /* 0x000ea80000300800 */
[----:B------:R-:W2:Y:S01]  /*f5b0*/  LDL.LU R248, [R1+0x820] ;  /* 0x0008200001f87983 */ /* 0x000ea20000300800 */
[----:B---3--:R-:W-:-:S02]  /*f5c0*/  IMAD.MOV.U32 R197, RZ, RZ, R198 ;  /* 0x000000ffffc57224 */ /* 0x008fc400078e00c6 */
[----:B------:R-:W-:-:S03]  /*f5d0*/  IMAD.MOV.U32 R198, RZ, RZ, R0 ;  /* 0x000000ffffc67224 */ /* 0x000fc600078e0000 */
[----:B------:R0:W-:Y:S04]  /*f5e0*/  STL.64 [R1+0x240], R196 ;  /* 0x000240c401007387 */ /* 0x0001e80000100a00 */
[----:B0-----:R-:W3:Y:S04]  /*f5f0*/  LDL.LU.64 R196, [R1+0x818] ;  /* 0x0008180001c47983 */ /* 0x001ee80000300a00 */
[----:B------:R-:W3:Y:S01]  /*f600*/  LDL.LU R0, [R1+0x810] ;  /* 0x0008100001007983 */ /* 0x000ee20000300800 */
[----:B----4-:R-:W-:Y:S02]  /*f610*/  LOP3.LUT R201, R201, R200, RZ, 0x3c, !PT ;  /* 0x000000c8c9c97212 */ /* 0x010fe400078e3cff */
[----:B------:R-:W-:-:S02]  /*f620*/  LOP3.LUT R203, R203, R202, RZ, 0x3c, !PT ;  /* 0x000000cacbcb7212 */ /* 0x000fc400078e3cff */
[----:B------:R-:W-:Y:S02]  /*f630*/  LOP3.LUT R200, R201, R200, RZ, 0x3c, !PT ;  /* 0x000000c8c9c87212 */ /* 0x000fe400078e3cff */
[----:B------:R-:W-:Y:S02]  /*f640*/  LOP3.LUT R202, R203, R202, RZ, 0x3c, !PT ;  /* 0x000000cacbca7212 */ /* 0x000fe400078e3cff */
[----:B------:R-:W-:Y:S01]  /*f650*/  LOP3.LUT R201, R201, R200, RZ, 0x3c, !PT ;  /* 0x000000c8c9c97212 */ /* 0x000fe200078e3cff */
[----:B------:R0:W-:Y:S01]  /*f660*/  STL.64 [R1+0x248], R198 ;  /* 0x000248c601007387 */ /* 0x0001e20000100a00 */
[----:B------:R-:W-:-:S03]  /*f670*/  LOP3.LUT R203, R203, R202, RZ, 0x3c, !PT ;  /* 0x000000cacbcb7212 */ /* 0x000fc600078e3cff */
[----:B0-----:R-:W4:Y:S04]  /*f680*/  LDL.LU.64 R198, [R1+0x808] ;  /* 0x0008080001c67983 */ /* 0x001f280000300a00 */
[----:B------:R0:W-:Y:S04]  /*f690*/  STL.64 [R1+0x250], R200 ;  /* 0x000250c801007387 */ /* 0x0001e80000100a00 */
[----:B0-----:R-:W4:Y:S04]  /*f6a0*/  LDL.LU.64 R200, [R1+0x800] ;  /* 0x0008000001c87983 */ /* 0x001f280000300a00 */
[----:B------:R0:W-:Y:S02]  /*f6b0*/  STL.64 [R1+0x258], R202 ;  /* 0x000258ca01007387 */ /* 0x0001e40000100a00 */
[----:B0-----:R-:W-:-:S02]  /*f6c0*/  IMAD.MOV.U32 R203, RZ, RZ, R204 ;  /* 0x000000ffffcb7224 */ /* 0x001fc400078e00cc */
[----:B--2---:R-:W-:Y:S02]  /*f6d0*/  IMAD.MOV.U32 R202, RZ, RZ, R248 ;  /* 0x000000ffffca7224 */ /* 0x004fe400078e00f8 */
[----:B------:R-:W2:Y:S04]  /*f6e0*/  LDL.LU R248, [R1+0x7f8] ;  /* 0x0007f80001f87983 */ /* 0x000ea80000300800 */
[----:B------:R0:W-:Y:S04]  /*f6f0*/  STL.64 [R1+0x260], R202 ;  /* 0x000260ca01007387 */ /* 0x0001e80000100a00 */
[----:B0-----:R-:W4:Y:S01]  /*f700*/  LDL.LU.64 R202, [R1+0x7f0] ;  /* 0x0007f00001ca7983 */ /* 0x001f220000300a00 */
[----:B---3--:R-:W-:-:S03]  /*f710*/  IMAD.MOV.U32 R204, RZ, RZ, R0 ;  /* 0x000000ffffcc7224 */ /* 0x008fc600078e0000 */
[----:B------:R-:W3:Y:S01]  /*f720*/  LDL.LU R0, [R1+0x7e8] ;  /* 0x0007e80001007983 */ /* 0x000ee20000300800 */
[----:B------:R-:W-:-:S04]  /*f730*/  LOP3.LUT R207, R207, R206, RZ, 0x3c, !PT ;  /* 0x000000cecfcf7212 */ /* 0x000fc800078e3cff */
[C---:B------:R-:W-:Y:S01]  /*f740*/  LOP3.LUT R206, R207.reuse, R206, RZ, 0x3c, !PT ;  /* 0x000000cecfce7212 */ /* 0x040fe200078e3cff */
[----:B------:R0:W-:Y:S03]  /*f750*/  STL.64 [R1+0x268], R204 ;  /* 0x000268cc01007387 */ /* 0x0001e60000100a00 */
[----:B------:R-:W-:-:S05]  /*f760*/  LOP3.LUT R207, R207, R206, RZ, 0x3c, !PT ;  /* 0x000000cecfcf7212 */ /* 0x000fca00078e3cff */
[----:B------:R1:W-:Y:S01]  /*f770*/  STL.64 [R1+0x270], R206 ;  /* 0x000270ce01007387 */ /* 0x0003e20000100a00 */
[----:B0-----:R-:W-:Y:S02]  /*f780*/  IMAD.MOV.U32 R204, RZ, RZ, R209 ;  /* 0x000000ffffcc7224 */ /* 0x001fe400078e00d1 */
[----:B------:R-:W-:Y:S02]  /*f790*/  IMAD.MOV.U32 R205, RZ, RZ, R208 ;  /* 0x000000ffffcd7224 */ /* 0x000fe400078e00d0 */
[----:B------:R-:W-:Y:S02]  /*f7a0*/  IMAD.MOV.U32 R208, RZ, RZ, R211 ;  /* 0x000000ffffd07224 */ /* 0x000fe400078e00d3 */
[----:B------:R-:W-:Y:S01]  /*f7b0*/  IMAD.MOV.U32 R209, RZ, RZ, R210 ;  /* 0x000000ffffd17224 */ /* 0x000fe200078e00d2 */
[----:B------:R2:W-:Y:S01]  /*f7c0*/  STL.64 [R1+0x278], R204 ;  /* 0x000278cc01007387 */ /* 0x0005e20000100a00 */
[----:B-1----:R-:W-:Y:S02]  /*f7d0*/  IMAD.MOV.U32 R206, RZ, RZ, R213 ;  /* 0x000000ffffce7224 */ /* 0x002fe400078e00d5 */
[----:B------:R-:W-:Y:S01]  /*f7e0*/  IMAD.MOV.U32 R207, RZ, RZ, R212 ;  /* 0x000000ffffcf7224 */ /* 0x000fe200078e00d4 */
[----:B------:R3:W-:Y:S01]  /*f7f0*/  STL.64 [R1+0x280], R208 ;  /* 0x000280d001007387 */ /* 0x0007e20000100a00 */
[----:B--2---:R-:W-:-:S03]  /*f800*/  IMAD.MOV.U32 R204, RZ, RZ, R248 ;  /* 0x000000ffffcc7224 */ /* 0x004fc600078e00f8 */
[----:B------:R-:W2:Y:S04]  /*f810*/  LDL.LU R248, [R1+0x7e4] ;  /* 0x0007e40001f87983 */ /* 0x000ea80000300800 */
[----:B------:R0:W-:Y:S01]  /*f820*/  STL.64 [R1+0x288], R206 ;  /* 0x000288ce01007387 */ /* 0x0001e20000100a00 */
[----:B---3--:R-:W-:-:S03]  /*f830*/  IMAD.MOV.U32 R208, RZ, RZ, R0 ;  /* 0x000000ffffd07224 */ /* 0x008fc600078e0000 */
[----:B------:R-:W3:Y:S01]  /*f840*/  LDL.LU R0, [R1+0x7e0] ;  /* 0x0007e00001007983 */ /* 0x000ee20000300800 */
[----:B------:R-:W-:Y:S02]  /*f850*/  IMAD.MOV.U32 R205, RZ, RZ, R214 ;  /* 0x000000ffffcd7224 */ /* 0x000fe400078e00d6 */
[----:B------:R-:W-:Y:S02]  /*f860*/  IMAD.MOV.U32 R209, RZ, RZ, R215 ;  /* 0x000000ffffd17224 */ /* 0x000fe400078e00d7 */
[----:B0-----:R-:W-:Y:S01]  /*f870*/  IMAD.MOV.U32 R206, RZ, RZ, R217 ;  /* 0x000000ffffce7224 */ /* 0x001fe200078e00d9 */
[----:B------:R0:W-:Y:S01]  /*f880*/  STL.64 [R1+0x290], R204 ;  /* 0x000290cc01007387 */ /* 0x0001e20000100a00 */
[----:B------:R-:W-:-:S03]  /*f890*/  IMAD.MOV.U32 R207, RZ, RZ, R216 ;  /* 0x000000ffffcf7224 */ /* 0x000fc600078e00d8 */
[----:B------:R1:W-:Y:S04]  /*f8a0*/  STL.64 [R1+0x298], R208 ;  /* 0x000298d001007387 */ /* 0x0003e80000100a00 */
[----:B------:R4:W-:Y:S01]  /*f8b0*/  STL.64 [R1+0x2a0], R206 ;  /* 0x0002a0ce01007387 */ /* 0x0009e20000100a00 */
[----:B0-----:R-:W-:Y:S02]  /*f8c0*/  IMAD.MOV.U32 R204, RZ, RZ, R219 ;  /* 0x000000ffffcc7224 */ /* 0x001fe400078e00db */
[----:B------:R-:W-:Y:S02]  /*f8d0*/  IMAD.MOV.U32 R205, RZ, RZ, R218 ;  /* 0x000000ffffcd7224 */ /* 0x000fe400078e00da */
[----:B-1----:R-:W-:Y:S02]  /*f8e0*/  IMAD.MOV.U32 R208, RZ, RZ, R221 ;  /* 0x000000ffffd07224 */ /* 0x002fe400078e00dd */
[----:B------:R-:W-:Y:S01]  /*f8f0*/  IMAD.MOV.U32 R209, RZ, RZ, R220 ;  /* 0x000000ffffd17224 */ /* 0x000fe200078e00dc */
[----:B------:R2:W-:Y:S01]  /*f900*/  STL.64 [R1+0x2a8], R204 ;  /* 0x0002a8cc01007387 */ /* 0x0005e20000100a00 */
[----:B----4-:R-:W-:-:S02]  /*f910*/  IMAD.MOV.U32 R206, RZ, RZ, R223 ;  /* 0x000000ffffce7224 */ /* 0x010fc400078e00df */
        /* <DEDUP_REMOVED lines=28> */
[----:B------:R-:W-:-:S03]  /*fae0*/  IMAD.MOV.U32 R209, RZ, RZ, R235 ;  /* 0x000000ffffd17224 */ /* 0x000fc600078e00eb */
[----:B------:R1:W-:Y:S01]  /*faf0*/  STL.64 [R1+0x2f0], R204 ;  /* 0x0002f0cc01007387 */ /* 0x0003e20000100a00 */
[----:B0-----:R-:W-:Y:S02]  /*fb00*/  IMAD.MOV.U32 R206, RZ, RZ, R239 ;  /* 0x000000ffffce7224 */ /* 0x001fe400078e00ef */
[----:B------:R-:W-:Y:S01]  /*fb10*/  IMAD.MOV.U32 R207, RZ, RZ, R238 ;  /* 0x000000ffffcf7224 */ /* 0x000fe200078e00ee */
[----:B------:R0:W-:Y:S01]  /*fb20*/  STL.64 [R1+0x2f8], R208 ;  /* 0x0002f8d001007387 */ /* 0x0001e20000100a00 */
[----:B-1----:R-:W-:Y:S02]  /*fb30*/  IMAD.MOV.U32 R204, RZ, RZ, R237 ;  /* 0x000000ffffcc7224 */ /* 0x002fe400078e00ed */
[----:B------:R-:W-:Y:S02]  /*fb40*/  IMAD.MOV.U32 R205, RZ, RZ, R236 ;  /* 0x000000ffffcd7224 */ /* 0x000fe400078e00ec */
[----:B0-----:R-:W-:Y:S02]  /*fb50*/  IMAD.MOV.U32 R208, RZ, RZ, R241 ;  /* 0x000000ffffd07224 */ /* 0x001fe400078e00f1 */
[----:B------:R-:W-:Y:S01]  /*fb60*/  IMAD.MOV.U32 R209, RZ, RZ, R240 ;  /* 0x000000ffffd17224 */ /* 0x000fe200078e00f0 */
[----:B------:R0:W-:Y:S04]  /*fb70*/  STL.64 [R1+0x300], R204 ;  /* 0x000300cc01007387 */ /* 0x0001e80000100a00 */
[----:B------:R1:W-:Y:S04]  /*fb80*/  STL.64 [R1+0x308], R206 ;  /* 0x000308ce01007387 */ /* 0x0003e80000100a00 */
[----:B------:R-:W-:Y:S01]  /*fb90*/  STL.64 [R1+0x310], R208 ;  /* 0x000310d001007387 */ /* 0x000fe20000100a00 */
[----:B0-----:R-:W-:-:S02]  /*fba0*/  IMAD.MOV.U32 R204, RZ, RZ, R243 ;  /* 0x000000ffffcc7224 */ /* 0x001fc400078e00f3 */
[----:B------:R-:W-:Y:S02]  /*fbb0*/  IMAD.MOV.U32 R205, RZ, RZ, R242 ;  /* 0x000000ffffcd7224 */ /* 0x000fe400078e00f2 */
[----:B-1----:R-:W-:Y:S02]  /*fbc0*/  IMAD.MOV.U32 R207, RZ, RZ, R252 ;  /* 0x000000ffffcf7224 */ /* 0x002fe400078e00fc */
[----:B--2---:R-:W-:Y:S02]  /*fbd0*/  IMAD.MOV.U32 R206, RZ, RZ, R248 ;  /* 0x000000ffffce7224 */ /* 0x004fe400078e00f8 */
[----:B------:R-:W2:Y:S04]  /*fbe0*/  LDL.LU R248, [R1+0x7cc] ;  /* 0x0007cc0001f87983 */ /* 0x000ea80000300800 */
[----:B------:R0:W-:Y:S02]  /*fbf0*/  STL.64 [R1+0x318], R204 ;  /* 0x000318cc01007387 */ /* 0x0001e40000100a00 */
[----:B0-----:R-:W-:-:S02]  /*fc00*/  IMAD.MOV.U32 R204, RZ, RZ, R249 ;  /* 0x000000ffffcc7224 */ /* 0x001fc400078e00f9 */
[----:B---3--:R-:W-:Y:S02]  /*fc10*/  IMAD.MOV.U32 R205, RZ, RZ, R0 ;  /* 0x000000ffffcd7224 */ /* 0x008fe400078e0000 */
[----:B------:R-:W3:Y:S04]  /*fc20*/  LDL.LU R0, [R1+0x7c8] ;  /* 0x0007c80001007983 */ /* 0x000ee80000300800 */
[----:B------:R0:W-:Y:S04]  /*fc30*/  STL.64 [R1+0x320], R206 ;  /* 0x000320ce01007387 */ /* 0x0001e80000100a00 */
[----:B0-----:R-:W4:Y:S04]  /*fc40*/  LDL.LU R206, [R1+0x13c] ;  /* 0x00013c0001ce7983 */ /* 0x001f280000300800 */
[----:B------:R-:W3:Y:S04]  /*fc50*/  LDL.LU R249, [R1+0x3a8] ;  /* 0x0003a80001f97983 */ /* 0x000ee80000300800 */
[----:B------:R2:W-:Y:S04]  /*fc60*/  STL.64 [R1+0x328], R204 ;  /* 0x000328cc01007387 */ /* 0x0005e80000100a00 */
        /* <DEDUP_REMOVED lines=36> */
[----:B--2---:R-:W-:-:S03]  /*feb0*/  IMAD.MOV.U32 R204, RZ, RZ, R248 ;  /* 0x000000ffffcc7224 */ /* 0x004fc600078e00f8 */
[----:B------:R-:W2:Y:S04]  /*fec0*/  LDL.LU R243, [R1+0x218] ;  /* 0x0002180001f37983 */ /* 0x000ea80000300800 */
[----:B------:R-:W2:Y:S01]  /*fed0*/  LDL.LU R252, [R1+0x414] ;  /* 0x0004140001fc7983 */ /* 0x000ea20000300800 */
[----:B----4-:R-:W-:Y:S02]  /*fee0*/  IMAD.MOV.U32 R205, RZ, RZ, R206 ;  /* 0x000000ffffcd7224 */ /* 0x010fe400078e00ce */
[----:B---3--:R-:W-:Y:S02]  /*fef0*/  IMAD.MOV.U32 R248, RZ, RZ, R249 ;  /* 0x000000fffff87224 */ /* 0x008fe400078e00f9 */
[----:B------:R-:W-:Y:S01]  /*ff00*/  IMAD.MOV.U32 R249, RZ, RZ, R0 ;  /* 0x000000fffff97224 */ /* 0x000fe200078e0000 */
[----:B------:R0:W-:Y:S04]  /*ff10*/  STL.64 [R1+0x330], R204 ;  /* 0x000330cc01007387 */ /* 0x0001e80000100a00 */
[----:B0-----:R-:W3:Y:S04]  /*ff20*/  LDL.LU.64 R204, [R1+0x7c0] ;  /* 0x0007c00001cc7983 */ /* 0x001ee80000300a00 */
[----:B------:R-:W4:Y:S04]  /*ff30*/  LDL.LU R0, [R1+0x7b8] ;  /* 0x0007b80001007983 */ /* 0x000f280000300800 */
[----:B------:R0:W-:Y:S04]  /*ff40*/  STL.64 [R1+0x338], R248 ;  /* 0x000338f801007387 */ /* 0x0001e80000100a00 */
[----:B0-----:R-:W2:Y:S04]  /*ff50*/  LDL.LU.64 R248, [R1+0x7b0] ;  /* 0x0007b00001f87983 */ /* 0x001ea80000300a00 */
[----:B--2---:R0:W-:Y:S04]  /*ff60*/  STL.64 [R1+0x340], R248 ;  /* 0x000340f801007387 */ /* 0x0041e80000100a00 */
[----:B0-----:R-:W2:Y:S01]  /*ff70*/  LDL.LU.64 R248, [R1+0x7a8] ;  /* 0x0007a80001f87983 */ /* 0x001ea20000300a00 */
[----:B------:R-:W-:-:S03]  /*ff80*/  IMAD.MOV.U32 R206, RZ, RZ, R208 ;  /* 0x000000ffffce7224 */ /* 0x000fc600078e00d0 */
[----:B--2---:R0:W-:Y:S04]  /*ff90*/  STL.64 [R1+0x348], R248 ;  /* 0x000348f801007387 */ /* 0x0041e80000100a00 */
[----:B0-----:R-:W2:Y:S01]  /*ffa0*/  LDL.LU R249, [R1+0x7a0] ;  /* 0x0007a00001f97983 */ /* 0x001ea20000300800 */
[----:B------:R-:W-:Y:S01]  /*ffb0*/  IMAD.MOV.U32 R208, RZ, RZ, R210 ;  /* 0x000000ffffd07224 */ /* 0x000fe200078e00d2 */
[----:B------:R-:W0:Y:S02]  /*ffc0*/  LDC R248, c[0x0][0x23c] ;  /* 0x00008f00fff87b82 */ /* 0x000e240000000800 */
[----:B------:R4:W-:Y:S02]  /*ffd0*/  STL.64 [R1+0x350], R206 ;  /* 0x000350ce01007387 */ /* 0x0009e40000100a00 */
[----:B----4-:R-:W-:-:S02]  /*ffe0*/  IMAD.MOV.U32 R206, RZ, RZ, R0 ;  /* 0x000000ffffce7224 */ /* 0x010fc400078e0000 */
[----:B--2---:R-:W-:Y:S02]  /*fff0*/  IMAD.MOV.U32 R207, RZ, RZ, R249 ;  /* 0x000000ffffcf7224 */ /* 0x004fe400078e00f9 */
[----:B------:R-:W2:Y:S04]  /*10000*/  LDL.LU R249, [R1+0x79c] ;  /* 0x00079c0001f97983 */ /* 0x000ea80000300800 */
[----:B------:R-:W4:Y:S01]  /*10010*/  LDL.LU R0, [R1+0x798] ;  /* 0x0007980001007983 */ /* 0x000f220000300800 */
[----:B------:R-:W-:Y:S02]  /*10020*/  IMAD.MOV.U32 R210, RZ, RZ, R212 ;  /* 0x000000ffffd27224 */ /* 0x000fe400078e00d4 */
[----:B------:R-:W-:Y:S01]  /*10030*/  IMAD.MOV.U32 R212, RZ, RZ, R214 ;  /* 0x000000ffffd47224 */ /* 0x000fe200078e00d6 */
[----:B------:R1:W-:Y:S04]  /*10040*/  STL.64 [R1+0x358], R206 ;  /* 0x000358ce01007387 */ /* 0x0003e80000100a00 */
[----:B-1----:R-:W3:Y:S04]  /*10050*/  LDL.LU.64 R206, [R1+0x790] ;  /* 0x0007900001ce7983 */ /* 0x002ee80000300a00 */
[----:B------:R1:W-:Y:S04]  /*10060*/  STL.64 [R1+0x360], R208 ;  /* 0x000360d001007387 */ /* 0x0003e80000100a00 */
[----:B-1----:R-:W3:Y:S04]  /*10070*/  LDL.LU.64 R208, [R1+0x788] ;  /* 0x0007880001d07983 */ /* 0x002ee80000300a00 */
[----:B------:R1:W-:Y:S04]  /*10080*/  STL.64 [R1+0x368], R210 ;  /* 0x000368d201007387 */ /* 0x0003e80000100a00 */
[----:B-1----:R-:W3:Y:S04]  /*10090*/  LDL.LU.64 R210, [R1+0x780] ;  /* 0x0007800001d27983 */ /* 0x002ee80000300a00 */
[----:B------:R2:W-:Y:S02]  /*100a0*/  STL.64 [R1+0x370], R212 ;  /* 0x000370d401007387 */ /* 0x0005e40000100a00 */
[----:B--2---:R-:W-:-:S02]  /*100b0*/  IMAD.MOV.U32 R213, RZ, RZ, R249 ;  /* 0x000000ffffd57224 */ /* 0x004fc400078e00f9 */
[----:B------:R-:W2:Y:S01]  /*100c0*/  LDL.LU R249, [R1+0x77c] ;  /* 0x00077c0001f97983 */ /* 0x000ea20000300800 */
[----:B----4-:R-:W-:-:S03]  /*100d0*/  IMAD.MOV.U32 R212, RZ, RZ, R0 ;  /* 0x000000ffffd47224 */ /* 0x010fc600078e0000 */
[----:B------:R-:W4:Y:S01]  /*100e0*/  LDL.LU R0, [R1+0x778] ;  /* 0x0007780001007983 */ /* 0x000f220000300800 */
[----:B------:R-:W-:Y:S02]  /*100f0*/  IMAD.MOV.U32 R214, RZ, RZ, R216 ;  /* 0x000000ffffd67224 */ /* 0x000fe400078e00d8 */
[----:B------:R-:W-:Y:S01]  /*10100*/  IMAD.MOV.U32 R216, RZ, RZ, R218 ;  /* 0x000000ffffd87224 */ /* 0x000fe200078e00da */
[----:B------:R1:W-:Y:S01]  /*10110*/  STL.64 [R1+0x378], R212 ;  /* 0x000378d401007387 */ /* 0x0003e20000100a00 */
[----:B------:R-:W-:-:S03]  /*10120*/  IMAD.MOV.U32 R218, RZ, RZ, R220 ;  /* 0x000000ffffda7224 */ /* 0x000fc600078e00dc */
        /* <DEDUP_REMOVED lines=63> */
[----:B----4-:R-:W-:-:S05]  /*10520*/  IMAD.MOV.U32 R242, RZ, RZ, R0 ;  /* 0x000000fffff27224 */ /* 0x010fca00078e0000 */
[----:B------:R1:W-:Y:S04]  /*10530*/  STL.64 [R1+0x418], R242 ;  /* 0x000418f201007387 */ /* 0x0003e80000100a00 */
[----:B-1----:R-:W2:Y:S01]  /*10540*/  LDL.LU.64 R242, [R1+0x6d8] ;  /* 0x0006d80001f27983 */ /* 0x002ea20000300a00 */
[----:B0-----:R-:W-:-:S04]  /*10550*/  IMAD.SHL.U32 R248, R248, 0x40, RZ ;  /* 0x00000040f8f87824 */ /* 0x001fc800078e00ff */
[----:B---3--:R-:W-:-:S04]  /*10560*/  IMAD.WIDE R236, R248, 0x2, R236 ;  /* 0x00000002f8ec7825 */ /* 0x008fc800078e02ec */
[----:B------:R-:W-:-:S04]  /*10570*/  IMAD.WIDE R234, R248, 0x2, R234 ;  /* 0x00000002f8ea7825 */ /* 0x000fc800078e02ea */
        /* <DEDUP_REMOVED lines=37> */
[----:B------:R-:W-:Y:S01]  /*107d0*/  IMAD.WIDE R162, R248, 0x2, R162 ;  /* 0x00000002f8a27825 */ /* 0x000fe200078e02a2 */
[----:B------:R-:W-:-:S03]  /*107e0*/  LOP3.LUT R152, R153, R152, RZ, 0x3c, !PT ;  /* 0x0000009899987212 */ /* 0x000fc600078e3cff */
[----:B------:R-:W-:-:S04]  /*107f0*/  IMAD.WIDE R160, R248, 0x2, R160 ;  /* 0x00000002f8a07825 */ /* 0x000fc800078e02a0 */
[----:B------:R-:W-:-:S04]  /*10800*/  IMAD.WIDE R158, R248, 0x2, R158 ;  /* 0x00000002f89e7825 */ /* 0x000fc800078e029e */
[----:B------:R-:W-:Y:S01]  /*10810*/  IMAD.WIDE R156, R248, 0x2, R156 ;  /* 0x00000002f89c7825 */ /* 0x000fe200078e029c */
[----:B------:R-:W-:-:S03]  /*10820*/  LOP3.LUT R153, R153, R152, RZ, 0x3c, !PT ;  /* 0x0000009899997212 */ /* 0x000fc600078e3cff */
[----:B------:R-:W-:-:S04]  /*10830*/  IMAD.WIDE R154, R248, 0x2, R154 ;  /* 0x00000002f89a7825 */ /* 0x000fc800078e029a */
[----:B------:R-:W-:-:S04]  /*10840*/  IMAD.WIDE R152, R248, 0x2, R152 ;  /* 0x00000002f8987825 */ /* 0x000fc800078e0298 */
[----:B------:R-:W-:-:S04]  /*10850*/  IMAD.WIDE R22, R248, 0x2, R22 ;  /* 0x00000002f8167825 */ /* 0x000fc800078e0216 */
[----:B--2---:R-:W-:-:S05]  /*10860*/  IMAD.WIDE R242, R248, 0x2, R242 ;  /* 0x00000002f8f27825 */ /* 0x004fca00078e02f2 */
        /* <DEDUP_REMOVED lines=15> */
[----:B------:R0:W-:Y:S04]  /*10960*/  STL.64 [R1+0x1a0], R212 ;  /* 0x0001a0d401007387 */ /* 0x0001e80000100a00 */
        /* <DEDUP_REMOVED lines=28> */
[----:B0-----:R-:W2:Y:S04]  /*10b30*/  LDL.LU.64 R212, [R1] ;  /* 0x0000000001d47983 */ /* 0x001ea80000300a00 */
[----:B------:R-:W3:Y:S04]  /*10b40*/  LDL.LU.64 R238, [R1+0x8] ;  /* 0x0000080001ee7983 */ /* 0x000ee80000300a00 */
[----:B------:R-:W-:Y:S04]  /*10b50*/  STL.64 [R1+0xb8], R154 ;  /* 0x0000b89a01007387 */ /* 0x000fe80000100a00 */
[----:B------:R-:W4:Y:S04]  /*10b60*/  LDL.LU.64 R214, [R1+0x10] ;  /* 0x0000100001d67983 */ /* 0x000f280000300a00 */
[----:B------:R-:W4:Y:S04]  /*10b70*/  LDL.LU.64 R216, [R1+0x18] ;  /* 0x0000180001d87983 */ /* 0x000f280000300a00 */
[----:B------:R-:W-:Y:S04]  /*10b80*/  STL.64 [R1+0xb0], R152 ;  /* 0x0000b09801007387 */ /* 0x000fe80000100a00 */
[----:B------:R-:W4:Y:S04]  /*10b90*/  LDL.LU.64 R218, [R1+0x20] ;  /* 0x0000200001da7983 */ /* 0x000f280000300a00 */
[----:B------:R-:W4:Y:S04]  /*10ba0*/  LDL.LU.64 R220, [R1+0x220] ;  /* 0x0002200001dc7983 */ /* 0x000f280000300a00 */
[----:B------:R-:W4:Y:S04]  /*10bb0*/  LDL.LU.64 R240, [R1+0x228] ;  /* 0x0002280001f07983 */ /* 0x000f280000300a00 */
[----:B------:R-:W4:Y:S04]  /*10bc0*/  LDL.LU.64 R222, [R1+0x230] ;  /* 0x0002300001de7983 */ /* 0x000f280000300a00 */
[----:B------:R-:W-:Y:S04]  /*10bd0*/  STL.64 [R1+0xa8], R22 ;  /* 0x0000a81601007387 */ /* 0x000fe80000100a00 */
[----:B------:R-:W4:Y:S01]  /*10be0*/  LDL.LU.64 R242, [R1+0x240] ;  /* 0x0002400001f27983 */ /* 0x000f220000300a00 */
[----:B------:R-:W-:-:S02]  /*10bf0*/  LOP3.LUT R20, R21, R20, RZ, 0x3c, !PT ;  /* 0x0000001415147212 */ /* 0x000fc400078e3cff */
[----:B------:R-:W-:Y:S02]  /*10c00*/  LOP3.LUT R13, R13, R12, RZ, 0x3c, !PT ;  /* 0x0000000c0d0d7212 */ /* 0x000fe400078e3cff */
[----:B------:R-:W-:Y:S02]  /*10c10*/  LOP3.LUT R21, R21, R20, RZ, 0x3c, !PT ;  /* 0x0000001415157212 */ /* 0x000fe400078e3cff */
[----:B------:R-:W-:Y:S01]  /*10c20*/  LOP3.LUT R12, R13, R12, RZ, 0x3c, !PT ;  /* 0x0000000c0d0c7212 */ /* 0x000fe200078e3cff */
[C---:B------:R-:W-:Y:S01]  /*10c30*/  IMAD.WIDE R18, R248.reuse, 0x2, R18 ;  /* 0x00000002f8127825 */ /* 0x040fe200078e0212 */
[----:B------:R-:W-:Y:S02]  /*10c40*/  LOP3.LUT R11, R11, R10, RZ, 0x3c, !PT ;  /* 0x0000000a0b0b7212 */ /* 0x000fe400078e3cff */
[----:B------:R-:W-:Y:S01]  /*10c50*/  LOP3.LUT R9, R9, R8, RZ, 0x3c, !PT ;  /* 0x0000000809097212 */ /* 0x000fe200078e3cff */
[----:B------:R-:W-:Y:S01]  /*10c60*/  IMAD.WIDE R20, R248, 0x2, R20 ;  /* 0x00000002f8147825 */ /* 0x000fe200078e0214 */
[----:B------:R-:W-:-:S02]  /*10c70*/  LOP3.LUT R13, R13, R12, RZ, 0x3c, !PT ;  /* 0x0000000c0d0d7212 */ /* 0x000fc400078e3cff */
[----:B------:R-:W-:Y:S01]  /*10c80*/  LOP3.LUT R10, R11, R10, RZ, 0x3c, !PT ;  /* 0x0000000a0b0a7212 */ /* 0x000fe200078e3cff */
[C---:B------:R-:W-:Y:S01]  /*10c90*/  IMAD.WIDE R16, R248.reuse, 0x2, R16 ;  /* 0x00000002f8107825 */ /* 0x040fe200078e0210 */
[----:B------:R-:W-:Y:S01]  /*10ca0*/  LOP3.LUT R8, R9, R8, RZ, 0x3c, !PT ;  /* 0x0000000809087212 */ /* 0x000fe200078e3cff */
[----:B------:R-:W-:Y:S01]  /*10cb0*/  STL.64 [R1+0xa0], R20 ;  /* 0x0000a01401007387 */ /* 0x000fe20000100a00 */
[----:B------:R-:W-:Y:S01]  /*10cc0*/  LOP3.LUT R5, R5, R4, RZ, 0x3c, !PT ;  /* 0x0000000405057212 */ /* 0x000fe200078e3cff */
[C---:B------:R-:W-:Y:S02]  /*10cd0*/  IMAD.WIDE R14, R248.reuse, 0x2, R14 ;  /* 0x00000002f80e7825 */ /* 0x040fe400078e020e */
[----:B------:R-:W-:Y:S01]  /*10ce0*/  STL.64 [R1+0x98], R18 ;  /* 0x0000981201007387 */ /* 0x000fe20000100a00 */
[----:B------:R-:W-:Y:S01]  /*10cf0*/  LOP3.LUT R11, R11, R10, RZ, 0x3c, !PT ;  /* 0x0000000a0b0b7212 */ /* 0x000fe200078e3cff */
[----:B------:R-:W-:Y:S02]  /*10d00*/  IMAD.WIDE R12, R248, 0x2, R12 ;  /* 0x00000002f80c7825 */ /* 0x000fe400078e020c */
[----:B------:R-:W4:Y:S01]  /*10d10*/  LDL.LU.64 R224, [R1+0x248] ;  /* 0x0002480001e07983 */ /* 0x000f220000300a00 */
[----:B------:R-:W-:-:S02]  /*10d20*/  LOP3.LUT R9, R9, R8, RZ, 0x3c, !PT ;  /* 0x0000000809097212 */ /* 0x000fc400078e3cff */
[C---:B------:R-:W-:Y:S01]  /*10d30*/  LOP3.LUT R4, R5.reuse, R4, RZ, 0x3c, !PT ;  /* 0x0000000405047212 */ /* 0x040fe200078e3cff */
[----:B------:R-:W-:Y:S04]  /*10d40*/  STL.64 [R1+0x90], R16 ;  /* 0x0000901001007387 */ /* 0x000fe80000100a00 */
[----:B------:R-:W-:Y:S01]  /*10d50*/  STL.64 [R1+0x88], R14 ;  /* 0x0000880e01007387 */ /* 0x000fe20000100a00 */
[----:B------:R-:W-:-:S03]  /*10d60*/  LOP3.LUT R5, R5, R4, RZ, 0x3c, !PT ;  /* 0x0000000405057212 */ /* 0x000fc600078e3cff */
[----:B------:R-:W4:Y:S04]  /*10d70*/  LDL.LU.64 R226, [R1+0x250] ;  /* 0x0002500001e27983 */ /* 0x000f280000300a00 */
[----:B------:R-:W4:Y:S04]  /*10d80*/  LDL.LU.64 R228, [R1+0x258] ;  /* 0x0002580001e47983 */ /* 0x000f280000300a00 */
[----:B------:R0:W-:Y:S04]  /*10d90*/  STL.64 [R1+0x80], R12 ;  /* 0x0000800c01007387 */ /* 0x0001e80000100a00 */
[----:B------:R-:W4:Y:S01]  /*10da0*/  LDL.LU.64 R230, [R1+0x260] ;  /* 0x0002600001e67983 */ /* 0x000f220000300a00 */
[----:B0-----:R-:W-:-:S04]  /*10db0*/  IMAD.WIDE R12, R248, 0x2, R10 ;  /* 0x00000002f80c7825 */ /* 0x001fc800078e020a */
[C---:B------:R-:W-:Y:S01]  /*10dc0*/  IMAD.WIDE R10, R248.reuse, 0x2, R8 ;  /* 0x00000002f80a7825 */ /* 0x040fe200078e0208 */
[----:B------:R-:W-:Y:S03]  /*10dd0*/  STL.64 [R1+0x78], R12 ;  /* 0x0000780c01007387 */ /* 0x000fe60000100a00 */
[C---:B------:R-:W-:Y:S01]  /*10de0*/  IMAD.WIDE R8, R248.reuse, 0x2, R6 ;  /* 0x00000002f8087825 */ /* 0x040fe200078e0206 */
[----:B------:R-:W-:Y:S03]  /*10df0*/  STL.64 [R1+0x70], R10 ;  /* 0x0000700a01007387 */ /* 0x000fe60000100a00 */
[C---:B------:R-:W-:Y:S01]  /*10e00*/  IMAD.WIDE R6, R248.reuse, 0x2, R4 ;  /* 0x00000002f8067825 */ /* 0x040fe200078e0204 */
[----:B------:R-:W4:Y:S03]  /*10e10*/  LDL.LU.64 R232, [R1+0x268] ;  /* 0x0002680001e87983 */ /* 0x000f260000300a00 */
[C---:B------:R-:W-:Y:S01]  /*10e20*/  IMAD.WIDE R4, R248.reuse, 0x2, R2 ;  /* 0x00000002f8047825 */ /* 0x040fe200078e0202 */
[----:B------:R-:W-:Y:S03]  /*10e30*/  STL.64 [R1+0x68], R8 ;  /* 0x0000680801007387 */ /* 0x000fe60000100a00 */
[C---:B------:R-:W-:Y:S01]  /*10e40*/  IMAD.WIDE R2, R248.reuse, 0x2, R244 ;  /* 0x00000002f8027825 */ /* 0x040fe200078e02f4 */
[----:B------:R-:W4:Y:S04]  /*10e50*/  LDL.LU.64 R234, [R1+0x270] ;  /* 0x0002700001ea7983 */ /* 0x000f280000300a00 */
[----:B------:R-:W-:Y:S04]  /*10e60*/  STL.64 [R1+0x60], R6 ;  /* 0x0000600601007387 */ /* 0x000fe80000100a00 */
[----:B------:R0:W-:Y:S04]  /*10e70*/  STL.64 [R1+0x58], R4 ;  /* 0x0000580401007387 */ /* 0x0001e80000100a00 */
[----:B------:R-:W4:Y:S04]  /*10e80*/  LDL.LU.64 R236, [R1+0x278] ;  /* 0x0002780001ec7983 */ /* 0x000f280000300a00 */
[----:B------:R2:W-:Y:S01]  /*10e90*/  STL.64 [R1+0x50], R2 ;  /* 0x0000500201007387 */ /* 0x0005e20000100a00 */
[----:B0-----:R-:W-:Y:S01]  /*10ea0*/  IMAD.WIDE R4, R248, 0x2, R246 ;  /* 0x00000002f8047825 */ /* 0x001fe200078e02f6 */
[----:B------:R-:W-:-:S04]  /*10eb0*/  LOP3.LUT R251, R251, R250, RZ, 0x3c, !PT ;  /* 0x000000fafbfb7212 */ /* 0x000fc800078e3cff */
[----:B------:R3:W-:Y:S01]  /*10ec0*/  STL.64 [R1+0x48], R4 ;  /* 0x0000480401007387 */ /* 0x0007e20000100a00 */
[----:B------:R-:W-:-:S04]  /*10ed0*/  LOP3.LUT R250, R251, R250, RZ, 0x3c, !PT ;  /* 0x000000fafbfa7212 */ /* 0x000fc800078e3cff */
[----:B------:R-:W-:-:S03]  /*10ee0*/  LOP3.LUT R251, R251, R250, RZ, 0x3c, !PT ;  /* 0x000000fafbfb7212 */ /* 0x000fc600078e3cff */
[----:B------:R-:W-:-:S04]  /*10ef0*/  IMAD.WIDE R250, R248, 0x2, R250 ;  /* 0x00000002f8fa7825 */ /* 0x000fc800078e02fa */
[----:B--2---:R-:W-:-:S04]  /*10f00*/  IMAD.WIDE R2, R248, 0x2, R212 ;  /* 0x00000002f8027825 */ /* 0x004fc800078e02d4 */
[C---:B---3--:R-:W-:Y:S02]  /*10f10*/  IMAD.WIDE R4, R248.reuse, 0x2, R238 ;  /* 0x00000002f8047825 */ /* 0x048fe400078e02ee */
[----:B------:R-:W2:Y:S04]  /*10f20*/  LDL.LU.64 R238, [R1+0x280] ;  /* 0x0002800001ee7983 */ /* 0x000ea80000300a00 */
[----:B------:R4:W-:Y:S04]  /*10f30*/  STL.64 [R1+0x40], R2 ;  /* 0x0000400201007387 */ /* 0x0009e80000100a00 */
[----:B------:R0:W-:Y:S01]  /*10f40*/  STL.64 [R1+0x38], R4 ;  /* 0x0000380401007387 */ /* 0x0001e20000100a00 */
[----:B----4-:R-:W-:-:S04]  /*10f50*/  IMAD.WIDE R2, R248, 0x2, R214 ;  /* 0x00000002f8027825 */ /* 0x010fc800078e02d6 */
[C---:B0-----:R-:W-:Y:S01]  /*10f60*/  IMAD.WIDE R4, R248.reuse, 0x2, R216 ;  /* 0x00000002f8047825 */ /* 0x041fe200078e02d8 */
[----:B------:R0:W-:Y:S03]  /*10f70*/  STL.64 [R1+0x30], R2 ;  /* 0x0000300201007387 */ /* 0x0001e60000100a00 */
[C---:B------:R-:W-:Y:S01]  /*10f80*/  IMAD.WIDE R6, R248.reuse, 0x2, R218 ;  /* 0x00000002f8067825 */ /* 0x040fe200078e02da */
[----:B------:R1:W-:Y:S04]  /*10f90*/  STL.64 [R1+0x28], R4 ;  /* 0x0000280401007387 */ /* 0x0003e80000100a00 */
[----:B------:R-:W-:Y:S01]  /*10fa0*/  STL.64 [R1+0x20], R6 ;  /* 0x0000200601007387 */ /* 0x000fe20000100a00 */
[----:B0-----:R-:W-:-:S04]  /*10fb0*/  IMAD.WIDE R2, R248, 0x2, R220 ;  /* 0x00000002f8027825 */ /* 0x001fc800078e02dc */
[C---:B-1----:R-:W-:Y:S02]  /*10fc0*/  IMAD.WIDE R4, R248.reuse, 0x2, R240 ;  /* 0x00000002f8047825 */ /* 0x042fe400078e02f0 */
[----:B------:R-:W3:Y:S04]  /*10fd0*/  LDL.LU.64 R240, [R1+0x288] ;  /* 0x0002880001f07983 */ /* 0x000ee80000300a00 */
[----:B------:R0:W-:Y:S04]  /*10fe0*/  STL.64 [R1+0x18], R2 ;  /* 0x0000180201007387 */ /* 0x0001e80000100a00 */
[----:B------:R-:W-:Y:S04]  /*10ff0*/  STL.64 [R1+0x10], R4 ;  /* 0x0000100401007387 */ /* 0x000fe80000100a00 */
[----:B------:R-:W-:Y:S01]  /*11000*/  STL.64 [R1+0x658], R250 ;  /* 0x000658fa01007387 */ /* 0x000fe20000100a00 */
[----:B0-----:R-:W-:-:S05]  /*11010*/  IMAD.WIDE R2, R248, 0x2, R222 ;  /* 0x00000002f8027825 */ /* 0x001fca00078e02de */
[----:B------:R0:W-:Y:S02]  /*11020*/  STL.64 [R1+0x8], R2 ;  /* 0x0000080201007387 */ /* 0x0001e40000100a00 */
[C---:B0-----:R-:W-:Y:S02]  /*11030*/  IMAD.WIDE R2, R248.reuse, 0x2, R242 ;  /* 0x00000002f8027825 */ /* 0x041fe400078e02f2 */
[----:B------:R-:W4:Y:S02]  /*11040*/  LDL.LU.64 R242, [R1+0x290] ;  /* 0x0002900001f27983 */ /* 0x000f240000300a00 */
[----:B------:R-:W-:-:S04]  /*11050*/  IMAD.WIDE R4, R248, 0x2, R224 ;  /* 0x00000002f8047825 */ /* 0x000fc800078e02e0 */
[C---:B------:R-:W-:Y:S01]  /*11060*/  IMAD.WIDE R6, R248.reuse, 0x2, R226 ;  /* 0x00000002f8067825 */ /* 0x040fe200078e02e2 */
[----:B------:R-:W-:Y:S03]  /*11070*/  STL.64 [R1+0x660], R2 ;  /* 0x0006600201007387 */ /* 0x000fe60000100a00 */
[C---:B------:R-:W-:Y:S01]  /*11080*/  IMAD.WIDE R8, R248.reuse, 0x2, R228 ;  /* 0x00000002f8087825 */ /* 0x040fe200078e02e4 */
[----:B------:R-:W-:Y:S03]  /*11090*/  STL.64 [R1+0x668], R4 ;  /* 0x0006680401007387 */ /* 0x000fe60000100a00 */
[C---:B------:R-:W-:Y:S01]  /*110a0*/  IMAD.WIDE R10, R248.reuse, 0x2, R230 ;  /* 0x00000002f80a7825 */ /* 0x040fe200078e02e6 */
[----:B------:R-:W-:Y:S04]  /*110b0*/  STL.64 [R1+0x670], R6 ;  /* 0x0006700601007387 */ /* 0x000fe80000100a00 */
[----:B------:R-:W4:Y:S04]  /*110c0*/  LDL.LU.64 R226, [R1+0x298] ;  /* 0x0002980001e27983 */ /* 0x000f280000300a00 */
[----:B------:R-:W-:Y:S04]  /*110d0*/  STL.64 [R1+0x678], R8 ;  /* 0x0006780801007387 */ /* 0x000fe80000100a00 */
[----:B------:R0:W-:Y:S04]  /*110e0*/  STL.64 [R1+0x680], R10 ;  /* 0x0006800a01007387 */ /* 0x0001e80000100a00 */
[----:B------:R-:W4:Y:S01]  /*110f0*/  LDL.LU.64 R228, [R1+0x2a0] ;  /* 0x0002a00001e47983 */ /* 0x000f220000300a00 */
[----:B------:R-:W-:-:S05]  /*11100*/  IMAD.WIDE R12, R248, 0x2, R232 ;  /* 0x00000002f80c7825 */ /* 0x000fca00078e02e8 */
[----:B------:R-:W-:Y:S01]  /*11110*/  STL.64 [R1+0x688], R12 ;  /* 0x0006880c01007387 */ /* 0x000fe20000100a00 */
[----:B------:R-:W-:-:S03]  /*11120*/  IMAD.WIDE R14, R248, 0x2, R234 ;  /* 0x00000002f80e7825 */ /* 0x000fc600078e02ea */
[----:B------:R-:W4:Y:S04]  /*11130*/  LDL.LU.64 R230, [R1+0x2a8] ;  /* 0x0002a80001e67983 */ /* 0x000f280000300a00 */
[----:B------:R-:W-:Y:S04]  /*11140*/  STL.64 [R1+0x690], R14 ;  /* 0x0006900e01007387 */ /* 0x000fe80000100a00 */
[----:B------:R-:W4:Y:S01]  /*11150*/  LDL.LU.64 R232, [R1+0x2b0] ;  /* 0x0002b00001e87983 */ /* 0x000f220000300a00 */
[----:B------:R-:W-:-:S05]  /*11160*/  IMAD.WIDE R16, R248, 0x2, R236 ;  /* 0x00000002f8107825 */ /* 0x000fca00078e02ec */
[----:B------:R-:W-:Y:S04]  /*11170*/  STL.64 [R1+0x698], R16 ;  /* 0x0006981001007387 */ /* 0x000fe80000100a00 */
[----:B------:R-:W4:Y:S04]  /*11180*/  LDL.LU.64 R208, [R1+0x2b8] ;  /* 0x0002b80001d07983 */ /* 0x000f280000300a00 */
[----:B------:R-:W4:Y:S04]  /*11190*/  LDL.LU.64 R234, [R1+0x2c0] ;  /* 0x0002c00001ea7983 */ /* 0x000f280000300a00 */
[----:B------:R-:W4:Y:S04]  /*111a0*/  LDL.LU.64 R210, [R1+0x2c8] ;  /* 0x0002c80001d27983 */ /* 0x000f280000300a00 */
[----:B------:R-:W4:Y:S01]  /*111b0*/  LDL.LU.64 R236, [R1+0x2d0] ;  /* 0x0002d00001ec7983 */ /* 0x000f220000300a00 */
[----:B--2---:R-:W-:-:S05]  /*111c0*/  IMAD.WIDE R18, R248, 0x2, R238 ;  /* 0x00000002f8127825 */ /* 0x004fca00078e02ee */
[----:B------:R1:W-:Y:S04]  /*111d0*/  STL.64 [R1+0x6a0], R18 ;  /* 0x0006a01201007387 */ /* 0x0003e80000100a00 */
[----:B------:R-:W2:Y:S04]  /*111e0*/  LDL.LU.64 R212, [R1+0x2d8] ;  /* 0x0002d80001d47983 */ /* 0x000ea80000300a00 */
[----:B------:R-:W2:Y:S04]  /*111f0*/  LDL.LU.64 R238, [R1+0x2e0] ;  /* 0x0002e00001ee7983 */ /* 0x000ea80000300a00 */
[----:B------:R-:W2:Y:S01]  /*11200*/  LDL.LU.64 R214, [R1+0x2e8] ;  /* 0x0002e80001d67983 */ /* 0x000ea20000300a00 */
[----:B---3--:R-:W-:-:S03]  /*11210*/  IMAD.WIDE R20, R248, 0x2, R240 ;  /* 0x00000002f8147825 */ /* 0x008fc600078e02f0 */
[----:B------:R-:W3:Y:S04]  /*11220*/  LDL.LU.64 R240, [R1+0x2f0] ;  /* 0x0002f00001f07983 */ /* 0x000ee80000300a00 */
[----:B------:R1:W-:Y:S04]  /*11230*/  STL.64 [R1+0x6a8], R20 ;  /* 0x0006a81401007387 */ /* 0x0003e80000100a00 */
[----:B------:R-:W3:Y:S01]  /*11240*/  LDL.LU.64 R216, [R1+0x2f8] ;  /* 0x0002f80001d87983 */ /* 0x000ee20000300a00 */
[----:B----4-:R-:W-:-:S03]  /*11250*/  IMAD.WIDE R22, R248, 0x2, R242 ;  /* 0x00000002f8167825 */ /* 0x010fc600078e02f2 */
[----:B------:R-:W4:Y:S04]  /*11260*/  LDL.LU.64 R242, [R1+0x300] ;  /* 0x0003000001f27983 */ /* 0x000f280000300a00 */
[----:B------:R-:W4:Y:S04]  /*11270*/  LDL.LU.64 R218, [R1+0x308] ;  /* 0x0003080001da7983 */ /* 0x000f280000300a00 */
[----:B------:R-:W4:Y:S04]  /*11280*/  LDL.LU.64 R220, [R1+0x310] ;  /* 0x0003100001dc7983 */ /* 0x000f280000300a00 */
[----:B------:R-:W-:Y:S04]  /*11290*/  STL.64 [R1+0x6b0], R22 ;  /* 0x0006b01601007387 */ /* 0x000fe80000100a00 */
[----:B------:R-:W4:Y:S01]  /*112a0*/  LDL.LU.64 R222, [R1+0x318] ;  /* 0x0003180001de7983 */ /* 0x000f220000300a00 */
[----:B------:R-:W-:-:S03]  /*112b0*/  IMAD.WIDE R152, R248, 0x2, R226 ;  /* 0x00000002f8987825 */ /* 0x000fc600078e02e2 */
[----:B------:R-:W4:Y:S04]  /*112c0*/  LDL.LU.64 R224, [R1+0x320] ;  /* 0x0003200001e07983 */ /* 0x000f280000300a00 */
[----:B------:R-:W4:Y:S01]  /*112d0*/  LDL.LU.64 R226, [R1+0x328] ;  /* 0x0003280001e27983 */ /* 0x000f220000300a00 */
[----:B------:R-:W-:-:S03]  /*112e0*/  IMAD.WIDE R154, R248, 0x2, R228 ;  /* 0x00000002f89a7825 */ /* 0x000fc600078e02e4 */
[----:B------:R-:W-:Y:S04]  /*112f0*/  STL.64 [R1+0x6b8], R152 ;  /* 0x0006b89801007387 */ /* 0x000fe80000100a00 */
[----:B------:R-:W4:Y:S04]  /*11300*/  LDL.LU.64 R228, [R1+0x330] ;  /* 0x0003300001e47983 */ /* 0x000f280000300a00 */
[----:B------:R-:W-:Y:S01]  /*11310*/  STL.64 [R1+0x6c0], R154 ;  /* 0x0006c09a01007387 */ /* 0x000fe20000100a00 */
[----:B------:R-:W-:-:S03]  /*11320*/  IMAD.WIDE R156, R248, 0x2, R230 ;  /* 0x00000002f89c7825 */ /* 0x000fc600078e02e6 */
        /* <DEDUP_REMOVED lines=8> */
[----:B------:R-:W4:Y:S01]  /*113b0*/  LDL.LU.64 R236, [R1+0x350] ;  /* 0x0003500001ec7983 */ /* 0x000f220000300a00 */
[----:B--2---:R-:W-:-:S03]  /*113c0*/  IMAD.WIDE R170, R248, 0x2, R238 ;  /* 0x00000002f8aa7825 */ /* 0x004fc600078e02ee */
[----:B------:R-:W2:Y:S01]  /*113d0*/  LDL.LU.64 R238, [R1+0x358] ;  /* 0x0003580001ee7983 */ /* 0x000ea20000300a00 */
[----:B---3--:R-:W-:-:S03]  /*113e0*/  IMAD.WIDE R174, R248, 0x2, R240 ;  /* 0x00000002f8ae7825 */ /* 0x008fc600078e02f0 */
[----:B------:R-:W3:Y:S01]  /*113f0*/  LDL.LU.64 R240, [R1+0x360] ;  /* 0x0003600001f07983 */ /* 0x000ee20000300a00 */
[----:B----4-:R-:W-:-:S03]  /*11400*/  IMAD.WIDE R178, R248, 0x2, R242 ;  /* 0x00000002f8b27825 */ /* 0x010fc600078e02f2 */
[----:B------:R-:W4:Y:S01]  /*11410*/  LDL.LU.64 R242, [R1+0x368] ;  /* 0x0003680001f27983 */ /* 0x000f220000300a00 */
[----:B------:R-:W-:-:S03]  /*11420*/  IMAD.WIDE R160, R248, 0x2, R208 ;  /* 0x00000002f8a07825 */ /* 0x000fc600078e02d0 */
        /* <DEDUP_REMOVED lines=22> */
[----:B------:R-:W4:Y:S04]  /*11590*/  LDL.LU.64 R228, [R1+0x3c8] ;  /* 0x0003c80001e47983 */ /* 0x000f280000300a00 */
[----:B------:R-:W4:Y:S01]  /*115a0*/  LDL.LU.64 R230, [R1+0x3d0] ;  /* 0x0003d00001e67983 */ /* 0x000f220000300a00 */
[----:B------:R-:W-:-:S03]  /*115b0*/  IMAD.WIDE R194, R248, 0x2, R232 ;  /* 0x00000002f8c27825 */ /* 0x000fc600078e02e8 */
[----:B------:R-:W4:Y:S01]  /*115c0*/  LDL.LU.64 R232, [R1+0x3d8] ;  /* 0x0003d80001e87983 */ /* 0x000f220000300a00 */
        /* <DEDUP_REMOVED lines=9> */
[----:B------:R-:W4:Y:S04]  /*11660*/  LDL.LU.64 R242, [R1+0x400] ;  /* 0x0004000001f27983 */ /* 0x000f280000300a00 */
[----:B------:R-:W4:Y:S04]  /*11670*/  LDL.LU.64 R244, [R1+0x408] ;  /* 0x0004080001f47983 */ /* 0x000f280000300a00 */
[----:B------:R-:W4:Y:S04]  /*11680*/  LDL.LU.64 R246, [R1+0x410] ;  /* 0x0004100001f67983 */ /* 0x000f280000300a00 */
[----:B0-----:R-:W4:Y:S04]  /*11690*/  LDL.LU.64 R10, [R1+0x418] ;  /* 0x00041800010a7983 */ /* 0x001f280000300a00 */
[----:B-1----:R-:W4:Y:S04]  /*116a0*/  LDL.LU.64 R18, [R1+0x218] ;  /* 0x0002180001127983 */ /* 0x002f280000300a00 */
[----:B------:R-:W4:Y:S04]  /*116b0*/  LDL.LU.64 R16, [R1+0x210] ;  /* 0x0002100001107983 */ /* 0x000f280000300a00 */
[----:B------:R-:W4:Y:S04]  /*116c0*/  LDL.LU.64 R8, [R1+0x208] ;  /* 0x0002080001087983 */ /* 0x000f280000300a00 */
[----:B------:R-:W4:Y:S04]  /*116d0*/  LDL.LU.64 R6, [R1+0x200] ;  /* 0x0002000001067983 */ /* 0x000f280000300a00 */
[----:B------:R-:W4:Y:S04]  /*116e0*/  LDL.LU.64 R4, [R1+0x1f8] ;  /* 0x0001f80001047983 */ /* 0x000f280000300a00 */
[----:B------:R-:W4:Y:S04]  /*116f0*/  LDL.LU.64 R2, [R1+0x1f0] ;  /* 0x0001f00001027983 */ /* 0x000f280000300a00 */
[----:B------:R-:W4:Y:S04]  /*11700*/  LDL.LU.64 R250, [R1+0x1e8] ;  /* 0x0001e80001fa7983 */ /* 0x000f280000300a00 */
[----:B------:R-:W4:Y:S04]  /*11710*/  LDL.LU.64 R20, [R1+0x1e0] ;  /* 0x0001e00001147983 */ /* 0x000f280000300a00 */
[----:B------:R-:W4:Y:S04]  /*11720*/  LDL.LU.64 R14, [R1+0x1d8] ;  /* 0x0001d800010e7983 */ /* 0x000f280000300a00 */
[----:B------:R-:W4:Y:S01]  /*11730*/  LDL.LU.64 R12, [R1+0x1d0] ;  /* 0x0001d000010c7983 */ /* 0x000f220000300a00 */
        /* <DEDUP_REMOVED lines=16> */
[----:B--2---:R-:W-:-:S04]  /*11840*/  IMAD.WIDE R238, R248, 0x2, R238 ;  /* 0x00000002f8ee7825 */ /* 0x004fc800078e02ee */
[----:B---3--:R-:W-:-:S04]  /*11850*/  IMAD.WIDE R240, R248, 0x2, R240 ;  /* 0x00000002f8f07825 */ /* 0x008fc800078e02f0 */
[----:B----4-:R-:W-:-:S04]  /*11860*/  IMAD.WIDE R242, R248, 0x2, R242 ;  /* 0x00000002f8f27825 */ /* 0x010fc800078e02f2 */
[----:B------:R-:W-:-:S04]  /*11870*/  IMAD.WIDE R244, R248, 0x2, R244 ;  /* 0x00000002f8f47825 */ /* 0x000fc800078e02f4 */
[----:B------:R-:W-:-:S04]  /*11880*/  IMAD.WIDE R246, R248, 0x2, R246 ;  /* 0x00000002f8f67825 */ /* 0x000fc800078e02f6 */
[----:B------:R-:W-:Y:S02]  /*11890*/  IMAD.WIDE R248, R248, 0x2, R10 ;  /* 0x00000002f8f87825 */ /* 0x000fe400078e020a */
[----:B------:R-:W2:Y:S02]  /*118a0*/  LDL.LU.64 R10, [R1+0x1c8] ;  /* 0x0001c800010a7983 */ /* 0x000ea40000300a00 */
[----:B------:R-:W-:Y:S02]  /*118b0*/  IMAD.MOV.U32 R252, RZ, RZ, R19 ;  /* 0x000000fffffc7224 */ /* 0x000fe400078e0013 */
[----:B------:R0:W-:Y:S04]  /*118c0*/  STL [R1+0x220], R18 ;  /* 0x0002201201007387 */ /* 0x0001e80000100800 */
[----:B0-----:R-:W3:Y:S04]  /*118d0*/  LDL.LU.64 R18, [R1+0x1c0] ;  /* 0x0001c00001127983 */ /* 0x001ee80000300a00 */
[----:B------:R-:W-:Y:S04]  /*118e0*/  STL [R1+0x21c], R16 ;  /* 0x00021c1001007387 */ /* 0x000fe80000100800 */
[----:B------:R-:W4:Y:S01]  /*118f0*/  LDL.LU.64 R22, [R1+0x1b8] ;  /* 0x0001b80001167983 */ /* 0x000f220000300a00 */
[----:B------:R-:W-:-:S05]  /*11900*/  IMAD.MOV.U32 R0, RZ, RZ, R17 ;  /* 0x000000ffff007224 */ /* 0x000fca00078e0011 */
[----:B------:R0:W-:Y:S04]  /*11910*/  STL [R1+0x210], R0 ;  /* 0x0002100001007387 */ /* 0x0001e80000100800 */
[----:B------:R1:W-:Y:S01]  /*11920*/  STL [R1+0x224], R8 ;  /* 0x0002240801007387 */ /* 0x0003e20000100800 */
[----:B0-----:R-:W-:-:S03]  /*11930*/  IMAD.MOV.U32 R0, RZ, RZ, R9 ;  /* 0x000000ffff007224 */ /* 0x001fc600078e0009 */
[----:B-1----:R-:W4:Y:S04]  /*11940*/  LDL.LU.64 R8, [R1+0x1b0] ;  /* 0x0001b00001087983 */ /* 0x002f280000300a00 */
[----:B------:R0:W-:Y:S04]  /*11950*/  STL [R1+0x208], R0 ;  /* 0x0002080001007387 */ /* 0x0001e80000100800 */
[----:B------:R1:W-:Y:S01]  /*11960*/  STL [R1+0x228], R6 ;  /* 0x0002280601007387 */ /* 0x0003e20000100800 */
[----:B0-----:R-:W-:-:S03]  /*11970*/  IMAD.MOV.U32 R0, RZ, RZ, R7 ;  /* 0x000000ffff007224 */ /* 0x001fc600078e0007 */
[----:B-1----:R-:W4:Y:S04]  /*11980*/  LDL.LU.64 R6, [R1+0x1a8] ;  /* 0x0001a80001067983 */ /* 0x002f280000300a00 */
[----:B------:R0:W-:Y:S04]  /*11990*/  STL [R1+0x200], R0 ;  /* 0x0002000001007387 */ /* 0x0001e80000100800 */
[----:B------:R1:W-:Y:S04]  /*119a0*/  STL [R1+0x22c], R4 ;  /* 0x00022c0401007387 */ /* 0x0003e80000100800 */
[----:B------:R-:W4:Y:S01]  /*119b0*/  LDL.LU.64 R16, [R1+0x1a0] ;  /* 0x0001a00001107983 */ /* 0x000f220000300a00 */
[----:B0-----:R-:W-:-:S05]  /*119c0*/  IMAD.MOV.U32 R0, RZ, RZ, R5 ;  /* 0x000000ffff007224 */ /* 0x001fca00078e0005 */
[----:B------:R0:W-:Y:S04]  /*119d0*/  STL [R1+0x1f8], R0 ;  /* 0x0001f80001007387 */ /* 0x0001e80000100800 */
[----:B------:R0:W-:Y:S04]  /*119e0*/  STL [R1+0x230], R2 ;  /* 0x0002300201007387 */ /* 0x0001e80000100800 */
[----:B-1----:R-:W4:Y:S01]  /*119f0*/  LDL.LU.64 R4, [R1+0x198] ;  /* 0x0001980001047983 */ /* 0x002f220000300a00 */
[----:B0-----:R-:W-:-:S05]  /*11a00*/  IMAD.MOV.U32 R0, RZ, RZ, R3 ;  /* 0x000000ffff007224 */ /* 0x001fca00078e0003 */
[----:B------:R0:W-:Y:S04]  /*11a10*/  STL [R1+0x1f0], R0 ;  /* 0x0001f00001007387 */ /* 0x0001e80000100800 */
[----:B------:R1:W-:Y:S04]  /*11a20*/  STL [R1+0x234], R250 ;  /* 0x000234fa01007387 */ /* 0x0003e80000100800 */
[----:B------:R-:W4:Y:S01]  /*11a30*/  LDL.LU.64 R2, [R1+0x190] ;  /* 0x0001900001027983 */ /* 0x000f220000300a00 */
[----:B0-----:R-:W-:-:S03]  /*11a40*/  IMAD.MOV.U32 R0, RZ, RZ, R251 ;  /* 0x000000ffff007224 */ /* 0x001fc600078e00fb */
[----:B------:R-:W-:Y:S04]  /*11a50*/  STL [R1+0x238], R20 ;  /* 0x0002381401007387 */ /* 0x000fe80000100800 */
[----:B------:R0:W-:Y:S04]  /*11a60*/  STL [R1+0x1e8], R0 ;  /* 0x0001e80001007387 */ /* 0x0001e80000100800 */
[----:B-1----:R-:W4:Y:S01]  /*11a70*/  LDL.LU.64 R250, [R1+0x188] ;  /* 0x0001880001fa7983 */ /* 0x002f220000300a00 */
[----:B0-----:R-:W-:-:S03]  /*11a80*/  IMAD.MOV.U32 R0, RZ, RZ, R21 ;  /* 0x000000ffff007224 */ /* 0x001fc600078e0015 */
[----:B------:R-:W-:Y:S04]  /*11a90*/  STL [R1+0x23c], R14 ;  /* 0x00023c0e01007387 */ /* 0x000fe80000100800 */
[----:B------:R0:W-:Y:S04]  /*11aa0*/  STL [R1+0x1e0], R0 ;  /* 0x0001e00001007387 */ /* 0x0001e80000100800 */
[----:B------:R-:W4:Y:S01]  /*11ab0*/  LDL.LU.64 R20, [R1+0x180] ;  /* 0x0001800001147983 */ /* 0x000f220000300a00 */
[----:B0-----:R-:W-:-:S03]  /*11ac0*/  IMAD.MOV.U32 R0, RZ, RZ, R15 ;  /* 0x000000ffff007224 */ /* 0x001fc600078e000f */
[----:B------:R-:W-:Y:S04]  /*11ad0*/  STL [R1+0x240], R12 ;  /* 0x0002400c01007387 */ /* 0x000fe80000100800 */
[----:B------:R0:W-:Y:S04]  /*11ae0*/  STL [R1+0x1d8], R0 ;  /* 0x0001d80001007387 */ /* 0x0001e80000100800 */
[----:B------:R-:W4:Y:S01]  /*11af0*/  LDL.LU.64 R14, [R1+0x178] ;  /* 0x00017800010e7983 */ /* 0x000f220000300a00 */
[----:B0-----:R-:W-:-:S03]  /*11b00*/  IMAD.MOV.U32 R0, RZ, RZ, R13 ;  /* 0x000000ffff007224 */ /* 0x001fc600078e000d */
[----:B--2---:R-:W-:Y:S04]  /*11b10*/  STL [R1+0x244], R10 ;  /* 0x0002440a01007387 */ /* 0x004fe80000100800 */
[----:B------:R0:W-:Y:S04]  /*11b20*/  STL [R1+0x1d0], R0 ;  /* 0x0001d00001007387 */ /* 0x0001e80000100800 */
[----:B------:R-:W2:Y:S01]  /*11b30*/  LDL.LU.64 R12, [R1+0x170] ;  /* 0x00017000010c7983 */ /* 0x000ea20000300a00 */
[----:B0-----:R-:W-:-:S03]  /*11b40*/  IMAD.MOV.U32 R0, RZ, RZ, R11 ;  /* 0x000000ffff007224 */ /* 0x001fc600078e000b */
[----:B---3--:R-:W-:Y:S04]  /*11b50*/  STL [R1+0x248], R18 ;  /* 0x0002481201007387 */ /* 0x008fe80000100800 */
[----:B------:R0:W-:Y:S04]  /*11b60*/  STL [R1+0x1c8], R0 ;  /* 0x0001c80001007387 */ /* 0x0001e80000100800 */
[----:B------:R-:W3:Y:S01]  /*11b70*/  LDL.LU.64 R10, [R1+0x168] ;  /* 0x00016800010a7983 */ /* 0x000ee20000300a00 */
[----:B0-----:R-:W-:-:S03]  /*11b80*/  IMAD.MOV.U32 R0, RZ, RZ, R19 ;  /* 0x000000ffff007224 */ /* 0x001fc600078e0013 */
[----:B----4-:R-:W-:Y:S04]  /*11b90*/  STL [R1+0x24c], R22 ;  /* 0x00024c1601007387 */ /* 0x010fe80000100800 */
[----:B------:R0:W-:Y:S04]  /*11ba0*/  STL [R1+0x1c0], R0 ;  /* 0x0001c00001007387 */ /* 0x0001e80000100800 */
[----:B------:R-:W4:Y:S01]  /*11bb0*/  LDL.LU.64 R18, [R1+0x160] ;  /* 0x0001600001127983 */ /* 0x000f220000300a00 */
[----:B0-----:R-:W-:-:S03]  /*11bc0*/  IMAD.MOV.U32 R0, RZ, RZ, R23 ;  /* 0x000000ffff007224 */ /* 0x001fc600078e0017 */
[----:B------:R-:W-:Y:S04]  /*11bd0*/  STL [R1+0x250], R8 ;  /* 0x0002500801007387 */ /* 0x000fe80000100800 */
[----:B------:R0:W-:Y:S02]  /*11be0*/  STL [R1+0x1b8], R0 ;  /* 0x0001b80001007387 */ /* 0x0001e40000100800 */
[----:B0-----:R-:W-:Y:S02]  /*11bf0*/  IMAD.MOV.U32 R0, RZ, RZ, R9 ;  /* 0x000000ffff007224 */ /* 0x001fe400078e0009 */
[----:B------:R-:W4:Y:S04]  /*11c00*/  LDL.LU.64 R8, [R1+0x158] ;  /* 0x0001580001087983 */ /* 0x000f280000300a00 */
        /* <DEDUP_REMOVED lines=9> */
[----:B------:R1:W-:Y:S01]  /*11ca0*/  STL [R1+0x25c], R4 ;  /* 0x00025c0401007387 */ /* 0x0003e20000100800 */
        /* <DEDUP_REMOVED lines=27> */
[----:B------:R-:W4:Y:S04]  /*11e60*/  LDL.LU.64 R10, [R1+0x110] ;  /* 0x00011000010a7983 */ /* 0x000f280000300a00 */
[----:B------:R-:W4:Y:S01]  /*11e70*/  LDL.LU.64 R22, [R1+0x108] ;  /* 0x0001080001167983 */ /* 0x000f220000300a00 */
[----:B0-----:R-:W-:-:S05]  /*11e80*/  IMAD.MOV.U32 R0, RZ, RZ, R19 ;  /* 0x000000ffff007224 */ /* 0x001fca00078e0013 */
[----:B------:R0:W-:Y:S04]  /*11e90*/  STL [R1+0x160], R0 ;  /* 0x0001600001007387 */ /* 0x0001e80000100800 */
[----:B------:R-:W-:Y:S04]  /*11ea0*/  STL [R1+0x27c], R8 ;  /* 0x00027c0801007387 */ /* 0x000fe80000100800 */
[----:B------:R-:W4:Y:S01]  /*11eb0*/  LDL.LU.64 R20, [R1+0x100] ;  /* 0x0001000001147983 */ /* 0x000f220000300a00 */
[----:B0-----:R-:W-:-:S05]  /*11ec0*/  IMAD.MOV.U32 R0, RZ, RZ, R9 ;  /* 0x000000ffff007224 */ /* 0x001fca00078e0009 */
[----:B------:R0:W-:Y:S04]  /*11ed0*/  STL [R1+0x158], R0 ;  /* 0x0001580001007387 */ /* 0x0001e80000100800 */
[----:B------:R1:W-:Y:S01]  /*11ee0*/  STL [R1+0x280], R6 ;  /* 0x0002800601007387 */ /* 0x0003e20000100800 */
[----:B0-----:R-:W-:-:S03]  /*11ef0*/  IMAD.MOV.U32 R0, RZ, RZ, R7 ;  /* 0x000000ffff007224 */ /* 0x001fc600078e0007 */
[----:B------:R-:W4:Y:S04]  /*11f00*/  LDL.LU.64 R8, [R1+0xf8] ;  /* 0x0000f80001087983 */ /* 0x000f280000300a00 */
[----:B------:R-:W-:Y:S04]  /*11f10*/  STL [R1+0x284], R16 ;  /* 0x0002841001007387 */ /* 0x000fe80000100800 */
[----:B------:R0:W-:Y:S04]  /*11f20*/  STL [R1+0x150], R0 ;  /* 0x0001500001007387 */ /* 0x0001e80000100800 */
[----:B-1----:R-:W4:Y:S04]  /*11f30*/  LDL.LU.64 R6, [R1+0xf0] ;  /* 0x0000f00001067983 */ /* 0x002f280000300a00 */
[----:B------:R-:W4:Y:S01]  /*11f40*/  LDL.LU.64 R18, [R1+0xe8] ;  /* 0x0000e80001127983 */ /* 0x000f220000300a00 */
[----:B0-----:R-:W-:-:S05]  /*11f50*/  IMAD.MOV.U32 R0, RZ, RZ, R17 ;  /* 0x000000ffff007224 */ /* 0x001fca00078e0011 */
        /* <DEDUP_REMOVED lines=16> */
[----:B--2---:R-:W-:Y:S04]  /*12060*/  STL [R1+0x298], R14 ;  /* 0x0002980e01007387 */ /* 0x004fe80000100800 */
[----:B------:R0:W-:Y:S02]  /*12070*/  STL [R1+0x128], R0 ;  /* 0x0001280001007387 */ /* 0x0001e40000100800 */
[----:B0-----:R-:W-:Y:S02]  /*12080*/  IMAD.MOV.U32 R0, RZ, RZ, R15 ;  /* 0x000000ffff007224 */ /* 0x001fe400078e000f */
[----:B------:R-:W2:Y:S04]  /*12090*/  LDL.LU.64 R14, [R1+0xc0] ;  /* 0x0000c000010e7983 */ /* 0x000ea80000300a00 */
[----:B------:R0:W-:Y:S04]  /*120a0*/  STL [R1+0x120], R0 ;  /* 0x0001200001007387 */ /* 0x0001e80000100800 */
[----:B---3--:R1:W-:Y:S01]  /*120b0*/  STL [R1+0x29c], R12 ;  /* 0x00029c0c01007387 */ /* 0x0083e20000100800 */
[----:B0-----:R-:W-:-:S03]  /*120c0*/  IMAD.MOV.U32 R0, RZ, RZ, R13 ;  /* 0x000000ffff007224 */ /* 0x001fc600078e000d */
[----:B-1----:R-:W3:Y:S04]  /*120d0*/  LDL.LU.64 R12, [R1+0xb8] ;  /* 0x0000b800010c7983 */ /* 0x002ee80000300a00 */
[----:B------:R0:W-:Y:S04]  /*120e0*/  STL [R1+0x118], R0 ;  /* 0x0001180001007387 */ /* 0x0001e80000100800 */
[----:B----4-:R1:W-:Y:S01]  /*120f0*/  STL [R1+0x2a0], R10 ;  /* 0x0002a00a01007387 */ /* 0x0103e20000100800 */
[----:B0-----:R-:W-:-:S03]  /*12100*/  IMAD.MOV.U32 R0, RZ, RZ, R11 ;  /* 0x000000ffff007224 */ /* 0x001fc600078e000b */
[----:B------:R-:W-:Y:S04]  /*12110*/  STL [R1+0x2a4], R22 ;  /* 0x0002a41601007387 */ /* 0x000fe80000100800 */
[----:B------:R0:W-:Y:S04]  /*12120*/  STL [R1+0x110], R0 ;  /* 0x0001100001007387 */ /* 0x0001e80000100800 */
[----:B-1----:R-:W4:Y:S01]  /*12130*/  LDL.LU.64 R10, [R1+0xb0] ;  /* 0x0000b000010a7983 */ /* 0x002f220000300a00 */
[----:B0-----:R-:W-:-:S03]  /*12140*/  IMAD.MOV.U32 R0, RZ, RZ, R23 ;  /* 0x000000ffff007224 */ /* 0x001fc600078e0017 */
[----:B------:R-:W-:Y:S04]  /*12150*/  STL [R1+0x2a8], R20 ;  /* 0x0002a81401007387 */ /* 0x000fe80000100800 */
[----:B------:R0:W-:Y:S04]  /*12160*/  STL [R1+0x108], R0 ;  /* 0x0001080001007387 */ /* 0x0001e80000100800 */
[----:B------:R-:W-:Y:S01]  /*12170*/  STL [R1+0x2ac], R8 ;  /* 0x0002ac0801007387 */ /* 0x000fe20000100800 */
[----:B0-----:R-:W-:-:S05]  /*12180*/  IMAD.MOV.U32 R0, RZ, RZ, R21 ;  /* 0x000000ffff007224 */ /* 0x001fca00078e0015 */
[----:B------:R0:W-:Y:S02]  /*12190*/  STL [R1+0x100], R0 ;  /* 0x0001000001007387 */ /* 0x0001e40000100800 */
[----:B0-----:R-:W-:Y:S02]  /*121a0*/  IMAD.MOV.U32 R0, RZ, RZ, R9 ;  /* 0x000000ffff007224 */ /* 0x001fe400078e0009 */
[----:B------:R-:W4:Y:S04]  /*121b0*/  LDL.LU.64 R8, [R1+0xa8] ;  /* 0x0000a80001087983 */ /* 0x000f280000300a00 */
        /* <DEDUP_REMOVED lines=22> */
[----:B------:R2:W-:Y:S02]  /*12320*/  STL [R1+0xc8], R0 ;  /* 0x0000c80001007387 */ /* 0x0005e40000100800 */
[----:B--2---:R-:W-:-:S02]  /*12330*/  IMAD.MOV.U32 R0, RZ, RZ, R15 ;  /* 0x000000ffff007224 */ /* 0x004fc400078e000f */
[----:B------:R-:W-:Y:S04]  /*12340*/  STL [R1+0x2c8], R14 ;  /* 0x0002c80e01007387 */ /* 0x000fe80000100800 */
[----:B------:R-:W2:Y:S04]  /*12350*/  LDL.LU.64 R158, [R1+0x80] ;  /* 0x00008000019e7983 */ /* 0x000ea80000300a00 */
[----:B------:R0:W-:Y:S04]  /*12360*/  STL [R1+0xc0], R0 ;  /* 0x0000c00001007387 */ /* 0x0001e80000100800 */
[----:B---3--:R-:W-:Y:S04]  /*12370*/  STL [R1+0x2cc], R12 ;  /* 0x0002cc0c01007387 */ /* 0x008fe80000100800 */
[----:B------:R-:W3:Y:S01]  /*12380*/  LDL.LU.64 R156, [R1+0x78] ;  /* 0x00007800019c7983 */ /* 0x000ee20000300a00 */
[----:B0-----:R-:W-:-:S03]  /*12390*/  IMAD.MOV.U32 R0, RZ, RZ, R13 ;  /* 0x000000ffff007224 */ /* 0x001fc600078e000d */
[----:B------:R-:W3:Y:S04]  /*123a0*/  LDL.LU.64 R154, [R1+0x70] ;  /* 0x00007000019a7983 */ /* 0x000ee80000300a00 */
[----:B------:R0:W-:Y:S04]  /*123b0*/  STL [R1+0xb8], R0 ;  /* 0x0000b80001007387 */ /* 0x0001e80000100800 */
[----:B----4-:R-:W-:Y:S04]  /*123c0*/  STL [R1+0x2d0], R10 ;  /* 0x0002d00a01007387 */ /* 0x010fe80000100800 */
[----:B------:R-:W4:Y:S04]  /*123d0*/  LDL.LU.64 R152, [R1+0x68] ;  /* 0x0000680001987983 */ /* 0x000f280000300a00 */
[----:B------:R-:W4:Y:S01]  /*123e0*/  LDL.LU.64 R22, [R1+0x60] ;  /* 0x0000600001167983 */ /* 0x000f220000300a00 */
[----:B0-----:R-:W-:-:S03]  /*123f0*/  IMAD.MOV.U32 R0, RZ, RZ, R11 ;  /* 0x000000ffff007224 */ /* 0x001fc600078e000b */
[----:B------:R-:W4:Y:S04]  /*12400*/  LDL.LU.64 R20, [R1+0x58] ;  /* 0x0000580001147983 */ /* 0x000f280000300a00 */
[----:B------:R0:W-:Y:S04]  /*12410*/  STL [R1+0xb0], R0 ;  /* 0x0000b00001007387 */ /* 0x0001e80000100800 */
[----:B------:R-:W-:Y:S04]  /*12420*/  STL [R1+0x2d4], R8 ;  /* 0x0002d40801007387 */ /* 0x000fe80000100800 */
        /* <DEDUP_REMOVED lines=14> */
[----:B------:R1:W-:Y:S04]  /*12510*/  STL [R1+0x2e0], R2 ;  /* 0x0002e00201007387 */ /* 0x0003e80000100800 */
[----:B------:R-:W4:Y:S01]  /*12520*/  LDL.LU.64 R6, [R1+0x20] ;  /* 0x0000200001067983 */ /* 0x000f220000300a00 */
[----:B0-----:R-:W-:-:S03]  /*12530*/  IMAD.MOV.U32 R0, RZ, RZ, R3 ;  /* 0x000000ffff007224 */ /* 0x001fc600078e0003 */
[----:B------:R-:W4:Y:S04]  /*12540*/  LDL.LU.64 R4, [R1+0x18] ;  /* 0x0000180001047983 */ /* 0x000f280000300a00 */
[----:B------:R0:W-:Y:S04]  /*12550*/  STL [R1+0x90], R0 ;  /* 0x0000900001007387 */ /* 0x0001e80000100800 */
[----:B------:R0:W-:Y:S04]  /*12560*/  STL [R1+0x2e4], R250 ;  /* 0x0002e4fa01007387 */ /* 0x0001e80000100800 */
[----:B-1----:R-:W4:Y:S01]  /*12570*/  LDL.LU.64 R2, [R1+0x10] ;  /* 0x0000100001027983 */ /* 0x002f220000300a00 */
[----:B0-----:R-:W-:-:S03]  /*12580*/  IMAD.MOV.U32 R0, RZ, RZ, R251 ;  /* 0x000000ffff007224 */ /* 0x001fc600078e00fb */
[----:B------:R-:W4:Y:S04]  /*12590*/  LDL.LU.64 R250, [R1+0x8] ;  /* 0x0000080001fa7983 */ /* 0x000f280000300a00 */
[----:B------:R2:W-:Y:S01]  /*125a0*/  STL [R1+0x88], R0 ;  /* 0x0000880001007387 */ /* 0x0005e20000100800 */
[----:B------:R-:W-:-:S04]  /*125b0*/  ULOP3.LUT UR4, UR4, 0x800, URZ, 0xc0, !UPT ;  /* 0x0000080004047892 */ /* 0x000fc8000f8ec03f */
[----:B------:R-:W-:Y:S01]  /*125c0*/  ULEA.HI UR4, UR5, UR4, URZ, 0x1c ;  /* 0x0000000405047291 */ /* 0x000fe2000f8fe03f */
[----:B--2---:R-:W-:Y:S01]  /*125d0*/  IMAD.MOV.U32 R0, RZ, RZ, R159 ;  /* 0x000000ffff007224 */ /* 0x004fe200078e009f */
[----:B------:R0:W-:Y:S04]  /*125e0*/  STL [R1+0x2e8], R158 ;  /* 0x0002e89e01007387 */ /* 0x0001e80000100800 */
[----:B0-----:R-:W2:Y:S04]  /*125f0*/  LDL.LU.64 R158, [R1+0x6d0] ;  /* 0x0006d000019e7983 */ /* 0x001ea80000300a00 */
[----:B---3--:R-:W-:Y:S04]  /*12600*/  STL [R1+0x2ec], R156 ;  /* 0x0002ec9c01007387 */ /* 0x008fe80000100800 */
[----:B------:R0:W-:Y:S02]  /*12610*/  STL [R1+0x80], R0 ;  /* 0x0000800001007387 */ /* 0x0001e40000100800 */
[----:B0-----:R-:W-:-:S02]  /*12620*/  IMAD.MOV.U32 R0, RZ, RZ, R157 ;  /* 0x000000ffff007224 */ /* 0x001fc400078e009d */
[----:B------:R-:W3:Y:S04]  /*12630*/  LDL.LU.64 R156, [R1+0x6c8] ;  /* 0x0006c800019c7983 */ /* 0x000ee80000300a00 */
[----:B------:R-:W-:Y:S04]  /*12640*/  STL [R1+0x2f0], R154 ;  /* 0x0002f09a01007387 */ /* 0x000fe80000100800 */
[----:B------:R0:W-:Y:S02]  /*12650*/  STL [R1+0x78], R0 ;  /* 0x0000780001007387 */ /* 0x0001e40000100800 */
[----:B0-----:R-:W-:-:S02]  /*12660*/  IMAD.MOV.U32 R0, RZ, RZ, R155 ;  /* 0x000000ffff007224 */ /* 0x001fc400078e009b */
[----:B------:R-:W2:Y:S04]  /*12670*/  LDL.LU.64 R154, [R1+0x6c0] ;  /* 0x0006c000019a7983 */ /* 0x000ea80000300a00 */
[----:B----4-:R-:W-:Y:S04]  /*12680*/  STL [R1+0x2f4], R152 ;  /* 0x0002f49801007387 */ /* 0x010fe80000100800 */
[----:B------:R0:W-:Y:S02]  /*12690*/  STL [R1+0x70], R0 ;  /* 0x0000700001007387 */ /* 0x0001e40000100800 */
[----:B0-----:R-:W-:-:S02]  /*126a0*/  IMAD.MOV.U32 R0, RZ, RZ, R153 ;  /* 0x000000ffff007224 */ /* 0x001fc400078e0099 */
[----:B------:R-:W4:Y:S04]  /*126b0*/  LDL.LU.64 R152, [R1+0x6b8] ;  /* 0x0006b80001987983 */ /* 0x000f280000300a00 */
[----:B------:R-:W-:Y:S04]  /*126c0*/  STL [R1+0x2f8], R22 ;  /* 0x0002f81601007387 */ /* 0x000fe80000100800 */
[----:B------:R0:W-:Y:S02]  /*126d0*/  STL [R1+0x68], R0 ;  /* 0x0000680001007387 */ /* 0x0001e40000100800 */
[----:B0-----:R-:W-:-:S02]  /*126e0*/  IMAD.MOV.U32 R0, RZ, RZ, R23 ;  /* 0x000000ffff007224 */ /* 0x001fc400078e0017 */
[----:B------:R-:W3:Y:S04]  /*126f0*/  LDL.LU.64 R22, [R1+0x6b0] ;  /* 0x0006b00001167983 */ /* 0x000ee80000300a00 */
[----:B------:R-:W-:Y:S04]  /*12700*/  STL [R1+0x2fc], R20 ;  /* 0x0002fc1401007387 */ /* 0x000fe80000100800 */
[----:B------:R0:W-:Y:S02]  /*12710*/  STL [R1+0x60], R0 ;  /* 0x0000600001007387 */ /* 0x0001e40000100800 */
[----:B0-----:R-:W-:-:S02]  /*12720*/  IMAD.MOV.U32 R0, RZ, RZ, R21 ;  /* 0x000000ffff007224 */ /* 0x001fc400078e0015 */
[----:B------:R-:W2:Y:S04]  /*12730*/  LDL.LU.64 R20, [R1+0x6a8] ;  /* 0x0006a80001147983 */ /* 0x000ea80000300a00 */
[----:B------:R-:W-:Y:S04]  /*12740*/  STL [R1+0x300], R18 ;  /* 0x0003001201007387 */ /* 0x000fe80000100800 */
        /* <DEDUP_REMOVED lines=38> */
[----:B------:R-:W4:Y:S01]  /*129b0*/  LDL.LU.64 R250, [R1+0x658] ;  /* 0x0006580001fa7983 */ /* 0x000f220000300a00 */
[----:B------:R-:W-:Y:S01]  /*129c0*/  ULOP3.LUT UR14, UR4, 0x3fff, URZ, 0xc0, !UPT ;  /* 0x00003fff040e7892 */ /* 0x000fe2000f8ec03f */
[----:B------:R-:W-:Y:S01]  /*129d0*/  WARPGROUP.ARRIVE ;  /* 0x00000000000079c5 */ /* 0x000fe20000000000 */
[----:B------:R-:W-:Y:S01]  /*129e0*/  UMOV UR13, 0x40000040 ;  /* 0x40000040000d7882 */ /* 0x000fe20000000000 */
[----:B------:R-:W-:-:S06]  /*129f0*/  UMOV UR15, 0x40000040 ;  /* 0x40000040000f7882 */ /* 0x000fcc0000000000 */
[----:B------:R-:W-:Y:S01]  /*12a00*/  HGMMA.64x256x16.F32.BF16 R24, gdesc[UR12].tnspA, R24 ;  /* 0x23e000000c1879f0 */ /* 0x000fe20008701818 */
[----:B------:R-:W-:Y:S01]  /*12a10*/  UIADD3 UR10, UP0, UR14, 0x2, URZ ;  /* 0x000000020e0a7890 */ /* 0x000fe2000ff1e03f */
[----:B------:R-:W-:-:S03]  /*12a20*/  UMOV UR4, URZ ;  /* 0x0000003f00047c82 */ /* 0x000fc60008000000 */
[----:B------:R-:W-:-:S04]  /*12a30*/  UIADD3.X UR11, UR4, 0x40000040, URZ, UP0, !UPT ;  /* 0x40000040040b7890 */ /* 0x000fc800087fe43f */
[----:B------:R-:W-:-:S15]  /*12a40*/  UIADD3.64 UR18, UR10, 0x2, URZ ;  /* 0x000000020a127897 */ /* 0x000fde000fffe03f */
[----:B------:R-:W-:-:S04]  /*12a50*/  NOP ;  /* 0x0000000000007918 */ /* 0x000fc80000000000 */
[----:B------:R-:W-:Y:S01]  /*12a60*/  HGMMA.64x256x16.F32.BF16 R24, gdesc[UR8].tnspA, R24 ;  /* 0x23e00000081879f0 */ /* 0x000fe20008701818 */
[----:B----4-:R-:W-:Y:S04]  /*12a70*/  STL [R1+0x328], R250 ;  /* 0x000328fa01007387 */ /* 0x010fe80000100800 */
[----:B------:R0:W-:Y:S02]  /*12a80*/  STL [R1+0x3c], R0 ;  /* 0x00003c0001007387 */ /* 0x0001e40000100800 */
[----:B0-----:R-:W-:Y:S02]  /*12a90*/  IMAD.MOV.U32 R0, RZ, RZ, R251 ;  /* 0x000000ffff007224 */ /* 0x001fe400078e00fb */
[----:B------:R0:W5:Y:S04]  /*12aa0*/  LDL.LU.64 R250, [R1+0x650] ;  /* 0x0006500001fa7983 */ /* 0x0001680000300a00 */
[----:B------:R1:W-:Y:S04]  /*12ab0*/  STL [R1+0x44], R0 ;  /* 0x0000440001007387 */ /* 0x0003e80000100800 */
[----:B-1----:R0:W5:Y:S04]  /*12ac0*/  LDL.LU R0, [R1+0x64c] ;  /* 0x00064c0001007983 */ /* 0x0021680000300800 */
[----:B--2---:R1:W-:Y:S04]  /*12ad0*/  STL [R1+0x32c], R2 ;  /* 0x00032c0201007387 */ /* 0x0043e80000100800 */
[----:B------:R0:W-:Y:S04]  /*12ae0*/  STL [R1+0x4c], R3 ;  /* 0x00004c0301007387 */ /* 0x0001e80000100800 */
[----:B---3--:R0:W-:Y:S04]  /*12af0*/  STL [R1+0x330], R4 ;  /* 0x0003300401007387 */ /* 0x0081e80000100800 */
[----:B------:R0:W-:Y:S04]  /*12b00*/  STL [R1+0x54], R5 ;  /* 0x0000540501007387 */ /* 0x0001e80000100800 */
[----:B------:R0:W-:Y:S04]  /*12b10*/  STL [R1+0x334], R6 ;  /* 0x0003340601007387 */ /* 0x0001e80000100800 */
[----:B------:R0:W-:Y:S01]  /*12b20*/  STL [R1+0x5c], R7 ;  /* 0x00005c0701007387 */ /* 0x0001e20000100800 */
[----:B------:R-:W-:Y:S03]  /*12b30*/  HGMMA.64x256x16.F32.BF16 R24, gdesc[UR16].tnspA, R24 ;  /* 0x23e00000101879f0 */ /* 0x000fe60008701818 */
[----:B------:R0:W-:Y:S04]  /*12b40*/  STL [R1+0x338], R8 ;  /* 0x0003380801007387 */ /* 0x0001e80000100800 */
        /* <DEDUP_REMOVED lines=78> */
[----:B-1----:R-:W2:Y:S01]  /*13030*/  LDL.LU R2, [R1+0x420] ;  /* 0x0004200001027983 */ /* 0x002ea20000300800 */
[----:B------:R-:W-:-:S09]  /*13040*/  UIADD3.64 UR22, UR10, 0x4, URZ ;  /* 0x000000040a167897 */ /* 0x000fd2000fffe03f */
[----:B------:R-:W-:Y:S01]  /*13050*/  HGMMA.64x256x16.F32.BF16 R24, gdesc[UR20].tnspA, R24, gsb0 ;  /* 0x23e00000141879f0 */ /* 0x000fe20008001818 */
        /* <DEDUP_REMOVED lines=30> */
[----:B------:R0:W-:Y:S01]  /*13240*/  STL [R1+0x214], R245 ;  /* 0x000214f501007387 */ /* 0x0001e20000100800 */
[----:B------:R-:W-:Y:S01]  /*13250*/  UIADD3 UR7, UR7, -0x40, URZ ;  /* 0xffffffc007077890 */ /* 0x000fe2000fffe03f */
[----:B------:R-:W-:-:S02]  /*13260*/  WARPGROUP.DEPBAR.LE gsb0, 0x0 ;  /* 0x00008000000079c5 */ /* 0x000fc40000010000 */
[----:B--2---:R-:W-:-:S05]  /*13270*/  VIADD R2, R2, 0xffffffff ;  /* 0xffffffff02027836 */ /* 0x004fca0000000000 */
[----:B------:R0:W-:Y:S04]  /*13280*/  STL [R1+0x420], R2 ;  /* 0x0004200201007387 */ /* 0x0001e80000100800 */
[----:B------:R0:W-:Y:S04]  /*13290*/  STL [R1+0x414], R246 ;  /* 0x000414f601007387 */ /* 0x0001e80000100800 */
[----:B------:R0:W-:Y:S04]  /*132a0*/  STL [R1+0x218], R247 ;  /* 0x000218f701007387 */ /* 0x0001e80000100800 */
[----:B------:R0:W-:Y:S01]  /*132b0*/  STL [R1+0x418], R248 ;  /* 0x000418f801007387 */ /* 0x0001e20000100800 */
[----:B------:R-:W-:-:S13]  /*132c0*/  ISETP.NE.U32.AND P0, PT, R2, RZ, PT ;  /* 0x000000ff0200720c */ /* 0x000fda0003f05070 */
[----:B0-----:R-:W-:Y:S05]  /*132d0*/  @P0 BRA `(.L_x_1) ;  /* 0xffffff7000e80947 */ /* 0x001fea000383ffff */
[----:B------:R-:W-:Y:S02]  /*132e0*/  F2FP.BF16.F32.PACK_AB R120, R124, R120 ;  /* 0x000000787c78723e */ /* 0x000fe400000010ff */
[----:B------:R-:W-:Y:S02]  /*132f0*/  F2FP.BF16.F32.PACK_AB R124, R93, R89 ;  /* 0x000000595d7c723e */ /* 0x000fe400000010ff */
[----:B------:R-:W-:Y:S02]  /*13300*/  F2FP.BF16.F32.PACK_AB R89, R100, R96 ;  /* 0x000000606459723e */ /* 0x000fe400000010ff */
[----:B------:R-:W-:Y:S02]  /*13310*/  F2FP.BF16.F32.PACK_AB R12, R125, R121 ;  /* 0x000000797d0c723e */ /* 0x000fe400000010ff */
[----:B------:R-:W-:Y:S02]  /*13320*/  F2FP.BF16.F32.PACK_AB R100, R61, R57 ;  /* 0x000000393d64723e */ /* 0x000fe400000010ff */
[----:B------:R-:W-:-:S02]  /*13330*/  F2FP.BF16.F32.PACK_AB R125, R101, R97 ;  /* 0x00000061657d723e */ /* 0x000fc400000010ff */
        /* <DEDUP_REMOVED lines=57> */
[----:B------:R-:W-:-:S07]  /*136d0*/  F2FP.BF16.F32.PACK_AB R24, R28, R24 ;  /* 0x000000181c18723e */ /* 0x000fce00000010ff */
.L_x_0:
[----:B------:R-:W2:Y:S01]  /*136e0*/  LDL.LU R152, [R1+0x500] ;  /* 0x0005000001987983 */ /* 0x000ea20000300800 */
[----:B------:R-:W-:Y:S01]  /*136f0*/  ULDC.64 UR10, c[0x0][0x228] ;  /* 0x00008a00000a7ab9 */ /* 0x000fe20000000a00 */
[----:B------:R-:W-:Y:S01]  /*13700*/  ULDC UR7, c[0x0][0x22c] ;  /* 0x00008b0000077ab9 */ /* 0x000fe20000000800 */
[----:B------:R-:W-:Y:S01]  /*13710*/  ULDC.64 UR8, c[0x0][0x220] ;  /* 0x0000880000087ab9 */ /* 0x000fe20000000a00 */
[----:B------:R-:W3:Y:S01]  /*13720*/  LDL.LU R153, [R1+0x488] ;  /* 0x0004880001997983 */ /* 0x000ee20000300800 */
[----:B------:R-:W1:Y:S02]  /*13730*/  S2R R154, SR_TID.X ;  /* 0x00000000009a7919 */ /* 0x000e640000002100 */
[C---:B-1----:R-:W-:Y:S01]  /*13740*/  LOP3.LUT R3, R154.reuse, 0x80, RZ, 0xc0, !PT ;  /* 0x000000809a037812 */ /* 0x042fe200078ec0ff */
[----:B------:R-:W-:-:S03]  /*13750*/  IMAD.SHL.U32 R2, R154, 0x8, RZ ;  /* 0x000000089a027824 */ /* 0x000fc600078e00ff */
[----:B------:R-:W-:Y:S01]  /*13760*/  R2UR UR4, R3 ;  /* 0x00000000030472ca */ /* 0x000fe200000e0000 */
[----:B------:R-:W-:Y:S01]  /*13770*/  IMAD.SHL.U32 R3, R154, 0x200, RZ ;  /* 0x000002009a037824 */ /* 0x000fe200078e00ff */
[----:B------:R-:W-:Y:S01]  /*13780*/  LOP3.LUT R31, R2, 0x300, RZ, 0xc0, !PT ;  /* 0x00000300021f7812 */ /* 0x000fe200078ec0ff */
[C---:B------:R-:W-:Y:S02]  /*13790*/  IMAD.SHL.U32 R28, R154.reuse, 0x4, RZ ;  /* 0x000000049a1c7824 */ /* 0x040fe400078e00ff */
[C---:B------:R-:W-:Y:S01]  /*137a0*/  IMAD.SHL.U32 R29, R154.reuse, 0x20, RZ ;  /* 0x000000209a1d7824 */ /* 0x040fe200078e00ff */
[----:B------:R-:W-:Y:S01]  /*137b0*/  LOP3.LUT R2, R3, 0x3000, RZ, 0xc0, !PT ;  /* 0x0000300003027812 */ /* 0x000fe200078ec0ff */
[C---:B------:R-:W-:Y:S02]  /*137c0*/  IMAD.SHL.U32 R30, R154.reuse, 0x800, RZ ;  /* 0x000008009a1e7824 */ /* 0x040fe400078e00ff */
[----:B------:R-:W-:Y:S02]  /*137d0*/  IMAD.SHL.U32 R3, R154, 0x10, RZ ;  /* 0x000000109a037824 */ /* 0x000fe400078e00ff */
[----:B------:R-:W4:Y:S01]  /*137e0*/  LDL.LU R154, [R1+0x484] ;  /* 0x00048400019a7983 */ /* 0x000f220000300800 */
[----:B------:R-:W-:Y:S01]  /*137f0*/  LOP3.LUT R30, R30, 0x3000, RZ, 0xc0, !PT ;  /* 0x000030001e1e7812 */ /* 0x000fe200078ec0ff */
[----:B------:R-:W-:-:S02]  /*13800*/  ULEA UR6, UR4, UR5, 0x4 ;  /* 0x0000000504067291 */ /* 0x000fc4000f8e203f */
[----:B------:R-:W-:Y:S01]  /*13810*/  USHF.R.U32.HI UR4, URZ, 0x2, UR4 ;  /* 0x000000023f047899 */ /* 0x000fe20008011604 */
[----:B------:R-:W-:Y:S02]  /*13820*/  LOP3.LUT R3, R30, 0x7f0, R3, 0xf8, !PT ;  /* 0x000007f01e037812 */ /* 0x000fe400078ef803 */
[----:B------:R-:W-:-:S03]  /*13830*/  LOP3.LUT R29, R2, 0x60, R29, 0xf8, !PT ;  /* 0x00000060021d7812 */ /* 0x000fc600078ef81d */
[----:B------:R-:W-:Y:S01]  /*13840*/  LOP3.LUT R72, R3, UR4, RZ, 0x3c, !PT ;  /* 0x0000000403487c12 */ /* 0x000fe2000f8e3cff */
[----:B------:R-:W-:Y:S01]  /*13850*/  ULDC UR4, c[0x0][0x244] ;  /* 0x0000910000047ab9 */ /* 0x000fe20000000800 */
[----:B------:R-:W-:Y:S01]  /*13860*/  BAR.SYNC.DEFER_BLOCKING 0x0 ;  /* 0x0000000000007b1d */ /* 0x000fe20000010000 */
[----:B------:R-:W-:-:S04]  /*13870*/  LOP3.LUT R28, R31, 0x70, R28, 0xf8, !PT ;  /* 0x000000701f1c7812 */ /* 0x000fc800078ef81c */
[----:B------:R-:W-:-:S05]  /*13880*/  LOP3.LUT R73, R29, R28, RZ, 0x3c, !PT ;  /* 0x0000001c1d497212 */ /* 0x000fca00078e3cff */
[----:B------:R-:W-:Y:S04]  /*13890*/  STS.128 [R73+UR6], R24 ;  /* 0x0000001849007988 */ /* 0x000fe80008000c06 */
[----:B------:R-:W-:Y:S04]  /*138a0*/  STS.128 [R73+UR6+0x400], R68 ;  /* 0x0004004449007988 */ /* 0x000fe80008000c06 */
[----:B------:R0:W-:Y:S04]  /*138b0*/  STS.128 [R73+UR6+0x80], R64 ;  /* 0x0000804049007988 */ /* 0x0001e80008000c06 */
[----:B------:R-:W-:Y:S01]  /*138c0*/  STS.128 [R73+UR6+0x480], R60 ;  /* 0x0004803c49007988 */ /* 0x000fe20008000c06 */
[----:B------:R-:W-:Y:S01]  /*138d0*/  BAR.SYNC.DEFER_BLOCKING 0x0 ;  /* 0x0000000000007b1d */ /* 0x000fe20000010000 */
[----:B0-----:R-:W-:-:S07]  /*138e0*/  LOP3.LUT R64, R72, 0x40, RZ, 0x3c, !PT ;  /* 0x0000004048407812 */ /* 0x001fce00078e3cff */
[----:B------:R-:W0:Y:S01]  /*138f0*/  LDC R65, c[0x0][0x248] ;  /* 0x00009200ff417b82 */ /* 0x000e220000000800 */
[----:B------:R-:W1:Y:S04]  /*13900*/  LDS.128 R24, [R72+UR5] ;  /* 0x0000000548187984 */ /* 0x000e680008000c00 */
[----:B------:R-:W-:Y:S04]  /*13910*/  LDS.128 R32, [R72+UR5+0x800] ;  /* 0x0008000548207984 */ /* 0x000fe80008000c00 */
[----:B------:R-:W1:Y:S04]  /*13920*/  LDS.128 R36, [R64+UR5] ;  /* 0x0000000540247984 */ /* 0x000e680008000c00 */
[----:B------:R-:W-:Y:S01]  /*13930*/  LDS.128 R28, [R64+UR5+0x800] ;  /* 0x00080005401c7984 */ /* 0x000fe20008000c00 */
[----:B------:R-:W-:Y:S01]  /*13940*/  BAR.SYNC.DEFER_BLOCKING 0x0 ;  /* 0x0000000000007b1d */ /* 0x000fe20000010000 */
[----:B---3--:R-:W-:-:S04]  /*13950*/  ISETP.GE.AND P0, PT, R153, UR10, PT ;  /* 0x0000000a99007c0c */ /* 0x008fc8000bf06270 */
[----:B--2---:R-:W-:Y:S01]  /*13960*/  ISETP.LT.AND P5, PT, R152, UR7, !P0 ;  /* 0x0000000798007c0c */ /* 0x004fe2000c7a1270 */
[----:B------:R-:W-:Y:S01]  /*13970*/  IMAD R2, R153, UR4, RZ ;  /* 0x0000000499027c24 */ /* 0x000fe2000f8e02ff */
[----:B------:R-:W2:Y:S04]  /*13980*/  LDL.LU R152, [R1+0x480] ;  /* 0x0004800001987983 */ /* 0x000ea80000300800 */
[----:B------:R-:W-:Y:S04]  /*13990*/  STS.128 [R73+UR6], R56 ;  /* 0x0000003849007988 */ /* 0x000fe80008000c06 */
[----:B------:R-:W-:Y:S04]  /*139a0*/  STS.128 [R73+UR6+0x400], R100 ;  /* 0x0004006449007988 */ /* 0x000fe80008000c06 */
[----:B------:R-:W-:Y:S04]  /*139b0*/  STS.128 [R73+UR6+0x80], R96 ;  /* 0x0000806049007988 */ /* 0x000fe80008000c06 */
[----:B------:R-:W-:Y:S01]  /*139c0*/  STS.128 [R73+UR6+0x480], R92 ;  /* 0x0004805c49007988 */ /* 0x000fe20008000c06 */
[C---:B0----5:R-:W-:Y:S01]  /*139d0*/  IMAD R67, R0.reuse, R65, RZ ;  /* 0x0000004100437224 */ /* 0x061fe200078e02ff */
[----:B------:R-:W-:Y:S01]  /*139e0*/  BAR.SYNC.DEFER_BLOCKING 0x0 ;  /* 0x0000000000007b1d */ /* 0x000fe20000010000 */
[----:B------:R-:W-:-:S05]  /*139f0*/  ISETP.LT.AND P2, PT, R0, UR11, !P0 ;  /* 0x0000000b00007c0c */ /* 0x000fca000c741270 */
[----:B------:R-:W-:Y:S01]  /*13a00*/  ULDC UR4, c[0x0][0x22c] ;  /* 0x00008b0000047ab9 */ /* 0x000fe20000000800 */
[----:B------:R-:W-:Y:S01]  /*13a10*/  ULDC UR7, c[0x0][0x22c] ;  /* 0x00008b0000077ab9 */ /* 0x000fe20000000800 */
[----:B------:R-:W3:Y:S04]  /*13a20*/  LDL.LU R156, [R1+0x47c] ;  /* 0x00047c00019c7983 */ /* 0x000ee80000300800 */
[----:B------:R-:W3:Y:S04]  /*13a30*/  LDL.LU R155, [R1+0x478] ;  /* 0x00047800019b7983 */ /* 0x000ee80000300800 */
[----:B------:R-:W3:Y:S04]  /*13a40*/  LDL.LU R153, [R1+0x474] ;  /* 0x0004740001997983 */ /* 0x000ee80000300800 */
[----:B------:R-:W0:Y:S04]  /*13a50*/  LDS.128 R40, [R72+UR5] ;  /* 0x0000000548287984 */ /* 0x000e280008000c00 */
[----:B------:R-:W-:Y:S04]  /*13a60*/  LDS.128 R44, [R72+UR5+0x800] ;  /* 0x00080005482c7984 */ /* 0x000fe80008000c00 */
[----:B------:R-:W0:Y:S04]  /*13a70*/  LDS.128 R48, [R64+UR5] ;  /* 0x0000000540307984 */ /* 0x000e280008000c00 */
[----:B------:R-:W-:Y:S01]  /*13a80*/  LDS.128 R52, [R64+UR5+0x800] ;  /* 0x0008000540347984 */ /* 0x000fe20008000c00 */
[----:B------:R-:W-:Y:S06]  /*13a90*/  BAR.SYNC.DEFER_BLOCKING 0x0 ;  /* 0x0000000000007b1d */ /* 0x000fec0000010000 */
[----:B------:R-:W-:Y:S04]  /*13aa0*/  STS.128 [R73+UR6], R88 ;  /* 0x0000005849007988 */ /* 0x000fe80008000c06 */
[----:B------:R-:W-:Y:S04]  /*13ab0*/  STS.128 [R73+UR6+0x400], R124 ;  /* 0x0004007c49007988 */ /* 0x000fe80008000c06 */
[----:B------:R-:W-:Y:S04]  /*13ac0*/  STS.128 [R73+UR6+0x80], R20 ;  /* 0x0000801449007988 */ /* 0x000fe80008000c06 */
[----:B------:R-:W-:Y:S01]  /*13ad0*/  STS.128 [R73+UR6+0x480], R16 ;  /* 0x0004801049007988 */ /* 0x000fe20008000c06 */
[----:B------:R-:W-:Y:S06]  /*13ae0*/  BAR.SYNC.DEFER_BLOCKING 0x0 ;  /* 0x0000000000007b1d */ /* 0x000fec0000010000 */
[----:B------:R-:W0:Y:S04]  /*13af0*/  LDS.128 R16, [R72+UR5] ;  /* 0x0000000548107984 */ /* 0x000e280008000c00 */
[----:B------:R-:W-:Y:S04]  /*13b00*/  LDS.128 R20, [R72+UR5+0x800] ;  /* 0x0008000548147984 */ /* 0x000fe80008000c00 */
[----:B------:R-:W0:Y:S04]  /*13b10*/  LDS.128 R56, [R64+UR5] ;  /* 0x0000000540387984 */ /* 0x000e280008000c00 */
[----:B------:R-:W-:Y:S01]  /*13b20*/  LDS.128 R60, [R64+UR5+0x800] ;  /* 0x00080005403c7984 */ /* 0x000fe20008000c00 */
[----:B------:R-:W-:Y:S01]  /*13b30*/  BAR.SYNC.DEFER_BLOCKING 0x0 ;  /* 0x0000000000007b1d */ /* 0x000fe20000010000 */
[----:B------:R-:W-:-:S04]  /*13b40*/  LEA R66, P1, R2, UR8, 0x1 ;  /* 0x0000000802427c11 */ /* 0x000fc8000f8208ff */
[----:B------:R-:W-:Y:S02]  /*13b50*/  LEA.HI.X.SX32 R0, R2, UR9, 0x1, P1 ;  /* 0x0000000902007c11 */ /* 0x000fe400088f0eff */
[C---:B------:R-:W-:Y:S01]  /*13b60*/  LEA R2, P3, R67.reuse, R66, 0x1 ;  /* 0x0000004243027211 */ /* 0x040fe200078608ff */
[C---:B----4-:R-:W-:Y:S01]  /*13b70*/  IMAD R69, R154.reuse, R65, RZ ;  /* 0x000000419a457224 */ /* 0x050fe200078e02ff */
[----:B------:R-:W-:Y:S04]  /*13b80*/  STS.128 [R73+UR6], R120 ;  /* 0x0000007849007988 */ /* 0x000fe80008000c06 */
[----:B------:R-:W-:Y:S04]  /*13b90*/  STS.128 [R73+UR6+0x400], R12 ;  /* 0x0004000c49007988 */ /* 0x000fe80008000c06 */
[----:B------:R-:W-:Y:S04]  /*13ba0*/  STS.128 [R73+UR6+0x80], R8 ;  /* 0x0000800849007988 */ /* 0x000fe80008000c06 */
[----:B------:R4:W-:Y:S01]  /*13bb0*/  STS.128 [R73+UR6+0x480], R4 ;  /* 0x0004800449007988 */ /* 0x0009e20008000c06 */
[----:B------:R-:W-:Y:S01]  /*13bc0*/  ISETP.LT.AND P1, PT, R154, UR4, !P0 ;  /* 0x000000049a007c0c */ /* 0x000fe2000c721270 */
[----:B------:R-:W-:Y:S01]  /*13bd0*/  ULDC UR6, c[0x0][0x22c] ;  /* 0x00008b0000067ab9 */ /* 0x000fe20000000800 */
[----:B------:R-:W-:Y:S01]  /*13be0*/  LEA.HI.X.SX32 R3, R67, R0, 0x1, P3 ;  /* 0x0000000043037211 */ /* 0x000fe200018f0eff */
[----:B------:R-:W-:Y:S06]  /*13bf0*/  BAR.SYNC.DEFER_BLOCKING 0x0 ;  /* 0x0000000000007b1d */ /* 0x000fec0000010000 */
[----:B------:R-:W-:Y:S01]  /*13c00*/  ULDC UR4, c[0x0][0x22c] ;  /* 0x00008b0000047ab9 */ /* 0x000fe20000000800 */
[----:B------:R-:W3:Y:S01]  /*13c10*/  LDL.LU R154, [R1+0x470] ;  /* 0x00047000019a7983 */ /* 0x000ee20000300800 */
[----:B----4-:R-:W-:-:S04]  /*13c20*/  LEA R4, P4, R69, R66, 0x1 ;  /* 0x0000004245047211 */ /* 0x010fc800078808ff */
[----:B------:R-:W-:Y:S02]  /*13c30*/  LEA.HI.X.SX32 R5, R69, R0, 0x1, P4 ;  /* 0x0000000045057211 */ /* 0x000fe400020f0eff */
[----:B-1----:R-:W-:Y:S01]  /*13c40*/  PRMT R6, R24, 0x7632, R6 ;  /* 0x0000763218067816 */ /* 0x002fe20000000006 */
[----:B------:R1:W-:Y:S04]  /*13c50*/  @P2 STG.E.U16 desc[UR24][R2.64], R24 ;  /* 0x0000001802002986 */ /* 0x0003e8000c101518 */
[----:B------:R4:W-:Y:S01]  /*13c60*/  @P1 STG.E.U16 desc[UR24][R4.64], R36 ;  /* 0x0000002404001986 */ /* 0x0009e2000c101518 */
[C---:B--2---:R-:W-:Y:S01]  /*13c70*/  ISETP.LT.AND P3, PT, R152.reuse, UR7, !P0 ;  /* 0x0000000798007c0c */ /* 0x044fe2000c761270 */
[----:B------:R-:W-:Y:S01]  /*13c80*/  IMAD R13, R152, R65, RZ ;  /* 0x00000041980d7224 */ /* 0x000fe200078e02ff */
[----:B------:R-:W-:Y:S01]  /*13c90*/  PRMT R8, R37, 0x7632, R8 ;  /* 0x0000763225087816 */ /* 0x000fe20000000008 */
[----:B------:R-:W2:Y:S01]  /*13ca0*/  LDL.LU R152, [R1+0x46c] ;  /* 0x00046c0001987983 */ /* 0x000ea20000300800 */
[----:B------:R-:W-:-:S02]  /*13cb0*/  ULDC UR7, c[0x0][0x22c] ;  /* 0x00008b0000077ab9 */ /* 0x000fc40000000800 */
[C---:B-1----:R-:W-:Y:S01]  /*13cc0*/  LEA R2, P6, R13.reuse, R66, 0x1 ;  /* 0x000000420d027211 */ /* 0x042fe200078c08ff */
[----:B------:R-:W2:Y:S03]  /*13cd0*/  LDL.LU R15, [R1+0x468] ;  /* 0x00046800010f7983 */ /* 0x000ea60000300800 */
[----:B------:R-:W-:-:S05]  /*13ce0*/  LEA.HI.X.SX32 R3, R13, R0, 0x1, P6 ;  /* 0x000000000d037211 */ /* 0x000fca00030f0eff */
[----:B------:R1:W-:Y:S01]  /*13cf0*/  @P3 STG.E.U16 desc[UR24][R2.64], R6 ;  /* 0x0000000602003986 */ /* 0x0003e2000c101518 */
[----:B---3--:R-:W-:-:S05]  /*13d00*/  IMAD R9, R156, R65, RZ ;  /* 0x000000419c097224 */ /* 0x008fca00078e02ff */
[----:B----4-:R-:W-:Y:S02]  /*13d10*/  LEA R4, P1, R9, R66, 0x1 ;  /* 0x0000004209047211 */ /* 0x010fe400078208ff */
[----:B------:R-:W-:Y:S01]  /*13d20*/  ISETP.LT.AND P3, PT, R153, UR6, !P0 ;  /* 0x0000000699007c0c */ /* 0x000fe2000c761270 */
[-C--:B------:R-:W-:Y:S01]  /*13d30*/  IMAD R7, R155, R65.reuse, RZ ;  /* 0x000000419b077224 */ /* 0x080fe200078e02ff */
[----:B------:R-:W-:Y:S01]  /*13d40*/  LEA.HI.X.SX32 R5, R9, R0, 0x1, P1 ;  /* 0x0000000009057211 */ /* 0x000fe200008f0eff */
[----:B------:R-:W-:Y:S01]  /*13d50*/  IMAD R9, R153, R65, RZ ;  /* 0x0000004199097224 */ /* 0x000fe200078e02ff */
[----:B------:R-:W-:Y:S01]  /*13d60*/  ISETP.LT.AND P2, PT, R156, UR4, !P0 ;  /* 0x000000049c007c0c */ /* 0x000fe2000c741270 */
[----:B------:R-:W3:Y:S01]  /*13d70*/  LDL.LU R153, [R1+0x464] ;  /* 0x0004640001997983 */ /* 0x000ee20000300800 */
[----:B-1----:R-:W-:Y:S01]  /*13d80*/  PRMT R3, R36, 0x7632, R3 ;  /* 0x0000763224037816 */ /* 0x002fe20000000003 */
[----:B------:R-:W-:Y:S01]  /*13d90*/  ULDC UR4, c[0x0][0x22c] ;  /* 0x00008b0000047ab9 */ /* 0x000fe20000000800 */
[----:B------:R-:W-:Y:S01]  /*13da0*/  ULDC UR6, c[0x0][0x22c] ;  /* 0x00008b0000067ab9 */ /* 0x000fe20000000800 */
[----:B------:R-:W4:Y:S01]  /*13db0*/  LDL.LU R14, [R1+0x460] ;  /* 0x00046000010e7983 */ /* 0x000f220000300800 */
[----:B------:R-:W-:Y:S01]  /*13dc0*/  ISETP.LT.AND P1, PT, R155, UR4, !P0 ;  /* 0x000000049b007c0c */ /* 0x000fe2000c721270 */
[----:B------:R-:W-:-:S02]  /*13dd0*/  ULDC UR4, c[0x0][0x22c] ;  /* 0x00008b0000047ab9 */ /* 0x000fc40000000800 */
[----:B------:R-:W3:Y:S04]  /*13de0*/  LDL.LU R11, [R1+0x5d8] ;  /* 0x0005d800010b7983 */ /* 0x000ee80000300800 */
[----:B------:R1:W-:Y:S01]  /*13df0*/  @P2 STG.E.U16 desc[UR24][R4.64], R3 ;  /* 0x0000000304002986 */ /* 0x0003e2000c101518 */
[----:B------:R-:W-:-:S03]  /*13e00*/  LEA R2, P2, R7, R66, 0x1 ;  /* 0x0000004207027211 */ /* 0x000fc600078408ff */
[----:B------:R-:W3:Y:S01]  /*13e10*/  LDL.LU R13, [R1+0x45c] ;  /* 0x00045c00010d7983 */ /* 0x000ee20000300800 */
[----:B-1----:R-:W-:Y:S02]  /*13e20*/  LEA R4, P6, R9, R66, 0x1 ;  /* 0x0000004209047211 */ /* 0x002fe400078c08ff */
[-C--:B------:R-:W-:Y:S02]  /*13e30*/  LEA.HI.X.SX32 R3, R7, R0.reuse, 0x1, P2 ;  /* 0x0000000007037211 */ /* 0x080fe400010f0eff */
[----:B------:R-:W-:-:S03]  /*13e40*/  LEA.HI.X.SX32 R5, R9, R0, 0x1, P6 ;  /* 0x0000000009057211 */ /* 0x000fc600030f0eff */
[----:B------:R1:W-:Y:S04]  /*13e50*/  @P1 STG.E.U16 desc[UR24][R2.64], R25 ;  /* 0x0000001902001986 */ /* 0x0003e8000c101518 */
[----:B------:R0:W-:Y:S01]  /*13e60*/  @P3 STG.E.U16 desc[UR24][R4.64], R37 ;  /* 0x0000002504003986 */ /* 0x0001e2000c101518 */
[----:B------:R-:W-:Y:S01]  /*13e70*/  PRMT R6, R25, 0x7632, R6 ;  /* 0x0000763219067816 */ /* 0x000fe20000000006 */
[C---:B------:R-:W-:Y:S01]  /*13e80*/  IMAD R7, R154.reuse, R65, RZ ;  /* 0x000000419a077224 */ /* 0x040fe200078e02ff */
[----:B------:R-:W-:Y:S01]  /*13e90*/  ISETP.LT.AND P4, PT, R154, UR4, !P0 ;  /* 0x000000049a007c0c */ /* 0x000fe2000c781270 */
[----:B------:R-:W-:-:S03]  /*13ea0*/  ULDC UR4, c[0x0][0x22c] ;  /* 0x00008b0000047ab9 */ /* 0x000fc60000000800 */
[----:B-1----:R-:W-:-:S04]  /*13eb0*/  LEA R2, P1, R7, R66, 0x1 ;  /* 0x0000004207027211 */ /* 0x002fc800078208ff */
[----:B------:R-:W-:-:S05]  /*13ec0*/  LEA.HI.X.SX32 R3, R7, R0, 0x1, P1 ;  /* 0x0000000007037211 */ /* 0x000fca00008f0eff */
[----:B------:R1:W-:Y:S01]  /*13ed0*/  @P4 STG.E.U16 desc[UR24][R2.64], R6 ;  /* 0x0000000602004986 */ /* 0x0003e2000c101518 */
[CC--:B--2---:R-:W-:Y:S01]  /*13ee0*/  IMAD R9, R152.reuse, R65.reuse, RZ ;  /* 0x0000004198097224 */ /* 0x0c4fe200078e02ff */
[----:B------:R-:W-:Y:S01]  /*13ef0*/  ISETP.LT.AND P2, PT, R152, UR6, !P0 ;  /* 0x0000000698007c0c */ /* 0x000fe2000c741270 */
[----:B------:R-:W-:Y:S01]  /*13f00*/  ULDC UR6, c[0x0][0x22c] ;  /* 0x00008b0000067ab9 */ /* 0x000fe20000000800 */
[----:B------:R-:W2:Y:S02]  /*13f10*/  LDL.LU R152, [R1+0x458] ;  /* 0x0004580001987983 */ /* 0x000ea40000300800 */
[----:B0-----:R-:W-:Y:S01]  /*13f20*/  LEA R4, P3, R9, R66, 0x1 ;  /* 0x0000004209047211 */ /* 0x001fe200078608ff */
[----:B------:R-:W-:-:S03]  /*13f30*/  IMAD R7, R15, R65, RZ ;  /* 0x000000410f077224 */ /* 0x000fc600078e02ff */
[----:B------:R-:W-:-:S05]  /*13f40*/  LEA.HI.X.SX32 R5, R9, R0, 0x1, P3 ;  /* 0x0000000009057211 */ /* 0x000fca00018f0eff */
[----:B------:R0:W-:Y:S01]  /*13f50*/  @P2 STG.E.U16 desc[UR24][R4.64], R8 ;  /* 0x0000000804002986 */ /* 0x0001e2000c101518 */
[----:B-1----:R-:W-:Y:S02]  /*13f60*/  LEA R2, P2, R7, R66, 0x1 ;  /* 0x0000004207027211 */ /* 0x002fe400078408ff */
[----:B------:R-:W-:Y:S01]  /*13f70*/  ISETP.LT.AND P3, PT, R15, UR4, !P0 ;  /* 0x000000040f007c0c */ /* 0x000fe2000c761270 */
[----:B------:R-:W-:Y:S01]  /*13f80*/  ULDC UR4, c[0x0][0x22c] ;  /* 0x00008b0000047ab9 */ /* 0x000fe20000000800 */
[----:B------:R-:W-:Y:S01]  /*13f90*/  LEA.HI.X.SX32 R3, R7, R0, 0x1, P2 ;  /* 0x0000000007037211 */ /* 0x000fe200010f0eff */
[----:B------:R-:W2:Y:S01]  /*13fa0*/  LDL.LU R15, [R1+0x454] ;  /* 0x00045400010f7983 */ /* 0x000ea20000300800 */
[C---:B----4-:R-:W-:Y:S01]  /*13fb0*/  ISETP.LT.AND P4, PT, R14.reuse, UR6, !P0 ;  /* 0x000000060e007c0c */ /* 0x050fe2000c781270 */
[-C--:B------:R-:W-:Y:S01]  /*13fc0*/  IMAD R7, R14, R65.reuse, RZ ;  /* 0x000000410e077224 */ /* 0x080fe200078e02ff */
[C---:B---3--:R-:W-:Y:S01]  /*13fd0*/  ISETP.LT.AND P1, PT, R153.reuse, UR4, !P0 ;  /* 0x0000000499007c0c */ /* 0x048fe2000c721270 */
[----:B------:R-:W3:Y:S01]  /*13fe0*/  LDL.LU R14, [R1+0x450] ;  /* 0x00045000010e7983 */ /* 0x000ee20000300800 */
[----:B------:R-:W-:Y:S01]  /*13ff0*/  IMAD R9, R153, R65, RZ ;  /* 0x0000004199097224 */ /* 0x000fe200078e02ff */
[----:B------:R-:W-:Y:S01]  /*14000*/  ISETP.LT.AND P2, PT, R11, UR7, !P0 ;  /* 0x000000070b007c0c */ /* 0x000fe2000c741270 */
[----:B------:R-:W-:-:S03]  /*14010*/  ULDC UR4, c[0x0][0x22c] ;  /* 0x00008b0000047ab9 */ /* 0x000fc60000000800 */
[----:B------:R1:W-:Y:S01]  /*14020*/  @P3 STG.E.U16 desc[UR24][R2.64], R26 ;  /* 0x0000001a02003986 */ /* 0x0003e2000c101518 */
[----:B------:R-:W-:Y:S01]  /*14030*/  PRMT R6, R26, 0x7632, R6 ;  /* 0x000076321a067816 */ /* 0x000fe20000000006 */
[----:B------:R-:W-:Y:S01]  /*14040*/  ULDC UR6, c[0x0][0x22c] ;  /* 0x00008b0000067ab9 */ /* 0x000fe20000000800 */
[C---:B0-----:R-:W-:Y:S01]  /*14050*/  LEA R4, P6, R9.reuse, R66, 0x1 ;  /* 0x0000004209047211 */ /* 0x041fe200078c08ff */
[----:B------:R-:W4:Y:S03]  /*14060*/  LDL.LU R11, [R1+0x44c] ;  /* 0x00044c00010b7983 */ /* 0x000f260000300800 */
[----:B------:R-:W-:Y:S02]  /*14070*/  LEA.HI.X.SX32 R5, R9, R0, 0x1, P6 ;  /* 0x0000000009057211 */ /* 0x000fe400030f0eff */
[----:B-1----:R-:W-:-:S04]  /*14080*/  LEA R2, P3, R7, R66, 0x1 ;  /* 0x0000004207027211 */ /* 0x002fc800078608ff */
[----:B------:R-:W-:Y:S01]  /*14090*/  LEA.HI.X.SX32 R3, R7, R0, 0x1, P3 ;  /* 0x0000000007037211 */ /* 0x000fe200018f0eff */
[C---:B------:R-:W-:Y:S01]  /*140a0*/  IMAD R7, R13.reuse, R65, RZ ;  /* 0x000000410d077224 */ /* 0x040fe200078e02ff */
[----:B------:R-:W-:Y:S01]  /*140b0*/  ISETP.LT.AND P3, PT, R13, UR4, !P0 ;  /* 0x000000040d007c0c */ /* 0x000fe2000c761270 */
[----:B------:R0:W-:Y:S01]  /*140c0*/  @P1 STG.E.U16 desc[UR24][R4.64], R38 ;  /* 0x0000002604001986 */ /* 0x0001e2000c101518 */
[----:B------:R-:W-:-:S03]  /*140d0*/  ULDC UR4, c[0x0][0x22c] ;  /* 0x00008b0000047ab9 */ /* 0x000fc60000000800 */
[----:B------:R1:W-:Y:S04]  /*140e0*/  @P4 STG.E.U16 desc[UR24][R2.64], R6 ;  /* 0x0000000602004986 */ /* 0x0003e8000c101518 */
[----:B------:R-:W4:Y:S01]  /*140f0*/  LDL.LU R13, [R1+0x5d4] ;  /* 0x0005d400010d7983 */ /* 0x000f220000300800 */
[----:B0-----:R-:W-:-:S03]  /*14100*/  PRMT R5, R38, 0x7632, R5 ;  /* 0x0000763226057816 */ /* 0x001fc60000000005 */
[----:B------:R-:W4:Y:S01]  /*14110*/  LDL.LU R153, [R1+0x5d0] ;  /* 0x0005d00001997983 */ /* 0x000f220000300800 */
[----:B-1----:R-:W-:-:S04]  /*14120*/  LEA R2, P4, R7, R66, 0x1 ;  /* 0x0000004207027211 */ /* 0x002fc800078808ff */
[----:B------:R-:W-:-:S05]  /*14130*/  LEA.HI.X.SX32 R3, R7, R0, 0x1, P4 ;  /* 0x0000000007037211 */ /* 0x000fca00020f0eff */
[----:B------:R0:W-:Y:S01]  /*14140*/  @P3 STG.E.U16 desc[UR24][R2.64], R5 ;  /* 0x0000000502003986 */ /* 0x0001e2000c101518 */
[C---:B--2---:R-:W-:Y:S01]  /*14150*/  IMAD R9, R152.reuse, R65, RZ ;  /* 0x0000004198097224 */ /* 0x044fe200078e02ff */
[----:B------:R-:W-:Y:S01]  /*14160*/  ISETP.LT.AND P1, PT, R152, UR4, !P0 ;  /* 0x0000000498007c0c */ /* 0x000fe2000c721270 */
[----:B------:R-:W-:Y:S01]  /*14170*/  ULDC UR4, c[0x0][0x22c] ;  /* 0x00008b0000047ab9 */ /* 0x000fe20000000800 */
[----:B------:R-:W2:Y:S02]  /*14180*/  LDL.LU R152, [R1+0x5cc] ;  /* 0x0005cc0001987983 */ /* 0x000ea40000300800 */
[----:B------:R-:W-:-:S04]  /*14190*/  LEA R4, P4, R9, R66, 0x1 ;  /* 0x0000004209047211 */ /* 0x000fc800078808ff */
[----:B0-----:R-:W-:Y:S02]  /*141a0*/  LEA.HI.X.SX32 R5, R9, R0, 0x1, P4 ;  /* 0x0000000009057211 */ /* 0x001fe400020f0eff */
[C---:B---3--:R-:W-:Y:S01]  /*141b0*/  ISETP.LT.AND P4, PT, R14.reuse, UR4, !P0 ;  /* 0x000000040e007c0c */ /* 0x048fe2000c781270 */
[-C--:B------:R-:W-:Y:S01]  /*141c0*/  IMAD R9, R14, R65.reuse, RZ ;  /* 0x000000410e097224 */ /* 0x080fe200078e02ff */
[C---:B------:R-:W-:Y:S01]  /*141d0*/  ISETP.LT.AND P6, PT, R15.reuse, UR6, !P0 ;  /* 0x000000060f007c0c */ /* 0x040fe2000c7c1270 */
[----:B------:R-:W3:Y:S01]  /*141e0*/  LDL.LU R14, [R1+0x5c8] ;  /* 0x0005c800010e7983 */ /* 0x000ee20000300800 */
[----:B------:R-:W-:Y:S01]  /*141f0*/  IMAD R7, R15, R65, RZ ;  /* 0x000000410f077224 */ /* 0x000fe200078e02ff */
[----:B------:R-:W-:Y:S01]  /*14200*/  ULDC UR6, c[0x0][0x22c] ;  /* 0x00008b0000067ab9 */ /* 0x000fe20000000800 */
[----:B------:R-:W-:Y:S01]  /*14210*/  IMAD R67, R65, 0x40, R67 ;  /* 0x0000004041437824 */ /* 0x000fe200078e0243 */
[----:B------:R0:W-:Y:S01]  /*14220*/  @P1 STG.E.U16 desc[UR24][R4.64], R27 ;  /* 0x0000001b04001986 */ /* 0x0001e2000c101518 */
[----:B------:R-:W-:Y:S01]  /*14230*/  PRMT R6, R27, 0x7632, R6 ;  /* 0x000076321b067816 */ /* 0x000fe20000000006 */
[----:B------:R-:W-:Y:S01]  /*14240*/  ULDC UR4, c[0x0][0x22c] ;  /* 0x00008b0000047ab9 */ /* 0x000fe20000000800 */
[----:B------:R-:W-:-:S04]  /*14250*/  LEA R2, P3, R7, R66, 0x1 ;  /* 0x0000004207027211 */ /* 0x000fc800078608ff */
[----:B------:R-:W-:Y:S01]  /*14260*/  LEA.HI.X.SX32 R3, R7, R0, 0x1, P3 ;  /* 0x0000000007037211 */ /* 0x000fe200018f0eff */
[C---:B----4-:R-:W-:Y:S01]  /*14270*/  IMAD R7, R11.reuse, R65, RZ ;  /* 0x000000410b077224 */ /* 0x050fe200078e02ff */
[----:B------:R-:W-:Y:S01]  /*14280*/  ISETP.LT.AND P3, PT, R11, UR6, !P0 ;  /* 0x000000060b007c0c */ /* 0x000fe2000c761270 */
[----:B------:R-:W-:Y:S01]  /*14290*/  ULDC UR6, c[0x0][0x22c] ;  /* 0x00008b0000067ab9 */ /* 0x000fe20000000800 */
[----:B------:R-:W4:Y:S01]  /*142a0*/  LDL.LU R11, [R1+0x5c4] ;  /* 0x0005c400010b7983 */ /* 0x000f220000300800 */
[----:B0-----:R-:W-:-:S03]  /*142b0*/  LEA R4, P1, R9, R66, 0x1 ;  /* 0x0000004209047211 */ /* 0x001fc600078208ff */
[----:B------:R0:W-:Y:S01]  /*142c0*/  @P6 STG.E.U16 desc[UR24][R2.64], R39 ;  /* 0x0000002702006986 */ /* 0x0001e2000c101518 */
[----:B------:R-:W-:-:S03]  /*142d0*/  LEA.HI.X.SX32 R5, R9, R0, 0x1, P1 ;  /* 0x0000000009057211 */ /* 0x000fc600008f0eff */
[----:B------:R-:W2:Y:S01]  /*142e0*/  LDL.LU R15, [R1+0x5c0] ;  /* 0x0005c000010f7983 */ /* 0x000ea20000300800 */
[----:B0-----:R-:W-:-:S04]  /*142f0*/  LEA R2, P6, R7, R66, 0x1 ;  /* 0x0000004207027211 */ /* 0x001fc800078c08ff */
[----:B------:R-:W-:Y:S01]  /*14300*/  LEA.HI.X.SX32 R3, R7, R0, 0x1, P6 ;  /* 0x0000000007037211 */ /* 0x000fe200030f0eff */
[----:B------:R-:W-:Y:S01]  /*14310*/  IMAD R7, R65, 0x4, R67 ;  /* 0x0000000441077824 */ /* 0x000fe200078e0243 */
[----:B------:R-:W-:Y:S01]  /*14320*/  ISETP.LT.AND P1, PT, R13, UR4, !P0 ;  /* 0x000000040d007c0c */ /* 0x000fe2000c721270 */
[----:B------:R0:W-:Y:S01]  /*14330*/  @P4 STG.E.U16 desc[UR24][R4.64], R6 ;  /* 0x0000000604004986 */ /* 0x0001e2000c101518 */
[----:B------:R-:W-:Y:S02]  /*14340*/  ULDC UR4, c[0x0][0x22c] ;  /* 0x00008b0000047ab9 */ /* 0x000fe40000000800 */
[----:B------:R-:W-:Y:S01]  /*14350*/  ISETP.LT.AND P4, PT, R153, UR4, !P0 ;  /* 0x0000000499007c0c */ /* 0x000fe2000c781270 */
[----:B------:R-:W2:Y:S01]  /*14360*/  LDL.LU R13, [R1+0x5bc] ;  /* 0x0005bc00010d7983 */ /* 0x000ea20000300800 */
[----:B------:R-:W-:Y:S01]  /*14370*/  ULDC UR4, c[0x0][0x22c] ;  /* 0x00008b0000047ab9 */ /* 0x000fe20000000800 */
[----:B0-----:R-:W-:-:S04]  /*14380*/  LEA R4, P6, R7, R66, 0x1 ;  /* 0x0000004207047211 */ /* 0x001fc800078c08ff */
[----:B------:R-:W-:Y:S02]  /*14390*/  LEA.HI.X.SX32 R5, R7, R0, 0x1, P6 ;  /* 0x0000000007057211 */ /* 0x000fe400030f0eff */
[----:B---3--:R-:W-:Y:S02]  /*143a0*/  ISETP.LT.AND P6, PT, R14, UR4, !P0 ;  /* 0x000000040e007c0c */ /* 0x008fe4000c7c1270 */
[----:B------:R-:W-:Y:S01]  /*143b0*/  PRMT R8, R39, 0x7632, R8 ;  /* 0x0000763227087816 */ /* 0x000fe20000000008 */
[----:B------:R-:W3:Y:S01]  /*143c0*/  LDL.LU R14, [R1+0x5b8] ;  /* 0x0005b800010e7983 */ /* 0x000ee20000300800 */
[C---:B------:R-:W-:Y:S01]  /*143d0*/  IMAD R7, R65.reuse, 0x4, R7 ;  /* 0x0000000441077824 */ /* 0x040fe200078e0207 */
[----:B------:R-:W-:Y:S02]  /*143e0*/  ULDC UR4, c[0x0][0x22c] ;  /* 0x00008b0000047ab9 */ /* 0x000fe40000000800 */
[----:B------:R0:W-:Y:S01]  /*143f0*/  @P3 STG.E.U16 desc[UR24][R2.64], R8 ;  /* 0x0000000802003986 */ /* 0x0001e2000c101518 */
[----:B------:R-:W-:Y:S01]  /*14400*/  IMAD R9, R65, 0x4, R7 ;  /* 0x0000000441097824 */ /* 0x000fe200078e0207 */
[----:B0-----:R-:W-:-:S04]  /*14410*/  LEA R2, P3, R67, R66, 0x1 ;  /* 0x0000004243027211 */ /* 0x001fc800078608ff */
[----:B------:R-:W-:-:S05]  /*14420*/  LEA.HI.X.SX32 R3, R67, R0, 0x1, P3 ;  /* 0x0000000043037211 */ /* 0x000fca00018f0eff */
[----:B------:R0:W-:Y:S01]  /*14430*/  @P5 STG.E.U16 desc[UR24][R2.64], R40 ;  /* 0x0000002802005986 */ /* 0x0001e2000c101518 */
[----:B------:R-:W-:-:S03]  /*14440*/  PRMT R6, R40, 0x7632, R6 ;  /* 0x0000763228067816 */ /* 0x000fc60000000006 */
[----:B------:R1:W-:Y:S01]  /*14450*/  @P2 STG.E.U16 desc[UR24][R4.64], R48 ;  /* 0x0000003004002986 */ /* 0x0003e2000c101518 */
[----:B----4-:R-:W-:Y:S01]  /*14460*/  ISETP.LT.AND P2, PT, R11, UR4, !P0 ;  /* 0x000000040b007c0c */ /* 0x010fe2000c741270 */
[----:B------:R-:W-:Y:S02]  /*14470*/  ULDC UR4, c[0x0][0x22c] ;  /* 0x00008b0000047ab9 */ /* 0x000fe40000000800 */
[----:B------:R-:W4:Y:S01]  /*14480*/  LDL.LU R11, [R1+0x5b4] ;  /* 0x0005b400010b7983 */ /* 0x000f220000300800 */
[----:B0-----:R-:W-:-:S03]  /*14490*/  LEA R2, P5, R7, R66, 0x1 ;  /* 0x0000004207027211 */ /* 0x001fc600078a08ff */
[----:B------:R-:W4:Y:S01]  /*144a0*/  LDL.LU R154, [R1+0x5b0] ;  /* 0x0005b000019a7983 */ /* 0x000f220000300800 */
[----:B------:R-:W-:Y:S01]  /*144b0*/  LEA.HI.X.SX32 R3, R7, R0, 0x1, P5 ;  /* 0x0000000007037211 */ /* 0x000fe200028f0eff */
[----:B------:R-:W-:Y:S01]  /*144c0*/  IMAD R7, R65, 0x4, R9 ;  /* 0x0000000441077824 */ /* 0x000fe200078e0209 */
[C---:B-1----:R-:W-:Y:S01]  /*144d0*/  LEA R4, P5, R9.reuse, R66, 0x1 ;  /* 0x0000004209047211 */ /* 0x042fe200078a08ff */
[----:B------:R-:W4:Y:S01]  /*144e0*/  LDL.LU R153, [R1+0x5ac] ;  /* 0x0005ac0001997983 */ /* 0x000f220000300800 */
[----:B------:R-:W-:Y:S02]  /*144f0*/  PRMT R8, R48, 0x7632, R8 ;  /* 0x0000763230087816 */ /* 0x000fe40000000008 */
[----:B------:R-:W-:Y:S01]  /*14500*/  LEA.HI.X.SX32 R5, R9, R0, 0x1, P5 ;  /* 0x0000000009057211 */ /* 0x000fe200028f0eff */
[----:B------:R-:W-:Y:S01]  /*14510*/  IMAD R9, R65, 0x4, R7 ;  /* 0x0000000441097824 */ /* 0x000fe200078e0207 */
[----:B------:R0:W-:Y:S01]  /*14520*/  @P1 STG.E.U16 desc[UR24][R2.64], R6 ;  /* 0x0000000602001986 */ /* 0x0001e2000c101518 */
[----:B--2---:R-:W-:Y:S01]  /*14530*/  ISETP.LT.AND P1, PT, R15, UR4, !P0 ;  /* 0x000000040f007c0c */ /* 0x004fe2000c721270 */
[----:B------:R-:W-:-:S02]  /*14540*/  ULDC UR4, c[0x0][0x22c] ;  /* 0x00008b0000047ab9 */ /* 0x000fc40000000800 */
[----:B------:R1:W-:Y:S01]  /*14550*/  @P4 STG.E.U16 desc[UR24][R4.64], R8 ;  /* 0x0000000804004986 */ /* 0x0003e2000c101518 */
[-C--:B0-----:R-:W-:Y:S02]  /*14560*/  LEA R2, P5, R7, R66.reuse, 0x1 ;  /* 0x0000004207027211 */ /* 0x081fe400078a08ff */
[----:B-1----:R-:W-:Y:S02]  /*14570*/  LEA R4, P4, R9, R66, 0x1 ;  /* 0x0000004209047211 */ /* 0x002fe400078808ff */
[-C--:B------:R-:W-:Y:S02]  /*14580*/  LEA.HI.X.SX32 R3, R7, R0.reuse, 0x1, P5 ;  /* 0x0000000007037211 */ /* 0x080fe400028f0eff */
[----:B------:R-:W-:Y:S01]  /*14590*/  ISETP.LT.AND P5, PT, R13, UR4, !P0 ;  /* 0x000000040d007c0c */ /* 0x000fe2000c7a1270 */
[----:B------:R-:W-:Y:S01]  /*145a0*/  ULDC UR4, c[0x0][0x22c] ;  /* 0x00008b0000047ab9 */ /* 0x000fe20000000800 */
[----:B------:R-:W2:Y:S01]  /*145b0*/  LDL.LU R13, [R1+0x5a8] ;  /* 0x0005a800010d7983 */ /* 0x000ea20000300800 */
[----:B------:R-:W-:-:S02]  /*145c0*/  LEA.HI.X.SX32 R5, R9, R0, 0x1, P4 ;  /* 0x0000000009057211 */ /* 0x000fc400020f0eff */
[----:B------:R-:W-:Y:S01]  /*145d0*/  ISETP.LT.AND P3, PT, R152, UR6, !P0 ;  /* 0x0000000698007c0c */ /* 0x000fe2000c761270 */
[----:B------:R-:W-:Y:S01]  /*145e0*/  IMAD R7, R65, 0x4, R9 ;  /* 0x0000000441077824 */ /* 0x000fe200078e0209 */
[----:B------:R-:W-:Y:S01]  /*145f0*/  PRMT R10, R49, 0x7632, R10 ;  /* 0x00007632310a7816 */ /* 0x000fe2000000000a */
[----:B------:R-:W-:Y:S01]  /*14600*/  ULDC UR6, c[0x0][0x22c] ;  /* 0x00008b0000067ab9 */ /* 0x000fe20000000800 */
[----:B---3--:R-:W-:Y:S01]  /*14610*/  ISETP.LT.AND P4, PT, R14, UR4, !P0 ;  /* 0x000000040e007c0c */ /* 0x008fe2000c781270 */
[----:B------:R-:W-:Y:S01]  /*14620*/  IMAD R9, R65, 0x4, R7 ;  /* 0x0000000441097824 */ /* 0x000fe200078e0207 */
[----:B------:R-:W3:Y:S01]  /*14630*/  LDL.LU R14, [R1+0x5a4] ;  /* 0x0005a400010e7983 */ /* 0x000ee20000300800 */
[----:B------:R-:W-:-:S03]  /*14640*/  ULDC UR4, c[0x0][0x22c] ;  /* 0x00008b0000047ab9 */ /* 0x000fc60000000800 */
[----:B------:R-:W3:Y:S04]  /*14650*/  LDL.LU R152, [R1+0x5a0] ;  /* 0x0005a00001987983 */ /* 0x000ee80000300800 */
[----:B------:R0:W-:Y:S04]  /*14660*/  @P3 STG.E.U16 desc[UR24][R2.64], R41 ;  /* 0x0000002902003986 */ /* 0x0001e8000c101518 */
[----:B------:R1:W-:Y:S04]  /*14670*/  @P6 STG.E.U16 desc[UR24][R4.64], R49 ;  /* 0x0000003104006986 */ /* 0x0003e8000c101518 */
[----:B------:R-:W3:Y:S01]  /*14680*/  LDL.LU R15, [R1+0x59c] ;  /* 0x00059c00010f7983 */ /* 0x000ee20000300800 */
[----:B0-----:R-:W-:-:S02]  /*14690*/  LEA R2, P3, R7, R66, 0x1 ;  /* 0x0000004207027211 */ /* 0x001fc400078608ff */
[----:B-1----:R-:W-:Y:S02]  /*146a0*/  LEA R4, P6, R9, R66, 0x1 ;  /* 0x0000004209047211 */ /* 0x002fe400078c08ff */
[-C--:B------:R-:W-:Y:S02]  /*146b0*/  LEA.HI.X.SX32 R3, R7, R0.reuse, 0x1, P3 ;  /* 0x0000000007037211 */ /* 0x080fe400018f0eff */
[----:B------:R-:W-:Y:S01]  /*146c0*/  LEA.HI.X.SX32 R5, R9, R0, 0x1, P6 ;  /* 0x0000000009057211 */ /* 0x000fe200030f0eff */
[----:B------:R-:W-:Y:S01]  /*146d0*/  IMAD R9, R65, 0x4, R9 ;  /* 0x0000000441097824 */ /* 0x000fe200078e0209 */
[----:B------:R-:W-:Y:S02]  /*146e0*/  PRMT R7, R41, 0x7632, R7 ;  /* 0x0000763229077816 */ /* 0x000fe40000000007 */
[----:B----4-:R-:W-:Y:S01]  /*146f0*/  ISETP.LT.AND P3, PT, R11, UR4, !P0 ;  /* 0x000000040b007c0c */ /* 0x010fe2000c761270 */
[----:B------:R-:W-:Y:S01]  /*14700*/  IMAD R11, R65, 0x4, R9 ;  /* 0x00000004410b7824 */ /* 0x000fe200078e0209 */
[----:B------:R-:W-:Y:S01]  /*14710*/  ULDC UR4, c[0x0][0x22c] ;  /* 0x00008b0000047ab9 */ /* 0x000fe20000000800 */
[----:B------:R0:W-:Y:S04]  /*14720*/  @P2 STG.E.U16 desc[UR24][R2.64], R7 ;  /* 0x0000000702002986 */ /* 0x0001e8000c101518 */
[----:B------:R1:W-:Y:S01]  /*14730*/  @P1 STG.E.U16 desc[UR24][R4.64], R10 ;  /* 0x0000000a04001986 */ /* 0x0003e2000c101518 */
[----:B------:R-:W-:-:S02]  /*14740*/  LEA R6, P1, R9, R66, 0x1 ;  /* 0x0000004209067211 */ /* 0x000fc400078208ff */
[----:B------:R-:W-:Y:S02]  /*14750*/  LEA R8, P6, R11, R66, 0x1 ;  /* 0x000000420b087211 */ /* 0x000fe400078c08ff */
[----:B------:R-:W-:Y:S01]  /*14760*/  ISETP.LT.AND P2, PT, R154, UR4, !P0 ;  /* 0x000000049a007c0c */ /* 0x000fe2000c741270 */
[----:B------:R-:W-:Y:S01]  /*14770*/  ULDC UR4, c[0x0][0x22c] ;  /* 0x00008b0000047ab9 */ /* 0x000fe20000000800 */
[-C--:B0-----:R-:W-:Y:S02]  /*14780*/  LEA.HI.X.SX32 R7, R9, R0.reuse, 0x1, P1 ;  /* 0x0000000009077211 */ /* 0x081fe400008f0eff */
[----:B------:R-:W-:-:S03]  /*14790*/  LEA.HI.X.SX32 R9, R11, R0, 0x1, P6 ;  /* 0x000000000b097211 */ /* 0x000fc600030f0eff */
[----:B------:R0:W-:Y:S01]  /*147a0*/  @P5 STG.E.U16 desc[UR24][R6.64], R42 ;  /* 0x0000002a06005986 */ /* 0x0001e2000c101518 */
[----:B--2---:R-:W-:Y:S01]  /*147b0*/  ISETP.LT.AND P6, PT, R13, UR4, !P0 ;  /* 0x000000040d007c0c */ /* 0x004fe2000c7c1270 */
[----:B------:R-:W-:Y:S02]  /*147c0*/  ULDC UR4, c[0x0][0x22c] ;  /* 0x00008b0000047ab9 */ /* 0x000fe40000000800 */
[----:B------:R-:W2:Y:S01]  /*147d0*/  LDL.LU R13, [R1+0x598] ;  /* 0x00059800010d7983 */ /* 0x000ea20000300800 */
[----:B------:R-:W-:-:S03]  /*147e0*/  IMAD R11, R65, 0x4, R11 ;  /* 0x00000004410b7824 */ /* 0x000fc600078e020b */
[----:B------:R4:W-:Y:S01]  /*147f0*/  @P4 STG.E.U16 desc[UR24][R8.64], R50 ;  /* 0x0000003208004986 */ /* 0x0009e2000c101518 */
[----:B-1----:R-:W-:Y:S01]  /*14800*/  IMAD R5, R65, 0x4, R11 ;  /* 0x0000000441057824 */ /* 0x002fe200078e020b */
[----:B------:R-:W-:-:S04]  /*14810*/  LEA R2, P4, R11, R66, 0x1 ;  /* 0x000000420b027211 */ /* 0x000fc800078808ff */
[----:B------:R-:W-:Y:S02]  /*14820*/  LEA.HI.X.SX32 R3, R11, R0, 0x1, P4 ;  /* 0x000000000b037211 */ /* 0x000fe400020f0eff */
[----:B------:R-:W-:Y:S01]  /*14830*/  LEA R4, P4, R5, R66, 0x1 ;  /* 0x0000004205047211 */ /* 0x000fe200078808ff */
[----:B0-----:R-:W-:Y:S01]  /*14840*/  IMAD R7, R65, 0x4, R5 ;  /* 0x0000000441077824 */ /* 0x001fe200078e0205 */
[----:B------:R-:W-:Y:S01]  /*14850*/  ISETP.LT.AND P1, PT, R153, UR6, !P0 ;  /* 0x0000000699007c0c */ /* 0x000fe2000c721270 */
[----:B------:R-:W-:Y:S01]  /*14860*/  ULDC UR6, c[0x0][0x22c] ;  /* 0x00008b0000067ab9 */ /* 0x000fe20000000800 */
[----:B------:R-:W-:Y:S02]  /*14870*/  LEA.HI.X.SX32 R5, R5, R0, 0x1, P4 ;  /* 0x0000000005057211 */ /* 0x000fe400020f0eff */
[----:B---3--:R-:W-:Y:S01]  /*14880*/  ISETP.LT.AND P5, PT, R14, UR4, !P0 ;  /* 0x000000040e007c0c */ /* 0x008fe2000c7a1270 */
[----:B------:R-:W-:Y:S01]  /*14890*/  ULDC UR4, c[0x0][0x22c] ;  /* 0x00008b0000047ab9 */ /* 0x000fe20000000800 */
[----:B------:R-:W3:Y:S04]  /*148a0*/  LDL.LU R14, [R1+0x594] ;  /* 0x00059400010e7983 */ /* 0x000ee80000300800 */
[----:B------:R-:W3:Y:S01]  /*148b0*/  LDL.LU R155, [R1+0x590] ;  /* 0x00059000019b7983 */ /* 0x000ee20000300800 */
[----:B------:R-:W-:-:S02]  /*148c0*/  ISETP.LT.AND P4, PT, R152, UR4, !P0 ;  /* 0x0000000498007c0c */ /* 0x000fc4000c781270 */
[----:B------:R-:W-:Y:S01]  /*148d0*/  PRMT R10, R42, 0x7632, R10 ;  /* 0x000076322a0a7816 */ /* 0x000fe2000000000a */
[----:B------:R-:W3:Y:S01]  /*148e0*/  LDL.LU R153, [R1+0x58c] ;  /* 0x00058c0001997983 */ /* 0x000ee20000300800 */
[----:B----4-:R-:W-:Y:S01]  /*148f0*/  IMAD R9, R65, 0x4, R7 ;  /* 0x0000000441097824 */ /* 0x010fe200078e0207 */
[----:B------:R-:W-:Y:S01]  /*14900*/  PRMT R12, R50, 0x7632, R12 ;  /* 0x00007632320c7816 */ /* 0x000fe2000000000c */
[----:B------:R-:W-:Y:S01]  /*14910*/  ULDC UR4, c[0x0][0x22c] ;  /* 0x00008b0000047ab9 */ /* 0x000fe20000000800 */
[----:B------:R-:W4:Y:S04]  /*14920*/  LDL.LU R152, [R1+0x588] ;  /* 0x0005880001987983 */ /* 0x000f280000300800 */
[----:B------:R0:W-:Y:S01]  /*14930*/  @P3 STG.E.U16 desc[UR24][R2.64], R10 ;  /* 0x0000000a02003986 */ /* 0x0001e2000c101518 */
[----:B------:R-:W-:Y:S01]  /*14940*/  LEA R6, P3, R7, R66, 0x1 ;  /* 0x0000004207067211 */ /* 0x000fe200078608ff */
[----:B------:R-:W-:-:S03]  /*14950*/  IMAD R11, R65, 0x4, R9 ;  /* 0x00000004410b7824 */ /* 0x000fc600078e0209 */
[----:B------:R-:W-:Y:S01]  /*14960*/  LEA.HI.X.SX32 R7, R7, R0, 0x1, P3 ;  /* 0x0000000007077211 */ /* 0x000fe200018f0eff */
[----:B------:R-:W-:Y:S01]  /*14970*/  @P2 STG.E.U16 desc[UR24][R4.64], R12 ;  /* 0x0000000c04002986 */ /* 0x000fe2000c101518 */
[-C--:B------:R-:W-:Y:S02]  /*14980*/  LEA R8, P3, R9, R66.reuse, 0x1 ;  /* 0x0000004209087211 */ /* 0x080fe400078608ff */
[----:B------:R-:W-:Y:S01]  /*14990*/  ISETP.LT.AND P2, PT, R15, UR4, !P0 ;  /* 0x000000040f007c0c */ /* 0x000fe2000c741270 */
[----:B------:R1:W-:Y:S01]  /*149a0*/  @P1 STG.E.U16 desc[UR24][R6.64], R43 ;  /* 0x0000002b06001986 */ /* 0x0003e2000c101518 */
[----:B------:R-:W-:Y:S01]  /*149b0*/  ULDC UR4, c[0x0][0x22c] ;  /* 0x00008b0000047ab9 */ /* 0x000fe20000000800 */
[----:B0-----:R-:W-:Y:S02]  /*149c0*/  LEA R2, P1, R11, R66, 0x1 ;  /* 0x000000420b027211 */ /* 0x001fe400078208ff */
[-C--:B------:R-:W-:Y:S01]  /*149d0*/  LEA.HI.X.SX32 R9, R9, R0.reuse, 0x1, P3 ;  /* 0x0000000009097211 */ /* 0x080fe200018f0eff */
[----:B------:R-:W4:Y:S01]  /*149e0*/  LDL.LU R15, [R1+0x584] ;  /* 0x00058400010f7983 */ /* 0x000f220000300800 */
[----:B------:R-:W-:-:S03]  /*149f0*/  LEA.HI.X.SX32 R3, R11, R0, 0x1, P1 ;  /* 0x000000000b037211 */ /* 0x000fc600008f0eff */
[----:B------:R0:W-:Y:S01]  /*14a00*/  @P6 STG.E.U16 desc[UR24][R8.64], R51 ;  /* 0x0000003308006986 */ /* 0x0001e2000c101518 */
[----:B-1----:R-:W-:-:S05]  /*14a10*/  PRMT R7, R43, 0x7632, R7 ;  /* 0x000076322b077816 */ /* 0x002fca0000000007 */
[----:B------:R1:W-:Y:S01]  /*14a20*/  @P5 STG.E.U16 desc[UR24][R2.64], R7 ;  /* 0x0000000702005986 */ /* 0x0003e2000c101518 */
[----:B0-----:R-:W-:Y:S02]  /*14a30*/  PRMT R9, R51, 0x7632, R9 ;  /* 0x0000763233097816 */ /* 0x001fe40000000009 */
[----:B--2---:R-:W-:Y:S01]  /*14a40*/  ISETP.LT.AND P3, PT, R13, UR4, !P0 ;  /* 0x000000040d007c0c */ /* 0x004fe2000c761270 */
[----:B------:R-:W-:Y:S01]  /*14a50*/  ULDC UR4, c[0x0][0x22c] ;  /* 0x00008b0000047ab9 */ /* 0x000fe20000000800 */
[----:B------:R-:W-:-:S05]  /*14a60*/  IMAD R13, R65, 0x4, R11 ;  /* 0x00000004410d7824 */ /* 0x000fca00078e020b */
[----:B------:R-:W-:-:S04]  /*14a70*/  LEA R4, P6, R13, R66, 0x1 ;  /* 0x000000420d047211 */ /* 0x000fc800078c08ff */
[----:B------:R-:W-:Y:S01]  /*14a80*/  LEA.HI.X.SX32 R5, R13, R0, 0x1, P6 ;  /* 0x000000000d057211 */ /* 0x000fe200030f0eff */
[----:B------:R-:W-:-:S04]  /*14a90*/  IMAD R13, R65, 0x4, R13 ;  /* 0x00000004410d7824 */ /* 0x000fc800078e020d */
[----:B------:R0:W-:Y:S01]  /*14aa0*/  @P4 STG.E.U16 desc[UR24][R4.64], R9 ;  /* 0x0000000904004986 */ /* 0x0001e2000c101518 */
[----:B------:R-:W-:-:S04]  /*14ab0*/  LEA R6, P4, R13, R66, 0x1 ;  /* 0x000000420d067211 */ /* 0x000fc800078808ff */
[----:B-1----:R-:W-:-:S05]  /*14ac0*/  LEA.HI.X.SX32 R7, R13, R0, 0x1, P4 ;  /* 0x000000000d077211 */ /* 0x002fca00020f0eff */
[----:B------:R1:W-:Y:S01]  /*14ad0*/  @P2 STG.E.U16 desc[UR24][R6.64], R16 ;  /* 0x0000001006002986 */ /* 0x0003e2000c101518 */
[----:B---3--:R-:W-:Y:S01]  /*14ae0*/  ISETP.LT.AND P1, PT, R14, UR4, !P0 ;  /* 0x000000040e007c0c */ /* 0x008fe2000c721270 */
[----:B------:R-:W-:Y:S02]  /*14af0*/  ULDC UR4, c[0x0][0x22c] ;  /* 0x00008b0000047ab9 */ /* 0x000fe40000000800 */
[----:B------:R-:W2:Y:S01]  /*14b00*/  LDL.LU R14, [R1+0x580] ;  /* 0x00058000010e7983 */ /* 0x000ea20000300800 */
[----:B------:R-:W-:Y:S01]  /*14b10*/  ISETP.LT.AND P5, PT, R155, UR4, !P0 ;  /* 0x000000049b007c0c */ /* 0x000fe2000c7a1270 */
[----:B------:R-:W-:Y:S02]  /*14b20*/  ULDC UR4, c[0x0][0x22c] ;  /* 0x00008b0000047ab9 */ /* 0x000fe40000000800 */
[----:B------:R-:W3:Y:S01]  /*14b30*/  LDL.LU R154, [R1+0x57c] ;  /* 0x00057c00019a7983 */ /* 0x000ee20000300800 */
[----:B------:R-:W-:Y:S01]  /*14b40*/  ISETP.LT.AND P4, PT, R153, UR6, !P0 ;  /* 0x0000000699007c0c */ /* 0x000fe2000c781270 */
[----:B------:R-:W-:-:S02]  /*14b50*/  IMAD R11, R65, 0x4, R13 ;  /* 0x00000004410b7824 */ /* 0x000fc400078e020d */
[----:B------:R-:W3:Y:S01]  /*14b60*/  LDL.LU R153, [R1+0x578] ;  /* 0x0005780001997983 */ /* 0x000ee20000300800 */
[----:B------:R-:W-:Y:S01]  /*14b70*/  PRMT R10, R16, 0x7632, R10 ;  /* 0x00007632100a7816 */ /* 0x000fe2000000000a */
[----:B------:R-:W-:Y:S01]  /*14b80*/  ULDC UR6, c[0x0][0x22c] ;  /* 0x00008b0000067ab9 */ /* 0x000fe20000000800 */
[----:B----4-:R-:W-:Y:S01]  /*14b90*/  ISETP.LT.AND P2, PT, R152, UR4, !P0 ;  /* 0x0000000498007c0c */ /* 0x010fe2000c741270 */
[----:B------:R-:W-:Y:S01]  /*14ba0*/  ULDC UR4, c[0x0][0x22c] ;  /* 0x00008b0000047ab9 */ /* 0x000fe20000000800 */
[----:B------:R-:W4:Y:S01]  /*14bb0*/  LDL.LU R152, [R1+0x574] ;  /* 0x0005740001987983 */ /* 0x000f220000300800 */
[----:B------:R-:W-:-:S04]  /*14bc0*/  LEA R8, P6, R11, R66, 0x1 ;  /* 0x000000420b087211 */ /* 0x000fc800078c08ff */
[----:B0-----:R-:W-:Y:S01]  /*14bd0*/  LEA.HI.X.SX32 R9, R11, R0, 0x1, P6 ;  /* 0x000000000b097211 */ /* 0x001fe200030f0eff */
[----:B------:R-:W-:-:S05]  /*14be0*/  IMAD R11, R65, 0x4, R11 ;  /* 0x00000004410b7824 */ /* 0x000fca00078e020b */
[----:B------:R-:W-:Y:S01]  /*14bf0*/  LEA R2, P6, R11, R66, 0x1 ;  /* 0x000000420b027211 */ /* 0x000fe200078c08ff */
[----:B------:R-:W-:Y:S01]  /*14c00*/  IMAD R5, R65, 0x4, R11 ;  /* 0x0000000441057824 */ /* 0x000fe200078e020b */
[----:B------:R0:W-:Y:S02]  /*14c10*/  @P3 STG.E.U16 desc[UR24][R8.64], R56 ;  /* 0x0000003808003986 */ /* 0x0001e4000c101518 */
[----:B------:R-:W-:Y:S02]  /*14c20*/  LEA.HI.X.SX32 R3, R11, R0, 0x1, P6 ;  /* 0x000000000b037211 */ /* 0x000fe400030f0eff */
[----:B------:R-:W-:Y:S01]  /*14c30*/  ISETP.LT.AND P3, PT, R15, UR4, !P0 ;  /* 0x000000040f007c0c */ /* 0x000fe2000c761270 */
[----:B------:R-:W-:Y:S01]  /*14c40*/  ULDC UR4, c[0x0][0x22c] ;  /* 0x00008b0000047ab9 */ /* 0x000fe20000000800 */
[----:B------:R-:W-:Y:S01]  /*14c50*/  LEA R4, P6, R5, R66, 0x1 ;  /* 0x0000004205047211 */ /* 0x000fe200078c08ff */
[----:B------:R-:W4:Y:S01]  /*14c60*/  LDL.LU R15, [R1+0x570] ;  /* 0x00057000010f7983 */ /* 0x000f220000300800 */
[----:B-1----:R-:W-:Y:S01]  /*14c70*/  IMAD R7, R65, 0x4, R5 ;  /* 0x0000000441077824 */ /* 0x002fe200078e0205 */
[----:B------:R-:W-:-:S02]  /*14c80*/  PRMT R12, R56, 0x7632, R12 ;  /* 0x00007632380c7816 */ /* 0x000fc4000000000c */
[----:B------:R-:W-:Y:S01]  /*14c90*/  @P1 STG.E.U16 desc[UR24][R2.64], R10 ;  /* 0x0000000a02001986 */ /* 0x000fe2000c101518 */
[----:B------:R-:W-:-:S05]  /*14ca0*/  LEA.HI.X.SX32 R5, R5, R0, 0x1, P6 ;  /* 0x0000000005057211 */ /* 0x000fca00030f0eff */
[----:B------:R1:W-:Y:S01]  /*14cb0*/  @P5 STG.E.U16 desc[UR24][R4.64], R12 ;  /* 0x0000000c04005986 */ /* 0x0003e2000c101518 */
[----:B------:R-:W-:Y:S01]  /*14cc0*/  LEA R6, P6, R7, R66, 0x1 ;  /* 0x0000004207067211 */ /* 0x000fe200078c08ff */
[----:B0-----:R-:W-:-:S03]  /*14cd0*/  IMAD R9, R65, 0x4, R7 ;  /* 0x0000000441097824 */ /* 0x001fc600078e0207 */
[----:B------:R-:W-:Y:S02]  /*14ce0*/  LEA.HI.X.SX32 R7, R7, R0, 0x1, P6 ;  /* 0x0000000007077211 */ /* 0x000fe400030f0eff */
[----:B------:R-:W-:Y:S01]  /*14cf0*/  LEA R8, P6, R9, R66, 0x1 ;  /* 0x0000004209087211 */ /* 0x000fe200078c08ff */
[----:B------:R-:W-:-:S03]  /*14d00*/  IMAD R11, R65, 0x4, R9 ;  /* 0x00000004410b7824 */ /* 0x000fc600078e0209 */
[----:B------:R-:W-:Y:S01]  /*14d10*/  LEA.HI.X.SX32 R9, R9, R0, 0x1, P6 ;  /* 0x0000000009097211 */ /* 0x000fe200030f0eff */
[----:B------:R0:W-:Y:S04]  /*14d20*/  @P4 STG.E.U16 desc[UR24][R6.64], R17 ;  /* 0x0000001106004986 */ /* 0x0001e8000c101518 */
[----:B------:R0:W-:Y:S01]  /*14d30*/  @P2 STG.E.U16 desc[UR24][R8.64], R57 ;  /* 0x0000003908002986 */ /* 0x0001e2000c101518 */
[----:B--2---:R-:W-:Y:S01]  /*14d40*/  ISETP.LT.AND P1, PT, R14, UR4, !P0 ;  /* 0x000000040e007c0c */ /* 0x004fe2000c721270 */
[----:B------:R-:W-:Y:S02]  /*14d50*/  ULDC UR4, c[0x0][0x22c] ;  /* 0x00008b0000047ab9 */ /* 0x000fe40000000800 */
[----:B------:R-:W2:Y:S04]  /*14d60*/  LDL.LU R14, [R1+0x56c] ;  /* 0x00056c00010e7983 */ /* 0x000ea80000300800 */
[----:B------:R-:W2:Y:S04]  /*14d70*/  LDL.LU R13, [R1+0x568] ;  /* 0x00056800010d7983 */ /* 0x000ea80000300800 */
[----:B-1----:R-:W2:Y:S01]  /*14d80*/  LDL.LU R12, [R1+0x564] ;  /* 0x00056400010c7983 */ /* 0x002ea20000300800 */
[----:B---3--:R-:W-:Y:S01]  /*14d90*/  ISETP.LT.AND P5, PT, R154, UR4, !P0 ;  /* 0x000000049a007c0c */ /* 0x008fe2000c7a1270 */
[----:B------:R-:W-:-:S02]  /*14da0*/  ULDC UR4, c[0x0][0x22c] ;  /* 0x00008b0000047ab9 */ /* 0x000fc40000000800 */
[----:B------:R-:W3:Y:S01]  /*14db0*/  LDL.LU R10, [R1+0x560] ;  /* 0x00056000010a7983 */ /* 0x000ee20000300800 */
[----:B------:R-:W-:Y:S01]  /*14dc0*/  ISETP.LT.AND P4, PT, R153, UR4, !P0 ;  /* 0x0000000499007c0c */ /* 0x000fe2000c781270 */
[----:B------:R-:W-:Y:S02]  /*14dd0*/  ULDC UR4, c[0x0][0x22c] ;  /* 0x00008b0000047ab9 */ /* 0x000fe40000000800 */
[----:B------:R-:W3:Y:S01]  /*14de0*/  LDL.LU R154, [R1+0x648] ;  /* 0x00064800019a7983 */ /* 0x000ee20000300800 */
[----:B----4-:R-:W-:Y:S01]  /*14df0*/  ISETP.LT.AND P2, PT, R152, UR4, !P0 ;  /* 0x0000000498007c0c */ /* 0x010fe2000c741270 */
[----:B------:R-:W-:Y:S01]  /*14e00*/  IMAD R5, R65, 0x4, R11 ;  /* 0x0000000441057824 */ /* 0x000fe200078e020b */
[----:B------:R-:W-:Y:S01]  /*14e10*/  LEA R2, P6, R11, R66, 0x1 ;  /* 0x000000420b027211 */ /* 0x000fe200078c08ff */
[----:B------:R-:W4:Y:S01]  /*14e20*/  LDL.LU R153, [R1+0x644] ;  /* 0x0006440001997983 */ /* 0x000f220000300800 */
[----:B0-----:R-:W-:Y:S01]  /*14e30*/  PRMT R7, R17, 0x7632, R7 ;  /* 0x0000763211077816 */ /* 0x001fe20000000007 */
[----:B------:R-:W-:-:S02]  /*14e40*/  ULDC UR4, c[0x0][0x22c] ;  /* 0x00008b0000047ab9 */ /* 0x000fc40000000800 */
[----:B------:R-:W4:Y:S01]  /*14e50*/  LDL.LU R152, [R1+0x640] ;  /* 0x0006400001987983 */ /* 0x000f220000300800 */
[----:B------:R-:W-:Y:S01]  /*14e60*/  LEA.HI.X.SX32 R3, R11, R0, 0x1, P6 ;  /* 0x000000000b037211 */ /* 0x000fe200030f0eff */
[----:B------:R-:W-:Y:S01]  /*14e70*/  IMAD R11, R65, 0x4, R5 ;  /* 0x00000004410b7824 */ /* 0x000fe200078e0205 */
[----:B------:R-:W-:Y:S01]  /*14e80*/  LEA R4, P6, R5, R66, 0x1 ;  /* 0x0000004205047211 */ /* 0x000fe200078c08ff */
[----:B------:R-:W4:Y:S02]  /*14e90*/  LDL.LU R157, [R1+0x63c] ;  /* 0x00063c00019d7983 */ /* 0x000f240000300800 */
[----:B------:R-:W-:Y:S01]  /*14ea0*/  IMAD R9, R65, 0x4, R11 ;  /* 0x0000000441097824 */ /* 0x000fe200078e020b */
[----:B------:R-:W-:Y:S01]  /*14eb0*/  LEA.HI.X.SX32 R5, R5, R0, 0x1, P6 ;  /* 0x0000000005057211 */ /* 0x000fe200030f0eff */
[----:B------:R0:W-:Y:S01]  /*14ec0*/  @P3 STG.E.U16 desc[UR24][R2.64], R7 ;  /* 0x0000000702003986 */ /* 0x0001e2000c101518 */
[----:B------:R-:W-:Y:S02]  /*14ed0*/  LEA R6, P6, R11, R66, 0x1 ;  /* 0x000000420b067211 */ /* 0x000fe400078c08ff */
[----:B------:R-:W-:Y:S01]  /*14ee0*/  PRMT R57, R57, 0x7632, R57 ;  /* 0x0000763239397816 */ /* 0x000fe20000000039 */
[----:B------:R-:W4:Y:S01]  /*14ef0*/  LDL.LU R156, [R1+0x638] ;  /* 0x00063800019c7983 */ /* 0x000f220000300800 */
[----:B------:R-:W-:Y:S01]  /*14f00*/  ISETP.LT.AND P3, PT, R15, UR4, !P0 ;  /* 0x000000040f007c0c */ /* 0x000fe2000c761270 */
[----:B------:R-:W-:-:S02]  /*14f10*/  ULDC UR4, c[0x0][0x22c] ;  /* 0x00008b0000047ab9 */ /* 0x000fc40000000800 */
[----:B------:R-:W-:Y:S01]  /*14f20*/  @P1 STG.E.U16 desc[UR24][R4.64], R57 ;  /* 0x0000003904001986 */ /* 0x000fe2000c101518 */
[----:B0-----:R-:W-:Y:S01]  /*14f30*/  LEA.HI.X.SX32 R7, R11, R0, 0x1, P6 ;  /* 0x000000000b077211 */ /* 0x001fe200030f0eff */
[----:B------:R-:W-:Y:S01]  /*14f40*/  IMAD R3, R65, 0x4, R9 ;  /* 0x0000000441037824 */ /* 0x000fe200078e0209 */
[C---:B------:R-:W-:Y:S01]  /*14f50*/  LEA R8, P6, R9.reuse, R66, 0x1 ;  /* 0x0000004209087211 */ /* 0x040fe200078c08ff */
[----:B------:R-:W4:Y:S03]  /*14f60*/  LDL.LU R155, [R1+0x634] ;  /* 0x00063400019b7983 */ /* 0x000f260000300800 */
[----:B------:R-:W-:Y:S01]  /*14f70*/  LEA.HI.X.SX32 R9, R9, R0, 0x1, P6 ;  /* 0x0000000009097211 */ /* 0x000fe200030f0eff */
[----:B------:R0:W-:Y:S01]  /*14f80*/  @P5 STG.E.U16 desc[UR24][R6.64], R18 ;  /* 0x0000001206005986 */ /* 0x0001e2000c101518 */
[----:B------:R-:W-:Y:S01]  /*14f90*/  IMAD R11, R65, 0x4, R3 ;  /* 0x00000004410b7824 */ /* 0x000fe200078e0203 */
[----:B------:R-:W-:-:S02]  /*14fa0*/  LEA R2, P5, R3, R66, 0x1 ;  /* 0x0000004203027211 */ /* 0x000fc400078a08ff */
[----:B------:R-:W-:Y:S02]  /*14fb0*/  @P4 STG.E.U16 desc[UR24][R8.64], R58 ;  /* 0x0000003a08004986 */ /* 0x000fe4000c101518 */
[----:B------:R-:W-:Y:S01]  /*14fc0*/  LEA.HI.X.SX32 R3, R3, R0, 0x1, P5 ;  /* 0x0000000003037211 */ /* 0x000fe200028f0eff */
[C---:B------:R-:W-:Y:S01]  /*14fd0*/  IMAD R15, R65.reuse, 0x4, R11 ;  /* 0x00000004410f7824 */ /* 0x040fe200078e020b */
[----:B------:R-:W-:Y:S01]  /*14fe0*/  PRMT R16, R58, 0x7632, R16 ;  /* 0x000076323a107816 */ /* 0x000fe20000000010 */
[----:B------:R-:W1:Y:S01]  /*14ff0*/  LDS.128 R4, [R72+UR5] ;  /* 0x0000000548047984 */ /* 0x000e620008000c00 */
[----:B0-----:R-:W-:Y:S01]  /*15000*/  PRMT R18, R18, 0x7632, R18 ;  /* 0x0000763212127816 */ /* 0x001fe20000000012 */
[C---:B------:R-:W-:Y:S02]  /*15010*/  IMAD R17, R65.reuse, 0x4, R15 ;  /* 0x0000000441117824 */ /* 0x040fe400078e020f */
[----:B------:R-:W-:Y:S04]  /*15020*/  LDS.128 R72, [R72+UR5+0x800] ;  /* 0x0008000548487984 */ /* 0x000fe80008000c00 */
[----:B------:R0:W-:Y:S01]  /*15030*/  @P2 STG.E.U16 desc[UR24][R2.64], R18 ;  /* 0x0000001202002986 */ /* 0x0001e2000c101518 */
[----:B------:R-:W-:Y:S01]  /*15040*/  IMAD R25, R65, 0x4, R17 ;  /* 0x0000000441197824 */ /* 0x000fe200078e0211 */
[----:B--2---:R-:W-:Y:S01]  /*15050*/  ISETP.LT.AND P1, PT, R14, UR4, !P0 ;  /* 0x000000040e007c0c */ /* 0x004fe2000c721270 */
[----:B------:R-:W-:-:S02]  /*15060*/  ULDC UR4, c[0x0][0x22c] ;  /* 0x00008b0000047ab9 */ /* 0x000fc40000000800 */
[----:B------:R-:W-:Y:S01]  /*15070*/  ISETP.LT.AND P6, PT, R13, UR4, !P0 ;  /* 0x000000040d007c0c */ /* 0x000fe2000c7c1270 */
[----:B------:R-:W-:Y:S02]  /*15080*/  ULDC UR4, c[0x0][0x22c] ;  /* 0x00008b0000047ab9 */ /* 0x000fe40000000800 */
[----:B------:R-:W-:Y:S01]  /*15090*/  ISETP.LT.AND P4, PT, R12, UR4, !P0 ;  /* 0x000000040c007c0c */ /* 0x000fe2000c781270 */
[----:B------:R-:W-:Y:S01]  /*150a0*/  ULDC UR4, c[0x0][0x22c] ;  /* 0x00008b0000047ab9 */ /* 0x000fe20000000800 */
[----:B------:R-:W-:-:S04]  /*150b0*/  LEA R12, P5, R11, R66, 0x1 ;  /* 0x000000420b0c7211 */ /* 0x000fc800078a08ff */
[----:B------:R-:W-:-:S05]  /*150c0*/  LEA.HI.X.SX32 R13, R11, R0, 0x1, P5 ;  /* 0x000000000b0d7211 */ /* 0x000fca00028f0eff */
[----:B------:R2:W-:Y:S01]  /*150d0*/  @P3 STG.E.U16 desc[UR24][R12.64], R16 ;  /* 0x000000100c003986 */ /* 0x0005e2000c101518 */
[C---:B------:R-:W-:Y:S02]  /*150e0*/  LEA R14, P3, R15.reuse, R66, 0x1 ;  /* 0x000000420f0e7211 */ /* 0x040fe400078608ff */
[----:B---3--:R-:W-:Y:S01]  /*150f0*/  ISETP.LT.AND P2, PT, R10, UR4, !P0 ;  /* 0x000000040a007c0c */ /* 0x008fe2000c741270 */
[----:B------:R-:W-:Y:S01]  /*15100*/  ULDC UR4, c[0x0][0x22c] ;  /* 0x00008b0000047ab9 */ /* 0x000fe20000000800 */
[----:B------:R-:W-:Y:S01]  /*15110*/  LEA.HI.X.SX32 R15, R15, R0, 0x1, P3 ;  /* 0x000000000f0f7211 */ /* 0x000fe200018f0eff */
[----:B------:R-:W3:Y:S01]  /*15120*/  LDS.128 R8, [R64+UR5] ;  /* 0x0000000540087984 */ /* 0x000ee20008000c00 */
[-C--:B0-----:R-:W-:Y:S02]  /*15130*/  LEA R2, P3, R17, R66.reuse, 0x1 ;  /* 0x0000004211027211 */ /* 0x081fe400078608ff */
[----:B------:R-:W-:Y:S01]  /*15140*/  ISETP.LT.AND P5, PT, R154, UR4, !P0 ;  /* 0x000000049a007c0c */ /* 0x000fe2000c7a1270 */
[----:B------:R0:W-:Y:S01]  /*15150*/  @P1 STG.E.U16 desc[UR24][R14.64], R19 ;  /* 0x000000130e001986 */ /* 0x0001e2000c101518 */
[----:B------:R-:W-:Y:S01]  /*15160*/  ULDC UR4, c[0x0][0x22c] ;  /* 0x00008b0000047ab9 */ /* 0x000fe20000000800 */
[----:B--2---:R-:W-:-:S02]  /*15170*/  LEA R12, P1, R25, R66, 0x1 ;  /* 0x00000042190c7211 */ /* 0x004fc400078208ff */
[----:B------:R-:W2:Y:S01]  /*15180*/  LDL.LU R154, [R1+0x630] ;  /* 0x00063000019a7983 */ /* 0x000ea20000300800 */
[-C--:B------:R-:W-:Y:S02]  /*15190*/  LEA.HI.X.SX32 R3, R17, R0.reuse, 0x1, P3 ;  /* 0x0000000011037211 */ /* 0x080fe400018f0eff */
[----:B----4-:R-:W-:Y:S01]  /*151a0*/  ISETP.LT.AND P3, PT, R153, UR4, !P0 ;  /* 0x0000000499007c0c */ /* 0x010fe2000c761270 */
[----:B------:R-:W-:Y:S01]  /*151b0*/  ULDC UR4, c[0x0][0x22c] ;  /* 0x00008b0000047ab9 */ /* 0x000fe20000000800 */
[----:B------:R-:W4:Y:S01]  /*151c0*/  LDL.LU R153, [R1+0x62c] ;  /* 0x00062c0001997983 */ /* 0x000f220000300800 */
[----:B------:R-:W-:Y:S02]  /*151d0*/  LEA.HI.X.SX32 R13, R25, R0, 0x1, P1 ;  /* 0x00000000190d7211 */ /* 0x000fe400008f0eff */
[----:B------:R-:W-:Y:S01]  /*151e0*/  ISETP.LT.AND P1, PT, R152, UR4, !P0 ;  /* 0x0000000498007c0c */ /* 0x000fe2000c721270 */
[----:B------:R-:W-:Y:S01]  /*151f0*/  IMAD R27, R65, 0x4, R25 ;  /* 0x00000004411b7824 */ /* 0x000fe200078e0219 */
[----:B------:R-:W4:Y:S01]  /*15200*/  LDL.LU R152, [R1+0x628] ;  /* 0x0006280001987983 */ /* 0x000f220000300800 */
[----:B0-----:R-:W-:Y:S01]  /*15210*/  PRMT R15, R59, 0x7632, R15 ;  /* 0x000076323b0f7816 */ /* 0x001fe2000000000f */
[----:B------:R-:W-:-:S02]  /*15220*/  ULDC UR4, c[0x0][0x22c] ;  /* 0x00008b0000047ab9 */ /* 0x000fc40000000800 */
[----:B------:R0:W-:Y:S01]  /*15230*/  @P6 STG.E.U16 desc[UR24][R2.64], R59 ;  /* 0x0000003b02006986 */ /* 0x0001e2000c101518 */
[----:B------:R-:W-:-:S04]  /*15240*/  LEA R16, P6, R27, R66, 0x1 ;  /* 0x000000421b107211 */ /* 0x000fc800078c08ff */
[----:B------:R-:W-:Y:S01]  /*15250*/  LEA.HI.X.SX32 R17, R27, R0, 0x1, P6 ;  /* 0x000000001b117211 */ /* 0x000fe200030f0eff */
[----:B------:R-:W-:Y:S01]  /*15260*/  IMAD R27, R65, 0x4, R27 ;  /* 0x00000004411b7824 */ /* 0x000fe200078e021b */
[----:B0-----:R-:W-:-:S03]  /*15270*/  PRMT R3, R19, 0x7632, R3 ;  /* 0x0000763213037816 */ /* 0x001fc60000000003 */
[----:B------:R-:W-:Y:S02]  /*15280*/  IMAD R19, R65, 0x4, R27 ;  /* 0x0000000441137824 */ /* 0x000fe400078e021b */
[----:B------:R0:W-:Y:S03]  /*15290*/  @P4 STG.E.U16 desc[UR24][R12.64], R3 ;  /* 0x000000030c004986 */ /* 0x0001e6000c101518 */
[-C--:B------:R-:W-:Y:S01]  /*152a0*/  LEA R14, P6, R19, R66.reuse, 0x1 ;  /* 0x00000042130e7211 */ /* 0x080fe200078c08ff */
[----:B------:R1:W-:Y:S01]  /*152b0*/  @P2 STG.E.U16 desc[UR24][R16.64], R15 ;  /* 0x0000000f10002986 */ /* 0x0003e2000c101518 */
[----:B------:R-:W-:-:S04]  /*152c0*/  LEA R2, P2, R27, R66, 0x1 ;  /* 0x000000421b027211 */ /* 0x000fc800078408ff */
[-C--:B0-----:R-:W-:Y:S02]  /*152d0*/  LEA.HI.X.SX32 R3, R27, R0.reuse, 0x1, P2 ;  /* 0x000000001b037211 */ /* 0x081fe400010f0eff */
[----:B-1----:R-:W-:Y:S01]  /*152e0*/  LEA.HI.X.SX32 R15, R19, R0, 0x1, P6 ;  /* 0x00000000130f7211 */ /* 0x002fe200030f0eff */
[C---:B------:R-:W-:Y:S02]  /*152f0*/  IMAD R19, R65.reuse, 0x4, R19 ;  /* 0x0000000441137824 */ /* 0x040fe400078e0213 */
[----:B------:R0:W-:Y:S02]  /*15300*/  @P5 STG.E.U16 desc[UR24][R2.64], R4 ;  /* 0x0000000402005986 */ /* 0x0001e4000c101518 */
[----:B------:R-:W-:Y:S01]  /*15310*/  IMAD R17, R65, 0x4, R19 ;  /* 0x0000000441117824 */ /* 0x000fe200078e0213 */
[----:B------:R-:W-:Y:S02]  /*15320*/  LEA R12, P5, R19, R66, 0x1 ;  /* 0x00000042130c7211 */ /* 0x000fe400078a08ff */
[----:B------:R-:W-:Y:S01]  /*15330*/  ISETP.LT.AND P4, PT, R157, UR4, !P0 ;  /* 0x000000049d007c0c */ /* 0x000fe2000c781270 */
[----:B------:R-:W-:Y:S01]  /*15340*/  ULDC UR4, c[0x0][0x22c] ;  /* 0x00008b0000047ab9 */ /* 0x000fe20000000800 */
[----:B------:R-:W-:-:S02]  /*15350*/  ISETP.LT.AND P2, PT, R156, UR6, !P0 ;  /* 0x000000069c007c0c */ /* 0x000fc4000c741270 */
[----:B------:R-:W-:Y:S01]  /*15360*/  PRMT R18, R4, 0x7632, R18 ;  /* 0x0000763204127816 */ /* 0x000fe20000000012 */
[----:B------:R-:W4:Y:S01]  /*15370*/  LDL.LU R156, [R1+0x624] ;  /* 0x00062400019c7983 */ /* 0x000f220000300800 */
[----:B------:R-:W-:Y:S01]  /*15380*/  LEA.HI.X.SX32 R13, R19, R0, 0x1, P5 ;  /* 0x00000000130d7211 */ /* 0x000fe200028f0eff */
[----:B0-----:R-:W-:Y:S01]  /*15390*/  IMAD R3, R65, 0x4, R17 ;  /* 0x0000000441037824 */ /* 0x001fe200078e0211 */
[----:B------:R-:W-:Y:S01]  /*153a0*/  LEA R16, P5, R17, R66, 0x1 ;  /* 0x0000004211107211 */ /* 0x000fe200078a08ff */
[----:B---3--:R0:W-:Y:S01]  /*153b0*/  @P3 STG.E.U16 desc[UR24][R14.64], R8 ;  /* 0x000000080e003986 */ /* 0x0081e2000c101518 */
[----:B------:R-:W-:Y:S01]  /*153c0*/  ISETP.LT.AND P6, PT, R155, UR4, !P0 ;  /* 0x000000049b007c0c */ /* 0x000fe2000c7c1270 */
[----:B------:R-:W-:Y:S01]  /*153d0*/  ULDC UR4, c[0x0][0x22c] ;  /* 0x00008b0000047ab9 */ /* 0x000fe20000000800 */
[----:B------:R-:W-:Y:S01]  /*153e0*/  LEA.HI.X.SX32 R17, R17, R0, 0x1, P5 ;  /* 0x0000000011117211 */ /* 0x000fe200028f0eff */
[----:B------:R-:W3:Y:S01]  /*153f0*/  LDL.LU R155, [R1+0x620] ;  /* 0x00062000019b7983 */ /* 0x000ee20000300800 */
[----:B------:R-:W-:Y:S01]  /*15400*/  LEA R2, P5, R3, R66, 0x1 ;  /* 0x0000004203027211 */ /* 0x000fe200078a08ff */
[----:B------:R-:W-:-:S02]  /*15410*/  ULDC UR6, c[0x0][0x22c] ;  /* 0x00008b0000067ab9 */ /* 0x000fc40000000800 */
[----:B------:R1:W-:Y:S01]  /*15420*/  @P1 STG.E.U16 desc[UR24][R12.64], R18 ;  /* 0x000000120c001986 */ /* 0x0003e2000c101518 */
[----:B0-----:R-:W-:Y:S01]  /*15430*/  IMAD R15, R65, 0x4, R3 ;  /* 0x00000004410f7824 */ /* 0x001fe200078e0203 */
[----:B------:R-:W-:Y:S02]  /*15440*/  LEA.HI.X.SX32 R3, R3, R0, 0x1, P5 ;  /* 0x0000000003037211 */ /* 0x000fe400028f0eff */
[----:B--2---:R-:W-:Y:S01]  /*15450*/  ISETP.LT.AND P3, PT, R154, UR4, !P0 ;  /* 0x000000049a007c0c */ /* 0x004fe2000c761270 */
[----:B------:R-:W-:Y:S01]  /*15460*/  ULDC UR4, c[0x0][0x22c] ;  /* 0x00008b0000047ab9 */ /* 0x000fe20000000800 */
[----:B------:R-:W2:Y:S01]  /*15470*/  LDL.LU R154, [R1+0x61c] ;  /* 0x00061c00019a7983 */ /* 0x000ea20000300800 */
[----:B----4-:R-:W-:Y:S01]  /*15480*/  ISETP.LT.AND P1, PT, R153, UR4, !P0 ;  /* 0x0000000499007c0c */ /* 0x010fe2000c721270 */
[----:B------:R-:W-:Y:S02]  /*15490*/  ULDC UR4, c[0x0][0x22c] ;  /* 0x00008b0000047ab9 */ /* 0x000fe40000000800 */
[----:B------:R-:W4:Y:S01]  /*154a0*/  LDL.LU R153, [R1+0x618] ;  /* 0x0006180001997983 */ /* 0x000f220000300800 */
[----:B------:R-:W-:-:S02]  /*154b0*/  ISETP.LT.AND P5, PT, R152, UR4, !P0 ;  /* 0x0000000498007c0c */ /* 0x000fc4000c7a1270 */
[----:B------:R-:W-:Y:S01]  /*154c0*/  PRMT R4, R8, 0x7632, R4 ;  /* 0x0000763208047816 */ /* 0x000fe20000000004 */
[----:B------:R-:W4:Y:S01]  /*154d0*/  LDL.LU R152, [R1+0x614] ;  /* 0x0006140001987983 */ /* 0x000f220000300800 */
[----:B------:R-:W-:Y:S01]  /*154e0*/  IMAD R19, R65, 0x4, R15 ;  /* 0x0000000441137824 */ /* 0x000fe200078e020f */
[----:B------:R-:W-:Y:S02]  /*154f0*/  ULDC UR4, c[0x0][0x22c] ;  /* 0x00008b0000047ab9 */ /* 0x000fe40000000800 */
[----:B-1----:R-:W4:Y:S04]  /*15500*/  LDL.LU R18, [R1+0x610] ;  /* 0x0006100001127983 */ /* 0x002f280000300800 */
[----:B------:R0:W-:Y:S01]  /*15510*/  @P4 STG.E.U16 desc[UR24][R16.64], R4 ;  /* 0x0000000410004986 */ /* 0x0001e2000c101518 */
[----:B------:R-:W-:Y:S01]  /*15520*/  LEA R14, P4, R15, R66, 0x1 ;  /* 0x000000420f0e7211 */ /* 0x000fe200078808ff */
[----:B------:R-:W-:-:S03]  /*15530*/  IMAD R25, R65, 0x4, R19 ;  /* 0x0000000441197824 */ /* 0x000fc600078e0213 */
[----:B------:R-:W-:Y:S01]  /*15540*/  LEA.HI.X.SX32 R15, R15, R0, 0x1, P4 ;  /* 0x000000000f0f7211 */ /* 0x000fe200020f0eff */
[----:B------:R1:W-:Y:S01]  /*15550*/  @P2 STG.E.U16 desc[UR24][R2.64], R5 ;  /* 0x0000000502002986 */ /* 0x0003e2000c101518 */
[----:B------:R-:W-:-:S03]  /*15560*/  LEA R12, P2, R19, R66, 0x1 ;  /* 0x00000042130c7211 */ /* 0x000fc600078408ff */
[----:B------:R1:W-:Y:S01]  /*15570*/  @P6 STG.E.U16 desc[UR24][R14.64], R9 ;  /* 0x000000090e006986 */ /* 0x0003e2000c101518 */
[----:B0-----:R-:W-:Y:S02]  /*15580*/  LEA R16, P6, R25, R66, 0x1 ;  /* 0x0000004219107211 */ /* 0x001fe400078c08ff */
[-C--:B------:R-:W-:Y:S02]  /*15590*/  LEA.HI.X.SX32 R13, R19, R0.reuse, 0x1, P2 ;  /* 0x00000000130d7211 */ /* 0x080fe400010f0eff */
[----:B------:R-:W-:Y:S01]  /*155a0*/  LEA.HI.X.SX32 R17, R25, R0, 0x1, P6 ;  /* 0x0000000019117211 */ /* 0x000fe200030f0eff */
[----:B------:R-:W-:Y:S01]  /*155b0*/  IMAD R25, R65, 0x4, R25 ;  /* 0x0000000441197824 */ /* 0x000fe200078e0219 */
[----:B------:R-:W4:Y:S01]  /*155c0*/  LDL.LU R19, [R1+0x60c] ;  /* 0x00060c0001137983 */ /* 0x000f220000300800 */
[----:B-1----:R-:W-:Y:S02]  /*155d0*/  PRMT R3, R5, 0x7632, R3 ;  /* 0x0000763205037816 */ /* 0x002fe40000000003 */
[----:B------:R-:W-:Y:S01]  /*155e0*/  PRMT R8, R9, 0x7632, R8 ;  /* 0x0000763209087816 */ /* 0x000fe20000000008 */
[----:B------:R-:W4:Y:S01]  /*155f0*/  LDL.LU R15, [R1+0x608] ;  /* 0x00060800010f7983 */ /* 0x000f220000300800 */
[----:B------:R-:W-:-:S03]  /*15600*/  IMAD R9, R65, 0x4, R25 ;  /* 0x0000000441097824 */ /* 0x000fc600078e0219 */
[----:B------:R-:W-:Y:S02]  /*15610*/  @P3 STG.E.U16 desc[UR24][R12.64], R3 ;  /* 0x000000030c003986 */ /* 0x000fe4000c101518 */
[-C--:B------:R-:W-:Y:S02]  /*15620*/  LEA R4, P6, R9, R66.reuse, 0x1 ;  /* 0x0000004209047211 */ /* 0x080fe400078c08ff */
[----:B------:R0:W-:Y:S01]  /*15630*/  @P1 STG.E.U16 desc[UR24][R16.64], R8 ;  /* 0x0000000810001986 */ /* 0x0001e2000c101518 */
[C---:B------:R-:W-:Y:S02]  /*15640*/  LEA R2, P1, R25.reuse, R66, 0x1 ;  /* 0x0000004219027211 */ /* 0x040fe400078208ff */
[----:B------:R-:W-:Y:S01]  /*15650*/  ISETP.LT.AND P4, PT, R156, UR4, !P0 ;  /* 0x000000049c007c0c */ /* 0x000fe2000c781270 */
[----:B------:R-:W-:Y:S01]  /*15660*/  ULDC UR4, c[0x0][0x22c] ;  /* 0x00008b0000047ab9 */ /* 0x000fe20000000800 */
[----:B0-----:R-:W4:Y:S01]  /*15670*/  LDL.LU R17, [R1+0x604] ;  /* 0x0006040001117983 */ /* 0x001f220000300800 */
[----:B------:R-:W-:-:S02]  /*15680*/  LEA.HI.X.SX32 R3, R25, R0, 0x1, P1 ;  /* 0x0000000019037211 */ /* 0x000fc400008f0eff */
[----:B---3--:R-:W-:Y:S01]  /*15690*/  ISETP.LT.AND P2, PT, R155, UR4, !P0 ;  /* 0x000000049b007c0c */ /* 0x008fe2000c741270 */
[----:B------:R-:W-:Y:S01]  /*156a0*/  ULDC UR4, c[0x0][0x22c] ;  /* 0x00008b0000047ab9 */ /* 0x000fe20000000800 */
[----:B------:R-:W-:Y:S01]  /*156b0*/  LEA.HI.X.SX32 R5, R9, R0, 0x1, P6 ;  /* 0x0000000009057211 */ /* 0x000fe200030f0eff */
[----:B------:R0:W-:Y:S05]  /*156c0*/  @P5 STG.E.U16 desc[UR24][R2.64], R6 ;  /* 0x0000000602005986 */ /* 0x0001ea000c101518 */
[----:B------:R1:W-:Y:S01]  /*156d0*/  @P4 STG.E.U16 desc[UR24][R4.64], R10 ;  /* 0x0000000a04004986 */ /* 0x0003e2000c101518 */
[----:B--2---:R-:W-:Y:S01]  /*156e0*/  ISETP.LT.AND P3, PT, R154, UR4, !P0 ;  /* 0x000000049a007c0c */ /* 0x004fe2000c761270 */
[----:B------:R-:W-:-:S02]  /*156f0*/  ULDC UR4, c[0x0][0x22c] ;  /* 0x00008b0000047ab9 */ /* 0x000fc40000000800 */
[----:B----4-:R-:W-:Y:S01]  /*15700*/  ISETP.LT.AND P6, PT, R152, UR4, !P0 ;  /* 0x0000000498007c0c */ /* 0x010fe2000c7c1270 */
[----:B------:R-:W-:Y:S02]  /*15710*/  ULDC UR4, c[0x0][0x22c] ;  /* 0x00008b0000047ab9 */ /* 0x000fe40000000800 */
[----:B------:R-:W-:Y:S01]  /*15720*/  ISETP.LT.AND P4, PT, R18, UR4, !P0 ;  /* 0x0000000412007c0c */ /* 0x000fe2000c781270 */
[C---:B------:R-:W-:Y:S01]  /*15730*/  IMAD R9, R65.reuse, 0x4, R9 ;  /* 0x0000000441097824 */ /* 0x040fe200078e0209 */
[----:B------:R-:W2:Y:S01]  /*15740*/  LDL.LU R18, [R1+0x600] ;  /* 0x0006000001127983 */ /* 0x000ea20000300800 */
[----:B------:R-:W-:Y:S01]  /*15750*/  PRMT R14, R6, 0x7632, R14 ;  /* 0x00007632060e7816 */ /* 0x000fe2000000000e */
[----:B------:R-:W-:Y:S01]  /*15760*/  ULDC UR4, c[0x0][0x22c] ;  /* 0x00008b0000047ab9 */ /* 0x000fe20000000800 */
[----:B------:R-:W-:Y:S01]  /*15770*/  IMAD R13, R65, 0x4, R9 ;  /* 0x00000004410d7824 */ /* 0x000fe200078e0209 */
[C---:B------:R-:W-:Y:S01]  /*15780*/  LEA R8, P5, R9.reuse, R66, 0x1 ;  /* 0x0000004209087211 */ /* 0x040fe200078a08ff */
[----:B------:R-:W3:Y:S03]  /*15790*/  LDL.LU R155, [R1+0x5fc] ;  /* 0x0005fc00019b7983 */ /* 0x000ee60000300800 */
[----:B------:R-:W-:Y:S01]  /*157a0*/  LEA.HI.X.SX32 R9, R9, R0, 0x1, P5 ;  /* 0x0000000009097211 */ /* 0x000fe200028f0eff */
[----:B0-----:R-:W-:Y:S01]  /*157b0*/  IMAD R3, R65, 0x4, R13 ;  /* 0x0000000441037824 */ /* 0x001fe200078e020d */
[----:B------:R-:W-:Y:S01]  /*157c0*/  LEA R12, P5, R13, R66, 0x1 ;  /* 0x000000420d0c7211 */ /* 0x000fe200078a08ff */
[----:B------:R-:W4:Y:S01]  /*157d0*/  LDL.LU R154, [R1+0x5f8] ;  /* 0x0005f800019a7983 */ /* 0x000f220000300800 */
[----:B------:R-:W-:Y:S01]  /*157e0*/  PRMT R6, R10, 0x7632, R6 ;  /* 0x000076320a067816 */ /* 0x000fe20000000006 */
[----:B-1----:R-:W-:Y:S01]  /*157f0*/  IMAD R5, R65, 0x4, R3 ;  /* 0x0000000441057824 */ /* 0x002fe200078e0203 */
[----:B------:R-:W-:Y:S01]  /*15800*/  LEA.HI.X.SX32 R13, R13, R0, 0x1, P5 ;  /* 0x000000000d0d7211 */ /* 0x000fe200028f0eff */
[----:B------:R0:W-:Y:S01]  /*15810*/  @P2 STG.E.U16 desc[UR24][R8.64], R14 ;  /* 0x0000000e08002986 */ /* 0x0001e2000c101518 */
[----:B------:R-:W-:Y:S01]  /*15820*/  ISETP.LT.AND P1, PT, R153, UR6, !P0 ;  /* 0x0000000699007c0c */ /* 0x000fe2000c721270 */
[----:B------:R-:W-:Y:S01]  /*15830*/  ULDC UR6, c[0x0][0x22c] ;  /* 0x00008b0000067ab9 */ /* 0x000fe20000000800 */
[----:B------:R-:W-:Y:S01]  /*15840*/  LEA R2, P5, R3, R66, 0x1 ;  /* 0x0000004203027211 */ /* 0x000fe200078a08ff */
[----:B------:R1:W-:Y:S01]  /*15850*/  @P3 STG.E.U16 desc[UR24][R12.64], R6 ;  /* 0x000000060c003986 */ /* 0x0003e2000c101518 */
[----:B------:R-:W-:Y:S01]  /*15860*/  ISETP.LT.AND P2, PT, R19, UR4, !P0 ;  /* 0x0000000413007c0c */ /* 0x000fe2000c741270 */
[----:B------:R-:W-:Y:S01]  /*15870*/  ULDC UR4, c[0x0][0x22c] ;  /* 0x00008b0000047ab9 */ /* 0x000fe20000000800 */
[----:B------:R-:W-:Y:S01]  /*15880*/  LEA.HI.X.SX32 R3, R3, R0, 0x1, P5 ;  /* 0x0000000003037211 */ /* 0x000fe200028f0eff */
[----:B------:R-:W4:Y:S01]  /*15890*/  LDL.LU R153, [R1+0x5f4] ;  /* 0x0005f40001997983 */ /* 0x000f220000300800 */
[----:B------:R-:W-:-:S02]  /*158a0*/  LEA R4, P3, R5, R66, 0x1 ;  /* 0x0000004205047211 */ /* 0x000fc400078608ff */
[----:B------:R-:W-:Y:S01]  /*158b0*/  ISETP.LT.AND P5, PT, R15, UR4, !P0 ;  /* 0x000000040f007c0c */ /* 0x000fe2000c7a1270 */
[----:B------:R-:W-:Y:S01]  /*158c0*/  IMAD R15, R65, 0x4, R5 ;  /* 0x00000004410f7824 */ /* 0x000fe200078e0205 */
[----:B------:R-:W-:Y:S01]  /*158d0*/  ULDC UR4, c[0x0][0x22c] ;  /* 0x00008b0000047ab9 */ /* 0x000fe20000000800 */
[----:B------:R-:W-:Y:S01]  /*158e0*/  LEA.HI.X.SX32 R5, R5, R0, 0x1, P3 ;  /* 0x0000000005057211 */ /* 0x000fe200018f0eff */
[----:B------:R1:W-:Y:S02]  /*158f0*/  @P1 STG.E.U16 desc[UR24][R2.64], R7 ;  /* 0x0000000702001986 */ /* 0x0003e4000c101518 */
[----:B0-----:R-:W-:Y:S02]  /*15900*/  LEA R8, P1, R15, R66, 0x1 ;  /* 0x000000420f087211 */ /* 0x001fe400078208ff */
[----:B------:R-:W4:Y:S04]  /*15910*/  LDL.LU R152, [R1+0x5f0] ;  /* 0x0005f00001987983 */ /* 0x000f280000300800 */
[----:B------:R-:W-:Y:S01]  /*15920*/  @P6 STG.E.U16 desc[UR24][R4.64], R11 ;  /* 0x0000000b04006986 */ /* 0x000fe2000c101518 */
[----:B------:R-:W-:Y:S01]  /*15930*/  ISETP.LT.AND P3, PT, R17, UR4, !P0 ;  /* 0x0000000411007c0c */ /* 0x000fe2000c761270 */
[----:B------:R-:W-:-:S02]  /*15940*/  IMAD R17, R65, 0x4, R15 ;  /* 0x0000000441117824 */ /* 0x000fc400078e020f */
[----:B------:R-:W4:Y:S01]  /*15950*/  LDL.LU R19, [R1+0x5ec] ;  /* 0x0005ec0001137983 */ /* 0x000f220000300800 */
[----:B------:R-:W-:Y:S01]  /*15960*/  LEA.HI.X.SX32 R9, R15, R0, 0x1, P1 ;  /* 0x000000000f097211 */ /* 0x000fe200008f0eff */
[----:B------:R-:W-:Y:S01]  /*15970*/  ULDC UR4, c[0x0][0x22c] ;  /* 0x00008b0000047ab9 */ /* 0x000fe20000000800 */
[----:B-1----:R-:W-:Y:S02]  /*15980*/  LEA R12, P6, R17, R66, 0x1 ;  /* 0x00000042110c7211 */ /* 0x002fe400078c08ff */
[----:B------:R-:W-:Y:S02]  /*15990*/  PRMT R3, R7, 0x7632, R3 ;  /* 0x0000763207037816 */ /* 0x000fe40000000003 */
[----:B------:R-:W-:Y:S02]  /*159a0*/  LEA.HI.X.SX32 R13, R17, R0, 0x1, P6 ;  /* 0x00000000110d7211 */ /* 0x000fe400030f0eff */
[----:B------:R-:W-:Y:S01]  /*159b0*/  PRMT R6, R11, 0x7632, R6 ;  /* 0x000076320b067816 */ /* 0x000fe20000000006 */
[----:B------:R-:W-:Y:S04]  /*159c0*/  @P4 STG.E.U16 desc[UR24][R8.64], R3 ;  /* 0x0000000308004986 */ /* 0x000fe8000c101518 */
[----:B------:R0:W-:Y:S01]  /*159d0*/  @P2 STG.E.U16 desc[UR24][R12.64], R6 ;  /* 0x000000060c002986 */ /* 0x0001e2000c101518 */
[----:B--2---:R-:W-:Y:S01]  /*159e0*/  ISETP.LT.AND P1, PT, R18, UR4, !P0 ;  /* 0x0000000412007c0c */ /* 0x004fe2000c721270 */
[----:B------:R-:W-:-:S02]  /*159f0*/  IMAD R17, R65, 0x4, R17 ;  /* 0x0000000441117824 */ /* 0x000fc400078e0211 */
[----:B------:R-:W2:Y:S01]  /*15a00*/  LDL.LU R18, [R1+0x5e8] ;  /* 0x0005e80001127983 */ /* 0x000ea20000300800 */
[----:B------:R-:W-:-:S03]  /*15a10*/  ULDC UR4, c[0x0][0x22c] ;  /* 0x00008b0000047ab9 */ /* 0x000fc60000000800 */
[----:B0-----:R-:W2:Y:S04]  /*15a20*/  LDL.LU R13, [R1+0x5e4] ;  /* 0x0005e400010d7983 */ /* 0x001ea80000300800 */
[----:B------:R-:W2:Y:S01]  /*15a30*/  LDL.LU R15, [R1+0x5e0] ;  /* 0x0005e000010f7983 */ /* 0x000ea20000300800 */
[----:B------:R-:W-:Y:S01]  /*15a40*/  IMAD R7, R65, 0x4, R17 ;  /* 0x0000000441077824 */ /* 0x000fe200078e0211 */
[----:B------:R-:W-:-:S04]  /*15a50*/  LEA R2, P2, R17, R66, 0x1 ;  /* 0x0000004211027211 */ /* 0x000fc800078408ff */
[----:B------:R-:W-:Y:S02]  /*15a60*/  LEA R4, P6, R7, R66, 0x1 ;  /* 0x0000004207047211 */ /* 0x000fe400078c08ff */
[-C--:B------:R-:W-:Y:S02]  /*15a70*/  LEA.HI.X.SX32 R3, R17, R0.reuse, 0x1, P2 ;  /* 0x0000000011037211 */ /* 0x080fe400010f0eff */
[----:B------:R-:W-:Y:S01]  /*15a80*/  LEA.HI.X.SX32 R5, R7, R0, 0x1, P6 ;  /* 0x0000000007057211 */ /* 0x000fe200030f0eff */
[C---:B------:R-:W-:Y:S02]  /*15a90*/  IMAD R7, R65.reuse, 0x4, R7 ;  /* 0x0000000441077824 */ /* 0x040fe400078e0207 */
[----:B------:R0:W-:Y:S02]  /*15aa0*/  @P5 STG.E.U16 desc[UR24][R2.64], R32 ;  /* 0x0000002002005986 */ /* 0x0001e4000c101518 */
[----:B------:R-:W-:Y:S01]  /*15ab0*/  IMAD R9, R65, 0x4, R7 ;  /* 0x0000000441097824 */ /* 0x000fe200078e0207 */
[----:B------:R-:W-:-:S02]  /*15ac0*/  LEA R6, P5, R7, R66, 0x1 ;  /* 0x0000004207067211 */ /* 0x000fc400078a08ff */
[----:B---3--:R-:W-:Y:S01]  /*15ad0*/  ISETP.LT.AND P4, PT, R155, UR4, !P0 ;  /* 0x000000049b007c0c */ /* 0x008fe2000c781270 */
[----:B------:R-:W-:Y:S01]  /*15ae0*/  ULDC UR4, c[0x0][0x22c] ;  /* 0x00008b0000047ab9 */ /* 0x000fe20000000800 */
[----:B------:R-:W-:Y:S02]  /*15af0*/  LEA.HI.X.SX32 R7, R7, R0, 0x1, P5 ;  /* 0x0000000007077211 */ /* 0x000fe400028f0eff */
[----:B------:R-:W-:Y:S02]  /*15b00*/  LEA R8, P5, R9, R66, 0x1 ;  /* 0x0000004209087211 */ /* 0x000fe400078a08ff */
[----:B----4-:R-:W-:Y:S01]  /*15b10*/  ISETP.LT.AND P2, PT, R154, UR6, !P0 ;  /* 0x000000069a007c0c */ /* 0x010fe2000c741270 */
[----:B0-----:R-:W-:Y:S01]  /*15b20*/  IMAD R3, R65, 0x4, R9 ;  /* 0x0000000441037824 */ /* 0x001fe200078e0209 */
[----:B------:R-:W-:Y:S01]  /*15b30*/  ISETP.LT.AND P6, PT, R153, UR4, !P0 ;  /* 0x0000000499007c0c */ /* 0x000fe2000c7c1270 */
[----:B------:R-:W-:Y:S01]  /*15b40*/  ULDC UR4, c[0x0][0x22c] ;  /* 0x00008b0000047ab9 */ /* 0x000fe20000000800 */
[----:B------:R-:W-:Y:S01]  /*15b50*/  PRMT R10, R32, 0x7632, R10 ;  /* 0x00007632200a7816 */ /* 0x000fe2000000000a */
[----:B------:R0:W-:Y:S01]  /*15b60*/  @P3 STG.E.U16 desc[UR24][R4.64], R28 ;  /* 0x0000001c04003986 */ /* 0x0001e2000c101518 */
[----:B------:R-:W-:Y:S01]  /*15b70*/  LEA.HI.X.SX32 R9, R9, R0, 0x1, P5 ;  /* 0x0000000009097211 */ /* 0x000fe200028f0eff */
[----:B------:R-:W-:Y:S01]  /*15b80*/  ULDC UR6, c[0x0][0x22c] ;  /* 0x00008b0000067ab9 */ /* 0x000fe20000000800 */
[----:B------:R-:W-:Y:S01]  /*15b90*/  ISETP.LT.AND P3, PT, R152, UR4, !P0 ;  /* 0x0000000498007c0c */ /* 0x000fe2000c761270 */
[----:B------:R-:W-:Y:S01]  /*15ba0*/  ULDC UR4, c[0x0][0x22c] ;  /* 0x00008b0000047ab9 */ /* 0x000fe20000000800 */
[----:B------:R-:W-:Y:S01]  /*15bb0*/  LEA R2, P5, R3, R66, 0x1 ;  /* 0x0000004203027211 */ /* 0x000fe200078a08ff */
[----:B------:R-:W3:Y:S01]  /*15bc0*/  LDL.LU R153, [R1+0x5dc] ;  /* 0x0005dc0001997983 */ /* 0x000ee20000300800 */
[----:B------:R-:W-:-:S03]  /*15bd0*/  PRMT R12, R28, 0x7632, R12 ;  /* 0x000076321c0c7816 */ /* 0x000fc6000000000c */
[----:B------:R1:W-:Y:S01]  /*15be0*/  @P1 STG.E.U16 desc[UR24][R6.64], R10 ;  /* 0x0000000a06001986 */ /* 0x0003e2000c101518 */
[----:B0-----:R-:W-:Y:S01]  /*15bf0*/  IMAD R5, R65, 0x4, R3 ;  /* 0x0000000441057824 */ /* 0x001fe200078e0203 */
[----:B------:R-:W-:Y:S02]  /*15c00*/  ISETP.LT.AND P1, PT, R19, UR4, !P0 ;  /* 0x0000000413007c0c */ /* 0x000fe4000c721270 */
[----:B------:R-:W4:Y:S01]  /*15c10*/  LDL.LU R152, [R1+0x55c] ;  /* 0x00055c0001987983 */ /* 0x000f220000300800 */
[----:B------:R-:W-:Y:S01]  /*15c20*/  LEA.HI.X.SX32 R3, R3, R0, 0x1, P5 ;  /* 0x0000000003037211 */ /* 0x000fe200028f0eff */
[----:B------:R-:W-:Y:S01]  /*15c30*/  IMAD R11, R65, 0x4, R5 ;  /* 0x00000004410b7824 */ /* 0x000fe200078e0205 */
[----:B------:R-:W-:Y:S01]  /*15c40*/  ULDC UR4, c[0x0][0x22c] ;  /* 0x00008b0000047ab9 */ /* 0x000fe20000000800 */
[----:B------:R-:W4:Y:S04]  /*15c50*/  LDL.LU R19, [R1+0x558] ;  /* 0x0005580001137983 */ /* 0x000f280000300800 */
[----:B------:R-:W-:Y:S01]  /*15c60*/  @P4 STG.E.U16 desc[UR24][R8.64], R12 ;  /* 0x0000000c08004986 */ /* 0x000fe2000c101518 */
[----:B------:R-:W-:-:S03]  /*15c70*/  LEA R4, P4, R5, R66, 0x1 ;  /* 0x0000004205047211 */ /* 0x000fc600078808ff */
[----:B------:R-:W4:Y:S01]  /*15c80*/  LDL.LU R17, [R1+0x554] ;  /* 0x0005540001117983 */ /* 0x000f220000300800 */
[----:B------:R-:W-:-:S03]  /*15c90*/  LEA.HI.X.SX32 R5, R5, R0, 0x1, P4 ;  /* 0x0000000005057211 */ /* 0x000fc600020f0eff */
[----:B------:R0:W-:Y:S01]  /*15ca0*/  @P2 STG.E.U16 desc[UR24][R2.64], R33 ;  /* 0x0000002102002986 */ /* 0x0001e2000c101518 */
[----:B-1----:R-:W-:-:S04]  /*15cb0*/  LEA R6, P2, R11, R66, 0x1 ;  /* 0x000000420b067211 */ /* 0x002fc800078408ff */
[----:B------:R-:W-:Y:S02]  /*15cc0*/  LEA.HI.X.SX32 R7, R11, R0, 0x1, P2 ;  /* 0x000000000b077211 */ /* 0x000fe400010f0eff */
[----:B--2---:R-:W-:Y:S01]  /*15cd0*/  ISETP.LT.AND P5, PT, R18, UR4, !P0 ;  /* 0x0000000412007c0c */ /* 0x004fe2000c7a1270 */
[----:B------:R-:W-:Y:S01]  /*15ce0*/  ULDC UR4, c[0x0][0x22c] ;  /* 0x00008b0000047ab9 */ /* 0x000fe20000000800 */
[----:B------:R-:W2:Y:S01]  /*15cf0*/  LDL.LU R18, [R1+0x550] ;  /* 0x0005500001127983 */ /* 0x000ea20000300800 */
[----:B------:R-:W-:Y:S01]  /*15d00*/  ISETP.LT.AND P4, PT, R13, UR4, !P0 ;  /* 0x000000040d007c0c */ /* 0x000fe2000c781270 */
[----:B------:R-:W-:Y:S02]  /*15d10*/  ULDC UR4, c[0x0][0x22c] ;  /* 0x00008b0000047ab9 */ /* 0x000fe40000000800 */
[----:B------:R-:W-:Y:S01]  /*15d20*/  ISETP.LT.AND P2, PT, R15, UR4, !P0 ;  /* 0x000000040f007c0c */ /* 0x000fe2000c741270 */
[----:B------:R-:W-:Y:S01]  /*15d30*/  IMAD R13, R65, 0x4, R11 ;  /* 0x00000004410d7824 */ /* 0x000fe200078e020b */
[----:B------:R-:W2:Y:S01]  /*15d40*/  LDL.LU R15, [R1+0x54c] ;  /* 0x00054c00010f7983 */ /* 0x000ea20000300800 */
[----:B0-----:R-:W-:Y:S01]  /*15d50*/  PRMT R3, R33, 0x7632, R3 ;  /* 0x0000763221037816 */ /* 0x001fe20000000003 */
[----:B------:R-:W-:-:S02]  /*15d60*/  ULDC UR4, c[0x0][0x22c] ;  /* 0x00008b0000047ab9 */ /* 0x000fc40000000800 */
[----:B------:R0:W-:Y:S01]  /*15d70*/  @P6 STG.E.U16 desc[UR24][R4.64], R29 ;  /* 0x0000001d04006986 */ /* 0x0001e2000c101518 */
[----:B------:R-:W-:-:S04]  /*15d80*/  LEA R8, P6, R13, R66, 0x1 ;  /* 0x000000420d087211 */ /* 0x000fc800078c08ff */
[----:B------:R-:W-:Y:S01]  /*15d90*/  LEA.HI.X.SX32 R9, R13, R0, 0x1, P6 ;  /* 0x000000000d097211 */ /* 0x000fe200030f0eff */
[----:B------:R-:W-:Y:S01]  /*15da0*/  IMAD R13, R65, 0x4, R13 ;  /* 0x00000004410d7824 */ /* 0x000fe200078e020d */
[----:B------:R1:W-:Y:S01]  /*15db0*/  @P3 STG.E.U16 desc[UR24][R6.64], R3 ;  /* 0x0000000306003986 */ /* 0x0003e2000c101518 */
[----:B0-----:R-:W-:-:S05]  /*15dc0*/  PRMT R5, R29, 0x7632, R5 ;  /* 0x000076321d057816 */ /* 0x001fca0000000005 */
[----:B------:R0:W-:Y:S01]  /*15dd0*/  @P1 STG.E.U16 desc[UR24][R8.64], R5 ;  /* 0x0000000508001986 */ /* 0x0001e2000c101518 */
[----:B------:R-:W-:Y:S01]  /*15de0*/  LEA R2, P1, R13, R66, 0x1 ;  /* 0x000000420d027211 */ /* 0x000fe200078208ff */
[----:B------:R-:W-:-:S03]  /*15df0*/  IMAD R11, R65, 0x4, R13 ;  /* 0x00000004410b7824 */ /* 0x000fc600078e020d */
[----:B-1----:R-:W-:Y:S02]  /*15e00*/  LEA.HI.X.SX32 R3, R13, R0, 0x1, P1 ;  /* 0x000000000d037211 */ /* 0x002fe400008f0eff */
[----:B------:R-:W2:Y:S01]  /*15e10*/  LDL.LU R13, [R1+0x548] ;  /* 0x00054800010d7983 */ /* 0x000ea20000300800 */
[----:B------:R-:W-:-:S04]  /*15e20*/  LEA R4, P6, R11, R66, 0x1 ;  /* 0x000000420b047211 */ /* 0x000fc800078c08ff */
[----:B0-----:R-:W-:Y:S01]  /*15e30*/  LEA.HI.X.SX32 R5, R11, R0, 0x1, P6 ;  /* 0x000000000b057211 */ /* 0x001fe200030f0eff */
[----:B------:R-:W-:Y:S01]  /*15e40*/  IMAD R11, R65, 0x4, R11 ;  /* 0x00000004410b7824 */ /* 0x000fe200078e020b */
[----:B------:R0:W-:Y:S01]  /*15e50*/  @P5 STG.E.U16 desc[UR24][R2.64], R34 ;  /* 0x0000002202005986 */ /* 0x0001e2000c101518 */
[----:B---3--:R-:W-:Y:S01]  /*15e60*/  ISETP.LT.AND P3, PT, R153, UR4, !P0 ;  /* 0x0000000499007c0c */ /* 0x008fe2000c761270 */
[----:B------:R-:W-:Y:S01]  /*15e70*/  ULDC UR4, c[0x0][0x22c] ;  /* 0x00008b0000047ab9 */ /* 0x000fe20000000800 */
[----:B------:R-:W-:Y:S01]  /*15e80*/  IMAD R9, R65, 0x4, R11 ;  /* 0x0000000441097824 */ /* 0x000fe200078e020b */
[C---:B------:R-:W-:Y:S01]  /*15e90*/  LEA R6, P5, R11.reuse, R66, 0x1 ;  /* 0x000000420b067211 */ /* 0x040fe200078a08ff */
[----:B------:R1:W-:Y:S01]  /*15ea0*/  @P4 STG.E.U16 desc[UR24][R4.64], R30 ;  /* 0x0000001e04004986 */ /* 0x0003e2000c101518 */
[----:B------:R-:W-:Y:S02]  /*15eb0*/  PRMT R10, R34, 0x7632, R10 ;  /* 0x00007632220a7816 */ /* 0x000fe4000000000a */
[----:B------:R-:W-:-:S02]  /*15ec0*/  LEA.HI.X.SX32 R7, R11, R0, 0x1, P5 ;  /* 0x000000000b077211 */ /* 0x000fc400028f0eff */
[----:B----4-:R-:W-:Y:S01]  /*15ed0*/  ISETP.LT.AND P6, PT, R19, UR4, !P0 ;  /* 0x0000000413007c0c */ /* 0x010fe2000c7c1270 */
[----:B------:R-:W-:Y:S01]  /*15ee0*/  ULDC UR4, c[0x0][0x22c] ;  /* 0x00008b0000047ab9 */ /* 0x000fe20000000800 */
[----:B------:R-:W-:Y:S01]  /*15ef0*/  LEA R8, P5, R9, R66, 0x1 ;  /* 0x0000004209087211 */ /* 0x000fe200078a08ff */
[----:B0-----:R-:W-:Y:S01]  /*15f00*/  IMAD R3, R65, 0x4, R9 ;  /* 0x0000000441037824 */ /* 0x001fe200078e0209 */
[----:B------:R-:W-:Y:S01]  /*15f10*/  ISETP.LT.AND P4, PT, R17, UR4, !P0 ;  /* 0x0000000411007c0c */ /* 0x000fe2000c781270 */
[----:B------:R-:W-:Y:S01]  /*15f20*/  ULDC UR4, c[0x0][0x22c] ;  /* 0x00008b0000047ab9 */ /* 0x000fe20000000800 */
[----:B------:R-:W3:Y:S01]  /*15f30*/  LDL.LU R17, [R1+0x544] ;  /* 0x0005440001117983 */ /* 0x000ee20000300800 */
[----:B------:R-:W-:Y:S02]  /*15f40*/  LEA.HI.X.SX32 R9, R9, R0, 0x1, P5 ;  /* 0x0000000009097211 */ /* 0x000fe400028f0eff */
[----:B------:R-:W-:Y:S01]  /*15f50*/  LEA R2, P5, R3, R66, 0x1 ;  /* 0x0000004203027211 */ /* 0x000fe200078a08ff */
[----:B------:R-:W4:Y:S01]  /*15f60*/  LDL.LU R153, [R1+0x540] ;  /* 0x0005400001997983 */ /* 0x000f220000300800 */
[----:B------:R-:W-:Y:S01]  /*15f70*/  ISETP.LT.AND P1, PT, R152, UR6, !P0 ;  /* 0x0000000698007c0c */ /* 0x000fe2000c721270 */
[----:B-1----:R-:W-:-:S02]  /*15f80*/  IMAD R5, R65, 0x4, R3 ;  /* 0x0000000441057824 */ /* 0x002fc400078e0203 */
[----:B------:R0:W-:Y:S01]  /*15f90*/  @P2 STG.E.U16 desc[UR24][R6.64], R10 ;  /* 0x0000000a06002986 */ /* 0x0001e2000c101518 */
[----:B------:R-:W-:Y:S01]  /*15fa0*/  LEA.HI.X.SX32 R3, R3, R0, 0x1, P5 ;  /* 0x0000000003037211 */ /* 0x000fe200028f0eff */
[----:B------:R-:W-:Y:S02]  /*15fb0*/  ULDC UR6, c[0x0][0x22c] ;  /* 0x00008b0000067ab9 */ /* 0x000fe40000000800 */
[----:B------:R-:W4:Y:S04]  /*15fc0*/  LDL.LU R152, [R1+0x53c] ;  /* 0x00053c0001987983 */ /* 0x000f280000300800 */
[----:B------:R-:W4:Y:S01]  /*15fd0*/  LDL.LU R19, [R1+0x538] ;  /* 0x0005380001137983 */ /* 0x000f220000300800 */
[----:B--2---:R-:W-:Y:S01]  /*15fe0*/  ISETP.LT.AND P2, PT, R18, UR4, !P0 ;  /* 0x0000000412007c0c */ /* 0x004fe2000c741270 */
[----:B------:R-:W-:-:S02]  /*15ff0*/  ULDC UR4, c[0x0][0x22c] ;  /* 0x00008b0000047ab9 */ /* 0x000fc40000000800 */
[----:B------:R-:W-:Y:S02]  /*16000*/  ISETP.LT.AND P5, PT, R15, UR4, !P0 ;  /* 0x000000040f007c0c */ /* 0x000fe4000c7a1270 */
[----:B------:R-:W-:Y:S01]  /*16010*/  PRMT R12, R30, 0x7632, R12 ;  /* 0x000076321e0c7816 */ /* 0x000fe2000000000c */
[----:B------:R-:W2:Y:S01]  /*16020*/  LDL.LU R15, [R1+0x534] ;  /* 0x00053400010f7983 */ /* 0x000ea20000300800 */
[----:B------:R-:W-:Y:S01]  /*16030*/  IMAD R11, R65, 0x4, R5 ;  /* 0x00000004410b7824 */ /* 0x000fe200078e0205 */
[----:B------:R-:W-:Y:S02]  /*16040*/  ULDC UR4, c[0x0][0x22c] ;  /* 0x00008b0000047ab9 */ /* 0x000fe40000000800 */
[----:B------:R1:W-:Y:S01]  /*16050*/  @P3 STG.E.U16 desc[UR24][R8.64], R12 ;  /* 0x0000000c08003986 */ /* 0x0003e2000c101518 */
[----:B------:R-:W-:-:S03]  /*16060*/  LEA R4, P3, R5, R66, 0x1 ;  /* 0x0000004205047211 */ /* 0x000fc600078608ff */
[----:B------:R-:W2:Y:S01]  /*16070*/  LDL.LU R18, [R1+0x530] ;  /* 0x0005300001127983 */ /* 0x000ea20000300800 */
[----:B------:R-:W-:-:S03]  /*16080*/  LEA.HI.X.SX32 R5, R5, R0, 0x1, P3 ;  /* 0x0000000005057211 */ /* 0x000fc600018f0eff */
[----:B------:R1:W-:Y:S01]  /*16090*/  @P1 STG.E.U16 desc[UR24][R2.64], R35 ;  /* 0x0000002302001986 */ /* 0x0003e2000c101518 */
[----:B0-----:R-:W-:-:S03]  /*160a0*/  LEA R6, P1, R11, R66, 0x1 ;  /* 0x000000420b067211 */ /* 0x001fc600078208ff */
[----:B------:R0:W-:Y:S01]  /*160b0*/  @P6 STG.E.U16 desc[UR24][R4.64], R31 ;  /* 0x0000001f04006986 */ /* 0x0001e2000c101518 */
[----:B------:R-:W-:Y:S01]  /*160c0*/  ISETP.LT.AND P3, PT, R13, UR4, !P0 ;  /* 0x000000040d007c0c */ /* 0x000fe2000c761270 */
[----:B------:R-:W-:Y:S01]  /*160d0*/  IMAD R13, R65, 0x4, R11 ;  /* 0x00000004410d7824 */ /* 0x000fe200078e020b */
[----:B------:R-:W-:Y:S01]  /*160e0*/  LEA.HI.X.SX32 R7, R11, R0, 0x1, P1 ;  /* 0x000000000b077211 */ /* 0x000fe200008f0eff */
[----:B------:R-:W-:-:S03]  /*160f0*/  ULDC UR4, c[0x0][0x22c] ;  /* 0x00008b0000047ab9 */ /* 0x000fc60000000800 */
[----:B-1----:R-:W-:Y:S02]  /*16100*/  LEA R8, P6, R13, R66, 0x1 ;  /* 0x000000420d087211 */ /* 0x002fe400078c08ff */
[----:B------:R-:W-:Y:S02]  /*16110*/  PRMT R3, R35, 0x7632, R3 ;  /* 0x0000763223037816 */ /* 0x000fe40000000003 */
[----:B------:R-:W-:Y:S01]  /*16120*/  LEA.HI.X.SX32 R9, R13, R0, 0x1, P6 ;  /* 0x000000000d097211 */ /* 0x000fe200030f0eff */
[----:B------:R-:W-:Y:S01]  /*16130*/  IMAD R13, R65, 0x4, R13 ;  /* 0x00000004410d7824 */ /* 0x000fe200078e020d */
[----:B0-----:R-:W-:Y:S01]  /*16140*/  PRMT R5, R31, 0x7632, R5 ;  /* 0x000076321f057816 */ /* 0x001fe20000000005 */
[----:B------:R0:W-:Y:S02]  /*16150*/  @P4 STG.E.U16 desc[UR24][R6.64], R3 ;  /* 0x0000000306004986 */ /* 0x0001e4000c101518 */
[----:B------:R-:W-:Y:S02]  /*16160*/  IMAD R11, R65, 0x4, R13 ;  /* 0x00000004410b7824 */ /* 0x000fe400078e020d */
[----:B------:R1:W-:Y:S01]  /*16170*/  @P2 STG.E.U16 desc[UR24][R8.64], R5 ;  /* 0x0000000508002986 */ /* 0x0003e2000c101518 */
[----:B------:R-:W-:-:S02]  /*16180*/  LEA R2, P2, R13, R66, 0x1 ;  /* 0x000000420d027211 */ /* 0x000fc400078408ff */
[----:B------:R-:W-:Y:S02]  /*16190*/  LEA R4, P6, R11, R66, 0x1 ;  /* 0x000000420b047211 */ /* 0x000fe400078c08ff */
[-C--:B0-----:R-:W-:Y:S02]  /*161a0*/  LEA.HI.X.SX32 R3, R13, R0.reuse, 0x1, P2 ;  /* 0x000000000d037211 */ /* 0x081fe400010f0eff */
[----:B---3--:R-:W-:Y:S01]  /*161b0*/  ISETP.LT.AND P1, PT, R17, UR4, !P0 ;  /* 0x0000000411007c0c */ /* 0x008fe2000c721270 */
[----:B------:R-:W-:Y:S01]  /*161c0*/  ULDC UR4, c[0x0][0x22c] ;  /* 0x00008b0000047ab9 */ /* 0x000fe20000000800 */
[----:B-1----:R-:W-:Y:S01]  /*161d0*/  LEA.HI.X.SX32 R5, R11, R0, 0x1, P6 ;  /* 0x000000000b057211 */ /* 0x002fe200030f0eff */
[----:B------:R-:W3:Y:S01]  /*161e0*/  LDL.LU R17, [R1+0x52c] ;  /* 0x00052c0001117983 */ /* 0x000ee20000300800 */
[----:B----4-:R-:W-:Y:S01]  /*161f0*/  ISETP.LT.AND P4, PT, R153, UR4, !P0 ;  /* 0x0000000499007c0c */ /* 0x010fe2000c781270 */
[----:B------:R-:W-:Y:S02]  /*16200*/  ULDC UR4, c[0x0][0x22c] ;  /* 0x00008b0000047ab9 */ /* 0x000fe40000000800 */
[----:B------:R0:W-:Y:S04]  /*16210*/  @P5 STG.E.U16 desc[UR24][R2.64], R44 ;  /* 0x0000002c02005986 */ /* 0x0001e8000c101518 */
[----:B------:R-:W4:Y:S01]  /*16220*/  LDL.LU R13, [R1+0x528] ;  /* 0x00052800010d7983 */ /* 0x000f220000300800 */
[----:B------:R-:W-:Y:S01]  /*16230*/  ISETP.LT.AND P6, PT, R19, UR4, !P0 ;  /* 0x0000000413007c0c */ /* 0x000fe2000c7c1270 */
[----:B------:R-:W-:-:S02]  /*16240*/  ULDC UR4, c[0x0][0x22c] ;  /* 0x00008b0000047ab9 */ /* 0x000fc40000000800 */
[----:B------:R1:W-:Y:S01]  /*16250*/  @P3 STG.E.U16 desc[UR24][R4.64], R52 ;  /* 0x0000003404003986 */ /* 0x0003e2000c101518 */
[----:B--2---:R-:W-:Y:S01]  /*16260*/  ISETP.LT.AND P3, PT, R15, UR4, !P0 ;  /* 0x000000040f007c0c */ /* 0x004fe2000c761270 */
[C---:B------:R-:W-:Y:S02]  /*16270*/  IMAD R11, R65.reuse, 0x4, R11 ;  /* 0x00000004410b7824 */ /* 0x040fe400078e020b */
[----:B------:R-:W2:Y:S01]  /*16280*/  LDL.LU R15, [R1+0x524] ;  /* 0x00052400010f7983 */ /* 0x000ea20000300800 */
[----:B------:R-:W-:Y:S01]  /*16290*/  ISETP.LT.AND P2, PT, R152, UR6, !P0 ;  /* 0x0000000698007c0c */ /* 0x000fe2000c741270 */
[----:B------:R-:W-:Y:S01]  /*162a0*/  ULDC UR4, c[0x0][0x22c] ;  /* 0x00008b0000047ab9 */ /* 0x000fe20000000800 */
[----:B------:R-:W-:Y:S01]  /*162b0*/  IMAD R9, R65, 0x4, R11 ;  /* 0x0000000441097824 */ /* 0x000fe200078e020b */
[----:B------:R-:W-:Y:S01]  /*162c0*/  LEA R6, P5, R11, R66, 0x1 ;  /* 0x000000420b067211 */ /* 0x000fe200078a08ff */
[----:B------:R-:W2:Y:S01]  /*162d0*/  LDL.LU R153, [R1+0x520] ;  /* 0x0005200001997983 */ /* 0x000ea20000300800 */
[----:B------:R-:W-:Y:S01]  /*162e0*/  PRMT R10, R44, 0x7632, R10 ;  /* 0x000076322c0a7816 */ /* 0x000fe2000000000a */
[----:B0-----:R-:W-:Y:S01]  /*162f0*/  IMAD R3, R65, 0x4, R9 ;  /* 0x0000000441037824 */ /* 0x001fe200078e0209 */
[----:B------:R-:W-:Y:S01]  /*16300*/  LEA.HI.X.SX32 R7, R11, R0, 0x1, P5 ;  /* 0x000000000b077211 */ /* 0x000fe200028f0eff */
[----:B------:R-:W2:Y:S01]  /*16310*/  LDL.LU R152, [R1+0x51c] ;  /* 0x00051c0001987983 */ /* 0x000ea20000300800 */
[----:B------:R-:W-:Y:S01]  /*16320*/  LEA R8, P5, R9, R66, 0x1 ;  /* 0x0000004209087211 */ /* 0x000fe200078a08ff */
[----:B-1----:R-:W-:Y:S01]  /*16330*/  IMAD R5, R65, 0x4, R3 ;  /* 0x0000000441057824 */ /* 0x002fe200078e0203 */
[----:B------:R-:W-:Y:S01]  /*16340*/  PRMT R12, R52, 0x7632, R12 ;  /* 0x00007632340c7816 */ /* 0x000fe2000000000c */
[----:B------:R0:W-:Y:S01]  /*16350*/  @P1 STG.E.U16 desc[UR24][R6.64], R10 ;  /* 0x0000000a06001986 */ /* 0x0001e2000c101518 */
[----:B------:R-:W-:Y:S01]  /*16360*/  LEA.HI.X.SX32 R9, R9, R0, 0x1, P5 ;  /* 0x0000000009097211 */ /* 0x000fe200028f0eff */
[----:B------:R-:W-:Y:S01]  /*16370*/  ULDC UR6, c[0x0][0x22c] ;  /* 0x00008b0000067ab9 */ /* 0x000fe20000000800 */
[----:B------:R-:W-:Y:S01]  /*16380*/  LEA R2, P5, R3, R66, 0x1 ;  /* 0x0000004203027211 */ /* 0x000fe200078a08ff */
[----:B------:R-:W-:Y:S01]  /*16390*/  IMAD R11, R65, 0x4, R5 ;  /* 0x00000004410b7824 */ /* 0x000fe200078e0205 */
[----:B------:R-:W-:Y:S01]  /*163a0*/  ISETP.LT.AND P1, PT, R18, UR4, !P0 ;  /* 0x0000000412007c0c */ /* 0x000fe2000c721270 */
[----:B------:R-:W-:Y:S01]  /*163b0*/  @P4 STG.E.U16 desc[UR24][R8.64], R12 ;  /* 0x0000000c08004986 */ /* 0x000fe2000c101518 */
[----:B------:R-:W-:Y:S01]  /*163c0*/  LEA.HI.X.SX32 R3, R3, R0, 0x1, P5 ;  /* 0x0000000003037211 */ /* 0x000fe200028f0eff */
[----:B------:R-:W-:Y:S01]  /*163d0*/  ULDC UR4, c[0x0][0x22c] ;  /* 0x00008b0000047ab9 */ /* 0x000fe20000000800 */
[-C--:B------:R-:W-:Y:S01]  /*163e0*/  LEA R4, P4, R5, R66.reuse, 0x1 ;  /* 0x0000004205047211 */ /* 0x080fe200078808ff */
[----:B------:R-:W2:Y:S04]  /*163f0*/  LDL.LU R19, [R1+0x518] ;  /* 0x0005180001137983 */ /* 0x000ea80000300800 */
[----:B------:R1:W-:Y:S01]  /*16400*/  @P2 STG.E.U16 desc[UR24][R2.64], R45 ;  /* 0x0000002d02002986 */ /* 0x0003e2000c101518 */
[----:B0-----:R-:W-:-:S02]  /*16410*/  LEA R6, P2, R11, R66, 0x1 ;  /* 0x000000420b067211 */ /* 0x001fc400078408ff */
[-C--:B------:R-:W-:Y:S01]  /*16420*/  LEA.HI.X.SX32 R5, R5, R0.reuse, 0x1, P4 ;  /* 0x0000000005057211 */ /* 0x080fe200020f0eff */
[----:B------:R-:W2:Y:S01]  /*16430*/  LDL.LU R18, [R1+0x514] ;  /* 0x0005140001127983 */ /* 0x000ea20000300800 */
[----:B------:R-:W-:Y:S02]  /*16440*/  LEA.HI.X.SX32 R7, R11, R0, 0x1, P2 ;  /* 0x000000000b077211 */ /* 0x000fe400010f0eff */
[----:B---3--:R-:W-:Y:S01]  /*16450*/  ISETP.LT.AND P5, PT, R17, UR4, !P0 ;  /* 0x0000000411007c0c */ /* 0x008fe2000c7a1270 */
[----:B------:R-:W-:Y:S01]  /*16460*/  ULDC UR4, c[0x0][0x22c] ;  /* 0x00008b0000047ab9 */ /* 0x000fe20000000800 */
[----:B------:R-:W3:Y:S01]  /*16470*/  LDL.LU R17, [R1+0x510] ;  /* 0x0005100001117983 */ /* 0x000ee20000300800 */
[----:B----4-:R-:W-:Y:S01]  /*16480*/  ISETP.LT.AND P4, PT, R13, UR4, !P0 ;  /* 0x000000040d007c0c */ /* 0x010fe2000c781270 */
[----:B------:R-:W-:Y:S02]  /*16490*/  ULDC UR4, c[0x0][0x22c] ;  /* 0x00008b0000047ab9 */ /* 0x000fe40000000800 */
[----:B--2---:R-:W-:Y:S01]  /*164a0*/  ISETP.LT.AND P2, PT, R15, UR4, !P0 ;  /* 0x000000040f007c0c */ /* 0x004fe2000c741270 */
[----:B------:R-:W-:Y:S01]  /*164b0*/  IMAD R13, R65, 0x4, R11 ;  /* 0x00000004410d7824 */ /* 0x000fe200078e020b */
[----:B------:R-:W2:Y:S01]  /*164c0*/  LDL.LU R15, [R1+0x50c] ;  /* 0x00050c00010f7983 */ /* 0x000ea20000300800 */
[----:B-1----:R-:W-:Y:S01]  /*164d0*/  PRMT R3, R45, 0x7632, R3 ;  /* 0x000076322d037816 */ /* 0x002fe20000000003 */
[----:B------:R-:W-:-:S02]  /*164e0*/  ULDC UR4, c[0x0][0x22c] ;  /* 0x00008b0000047ab9 */ /* 0x000fc40000000800 */
[----:B------:R0:W-:Y:S01]  /*164f0*/  @P6 STG.E.U16 desc[UR24][R4.64], R53 ;  /* 0x0000003504006986 */ /* 0x0001e2000c101518 */
[----:B------:R-:W-:-:S04]  /*16500*/  LEA R8, P6, R13, R66, 0x1 ;  /* 0x000000420d087211 */ /* 0x000fc800078c08ff */
[----:B------:R-:W-:Y:S01]  /*16510*/  LEA.HI.X.SX32 R9, R13, R0, 0x1, P6 ;  /* 0x000000000d097211 */ /* 0x000fe200030f0eff */
[----:B------:R-:W-:Y:S01]  /*16520*/  IMAD R13, R65, 0x4, R13 ;  /* 0x00000004410d7824 */ /* 0x000fe200078e020d */
[----:B------:R1:W-:Y:S01]  /*16530*/  @P3 STG.E.U16 desc[UR24][R6.64], R3 ;  /* 0x0000000306003986 */ /* 0x0003e2000c101518 */
[----:B0-----:R-:W-:Y:S02]  /*16540*/  PRMT R5, R53, 0x7632, R5 ;  /* 0x0000763235057816 */ /* 0x001fe40000000005 */
[----:B------:R-:W-:-:S03]  /*16550*/  IMAD R11, R65, 0x4, R13 ;  /* 0x00000004410b7824 */ /* 0x000fc600078e020d */
[----:B------:R0:W-:Y:S01]  /*16560*/  @P1 STG.E.U16 desc[UR24][R8.64], R5 ;  /* 0x0000000508001986 */ /* 0x0001e2000c101518 */
[-C--:B------:R-:W-:Y:S02]  /*16570*/  LEA R2, P1, R13, R66.reuse, 0x1 ;  /* 0x000000420d027211 */ /* 0x080fe400078208ff */
[----:B------:R-:W-:Y:S02]  /*16580*/  LEA R4, P6, R11, R66, 0x1 ;  /* 0x000000420b047211 */ /* 0x000fe400078c08ff */
[-C--:B-1----:R-:W-:Y:S02]  /*16590*/  LEA.HI.X.SX32 R3, R13, R0.reuse, 0x1, P1 ;  /* 0x000000000d037211 */ /* 0x082fe400008f0eff */
[----:B------:R-:W4:Y:S01]  /*165a0*/  LDL.LU R13, [R1+0x508] ;  /* 0x00050800010d7983 */ /* 0x000f220000300800 */
[----:B0-----:R-:W-:Y:S01]  /*165b0*/  LEA.HI.X.SX32 R5, R11, R0, 0x1, P6 ;  /* 0x000000000b057211 */ /* 0x001fe200030f0eff */
[----:B------:R-:W-:Y:S02]  /*165c0*/  IMAD R11, R65, 0x4, R11 ;  /* 0x00000004410b7824 */ /* 0x000fe400078e020b */
[----:B------:R0:W-:Y:S01]  /*165d0*/  @P5 STG.E.U16 desc[UR24][R2.64], R46 ;  /* 0x0000002e02005986 */ /* 0x0001e2000c101518 */
[----:B------:R-:W-:Y:S01]  /*165e0*/  ISETP.LT.AND P1, PT, R153, UR4, !P0 ;  /* 0x0000000499007c0c */ /* 0x000fe2000c721270 */
[----:B------:R-:W-:Y:S01]  /*165f0*/  ULDC UR4, c[0x0][0x22c] ;  /* 0x00008b0000047ab9 */ /* 0x000fe20000000800 */
[----:B------:R-:W-:Y:S01]  /*16600*/  IMAD R9, R65, 0x4, R11 ;  /* 0x0000000441097824 */ /* 0x000fe200078e020b */
[----:B------:R1:W-:Y:S01]  /*16610*/  @P4 STG.E.U16 desc[UR24][R4.64], R54 ;  /* 0x0000003604004986 */ /* 0x0003e2000c101518 */
[----:B------:R-:W-:-:S02]  /*16620*/  LEA R6, P4, R11, R66, 0x1 ;  /* 0x000000420b067211 */ /* 0x000fc400078808ff */
[----:B------:R-:W-:Y:S01]  /*16630*/  ISETP.LT.AND P6, PT, R19, UR4, !P0 ;  /* 0x0000000413007c0c */ /* 0x000fe2000c7c1270 */
[----:B------:R-:W-:Y:S01]  /*16640*/  ULDC UR4, c[0x0][0x22c] ;  /* 0x00008b0000047ab9 */ /* 0x000fe20000000800 */
[----:B------:R-:W-:Y:S01]  /*16650*/  LEA.HI.X.SX32 R7, R11, R0, 0x1, P4 ;  /* 0x000000000b077211 */ /* 0x000fe200020f0eff */
[----:B------:R-:W4:Y:S01]  /*16660*/  LDL.LU R19, [R1+0x504] ;  /* 0x0005040001137983 */ /* 0x000f220000300800 */
[----:B------:R-:W-:Y:S02]  /*16670*/  LEA R8, P4, R9, R66, 0x1 ;  /* 0x0000004209087211 */ /* 0x000fe400078808ff */
[----:B------:R-:W-:Y:S01]  /*16680*/  PRMT R10, R46, 0x7632, R10 ;  /* 0x000076322e0a7816 */ /* 0x000fe2000000000a */
[----:B0-----:R-:W-:Y:S01]  /*16690*/  IMAD R3, R65, 0x4, R9 ;  /* 0x0000000441037824 */ /* 0x001fe200078e0209 */
[----:B------:R-:W-:Y:S01]  /*166a0*/  ISETP.LT.AND P5, PT, R18, UR4, !P0 ;  /* 0x0000000412007c0c */ /* 0x000fe2000c7a1270 */
[----:B------:R-:W-:Y:S01]  /*166b0*/  ULDC UR4, c[0x0][0x22c] ;  /* 0x00008b0000047ab9 */ /* 0x000fe20000000800 */
[----:B------:R-:W-:Y:S01]  /*166c0*/  PRMT R12, R54, 0x7632, R12 ;  /* 0x00007632360c7816 */ /* 0x000fe2000000000c */
[----:B------:R-:W4:Y:S01]  /*166d0*/  LDL.LU R153, [R1+0x4fc] ;  /* 0x0004fc0001997983 */ /* 0x000f220000300800 */
[----:B------:R-:W-:-:S03]  /*166e0*/  LEA.HI.X.SX32 R9, R9, R0, 0x1, P4 ;  /* 0x0000000009097211 */ /* 0x000fc600020f0eff */
[----:B------:R0:W-:Y:S01]  /*166f0*/  @P2 STG.E.U16 desc[UR24][R6.64], R10 ;  /* 0x0000000a06002986 */ /* 0x0001e2000c101518 */
[----:B---3--:R-:W-:Y:S01]  /*16700*/  ISETP.LT.AND P2, PT, R17, UR4, !P0 ;  /* 0x0000000411007c0c */ /* 0x008fe2000c741270 */
[----:B------:R-:W-:Y:S02]  /*16710*/  ULDC UR4, c[0x0][0x22c] ;  /* 0x00008b0000047ab9 */ /* 0x000fe40000000800 */
[----:B------:R-:W3:Y:S04]  /*16720*/  LDL.LU R17, [R1+0x4f8] ;  /* 0x0004f80001117983 */ /* 0x000ee80000300800 */
[----:B------:R4:W-:Y:S01]  /*16730*/  @P1 STG.E.U16 desc[UR24][R8.64], R12 ;  /* 0x0000000c08001986 */ /* 0x0009e2000c101518 */
[----:B--2---:R-:W-:Y:S01]  /*16740*/  ISETP.LT.AND P1, PT, R15, UR4, !P0 ;  /* 0x000000040f007c0c */ /* 0x004fe2000c721270 */
[----:B-1----:R-:W-:-:S02]  /*16750*/  IMAD R5, R65, 0x4, R3 ;  /* 0x0000000441057824 */ /* 0x002fc400078e0203 */
[----:B------:R-:W2:Y:S01]  /*16760*/  LDL.LU R15, [R1+0x4f4] ;  /* 0x0004f400010f7983 */ /* 0x000ea20000300800 */
[----:B------:R-:W-:Y:S01]  /*16770*/  LEA R2, P4, R3, R66, 0x1 ;  /* 0x0000004203027211 */ /* 0x000fe200078808ff */
[----:B------:R-:W-:Y:S02]  /*16780*/  ULDC UR4, c[0x0][0x22c] ;  /* 0x00008b0000047ab9 */ /* 0x000fe40000000800 */
[----:B------:R-:W2:Y:S01]  /*16790*/  LDL.LU R18, [R1+0x4f0] ;  /* 0x0004f00001127983 */ /* 0x000ea20000300800 */
[----:B------:R-:W-:Y:S01]  /*167a0*/  ISETP.LT.AND P3, PT, R152, UR6, !P0 ;  /* 0x0000000698007c0c */ /* 0x000fe2000c761270 */
[----:B------:R-:W-:Y:S01]  /*167b0*/  IMAD R11, R65, 0x4, R5 ;  /* 0x00000004410b7824 */ /* 0x000fe200078e0205 */
[----:B------:R-:W-:Y:S01]  /*167c0*/  LEA.HI.X.SX32 R3, R3, R0, 0x1, P4 ;  /* 0x0000000003037211 */ /* 0x000fe200020f0eff */
[----:B------:R-:W2:Y:S01]  /*167d0*/  LDL.LU R152, [R1+0x4ec] ;  /* 0x0004ec0001987983 */ /* 0x000ea20000300800 */
[----:B------:R-:W-:Y:S01]  /*167e0*/  LEA R4, P4, R5, R66, 0x1 ;  /* 0x0000004205047211 */ /* 0x000fe200078808ff */
[----:B------:R-:W-:-:S03]  /*167f0*/  ULDC UR6, c[0x0][0x22c] ;  /* 0x00008b0000067ab9 */ /* 0x000fc60000000800 */
[----:B------:R-:W-:-:S05]  /*16800*/  LEA.HI.X.SX32 R5, R5, R0, 0x1, P4 ;  /* 0x0000000005057211 */ /* 0x000fca00020f0eff */
[----:B------:R1:W-:Y:S01]  /*16810*/  @P3 STG.E.U16 desc[UR24][R2.64], R47 ;  /* 0x0000002f02003986 */ /* 0x0003e2000c101518 */
[----:B0-----:R-:W-:Y:S02]  /*16820*/  LEA R6, P3, R11, R66, 0x1 ;  /* 0x000000420b067211 */ /* 0x001fe400078608ff */
[----:B----4-:R-:W-:Y:S01]  /*16830*/  ISETP.LT.AND P4, PT, R13, UR4, !P0 ;  /* 0x000000040d007c0c */ /* 0x010fe2000c781270 */
[----:B------:R-:W-:Y:S01]  /*16840*/  IMAD R13, R65, 0x4, R11 ;  /* 0x00000004410d7824 */ /* 0x000fe200078e020b */
[----:B------:R0:W-:Y:S01]  /*16850*/  @P6 STG.E.U16 desc[UR24][R4.64], R55 ;  /* 0x0000003704006986 */ /* 0x0001e2000c101518 */
[----:B------:R-:W-:Y:S01]  /*16860*/  LEA.HI.X.SX32 R7, R11, R0, 0x1, P3 ;  /* 0x000000000b077211 */ /* 0x000fe200018f0eff */
[----:B------:R-:W-:Y:S02]  /*16870*/  ULDC UR4, c[0x0][0x22c] ;  /* 0x00008b0000047ab9 */ /* 0x000fe40000000800 */
[----:B------:R-:W-:Y:S02]  /*16880*/  LEA R8, P6, R13, R66, 0x1 ;  /* 0x000000420d087211 */ /* 0x000fe400078c08ff */
[----:B-1----:R-:W-:-:S02]  /*16890*/  PRMT R3, R47, 0x7632, R3 ;  /* 0x000076322f037816 */ /* 0x002fc40000000003 */
[----:B------:R-:W-:Y:S01]  /*168a0*/  LEA.HI.X.SX32 R9, R13, R0, 0x1, P6 ;  /* 0x000000000d097211 */ /* 0x000fe200030f0eff */
[----:B------:R-:W-:Y:S01]  /*168b0*/  IMAD R13, R65, 0x4, R13 ;  /* 0x00000004410d7824 */ /* 0x000fe200078e020d */
[----:B0-----:R-:W-:Y:S01]  /*168c0*/  PRMT R5, R55, 0x7632, R5 ;  /* 0x0000763237057816 */ /* 0x001fe20000000005 */
[----:B------:R0:W-:Y:S02]  /*168d0*/  @P5 STG.E.U16 desc[UR24][R6.64], R3 ;  /* 0x0000000306005986 */ /* 0x0001e4000c101518 */
[----:B------:R-:W-:Y:S02]  /*168e0*/  IMAD R11, R65, 0x4, R13 ;  /* 0x00000004410b7824 */ /* 0x000fe400078e020d */
[----:B------:R1:W-:Y:S01]  /*168f0*/  @P2 STG.E.U16 desc[UR24][R8.64], R5 ;  /* 0x0000000508002986 */ /* 0x0003e2000c101518 */
[-C--:B------:R-:W-:Y:S02]  /*16900*/  LEA R2, P2, R13, R66.reuse, 0x1 ;  /* 0x000000420d027211 */ /* 0x080fe400078408ff */
[----:B------:R-:W-:-:S02]  /*16910*/  LEA R4, P6, R11, R66, 0x1 ;  /* 0x000000420b047211 */ /* 0x000fc400078c08ff */
[----:B------:R-:W-:Y:S01]  /*16920*/  ISETP.LT.AND P3, PT, R19, UR4, !P0 ;  /* 0x0000000413007c0c */ /* 0x000fe2000c761270 */
[----:B------:R-:W-:Y:S01]  /*16930*/  ULDC UR4, c[0x0][0x22c] ;  /* 0x00008b0000047ab9 */ /* 0x000fe20000000800 */
[----:B------:R-:W4:Y:S01]  /*16940*/  LDL.LU R19, [R1+0x4e8] ;  /* 0x0004e80001137983 */ /* 0x000f220000300800 */
[-C--:B0-----:R-:W-:Y:S02]  /*16950*/  LEA.HI.X.SX32 R3, R13, R0.reuse, 0x1, P2 ;  /* 0x000000000d037211 */ /* 0x081fe400010f0eff */
[----:B------:R-:W-:Y:S01]  /*16960*/  ISETP.LT.AND P5, PT, R153, UR4, !P0 ;  /* 0x0000000499007c0c */ /* 0x000fe2000c7a1270 */
[----:B------:R-:W-:Y:S01]  /*16970*/  ULDC UR4, c[0x0][0x22c] ;  /* 0x00008b0000047ab9 */ /* 0x000fe20000000800 */
[----:B-1----:R-:W-:Y:S02]  /*16980*/  LEA.HI.X.SX32 R5, R11, R0, 0x1, P6 ;  /* 0x000000000b057211 */ /* 0x002fe400030f0eff */
[----:B---3--:R-:W-:Y:S01]  /*16990*/  ISETP.LT.AND P2, PT, R17, UR6, !P0 ;  /* 0x0000000611007c0c */ /* 0x008fe2000c741270 */
[----:B------:R0:W-:Y:S04]  /*169a0*/  @P1 STG.E.U16 desc[UR24][R2.64], R20 ;  /* 0x0000001402001986 */ /* 0x0001e8000c101518 */
[----:B------:R-:W3:Y:S04]  /*169b0*/  LDL.LU R17, [R1+0x4e4] ;  /* 0x0004e40001117983 */ /* 0x000ee80000300800 */
[----:B------:R1:W-:Y:S01]  /*169c0*/  @P4 STG.E.U16 desc[UR24][R4.64], R60 ;  /* 0x0000003c04004986 */ /* 0x0003e2000c101518 */
[----:B--2---:R-:W-:Y:S01]  /*169d0*/  ISETP.LT.AND P1, PT, R15, UR4, !P0 ;  /* 0x000000040f007c0c */ /* 0x004fe2000c721270 */
[----:B------:R-:W-:-:S02]  /*169e0*/  ULDC UR4, c[0x0][0x22c] ;  /* 0x00008b0000047ab9 */ /* 0x000fc40000000800 */
[----:B------:R-:W2:Y:S01]  /*169f0*/  LDL.LU R15, [R1+0x4e0] ;  /* 0x0004e000010f7983 */ /* 0x000ea20000300800 */
[----:B------:R-:W-:Y:S01]  /*16a00*/  ISETP.LT.AND P4, PT, R18, UR4, !P0 ;  /* 0x0000000412007c0c */ /* 0x000fe2000c781270 */
[C---:B------:R-:W-:Y:S02]  /*16a10*/  IMAD R11, R65.reuse, 0x4, R11 ;  /* 0x00000004410b7824 */ /* 0x040fe400078e020b */
[----:B------:R-:W2:Y:S01]  /*16a20*/  LDL.LU R18, [R1+0x4dc] ;  /* 0x0004dc0001127983 */ /* 0x000ea20000300800 */
[----:B------:R-:W-:Y:S01]  /*16a30*/  PRMT R10, R20, 0x7632, R10 ;  /* 0x00007632140a7816 */ /* 0x000fe2000000000a */
[----:B------:R-:W-:Y:S01]  /*16a40*/  ULDC UR4, c[0x0][0x22c] ;  /* 0x00008b0000047ab9 */ /* 0x000fe20000000800 */
[----:B------:R-:W-:Y:S01]  /*16a50*/  IMAD R9, R65, 0x4, R11 ;  /* 0x0000000441097824 */ /* 0x000fe200078e020b */
[----:B------:R-:W-:Y:S01]  /*16a60*/  LEA R6, P6, R11, R66, 0x1 ;  /* 0x000000420b067211 */ /* 0x000fe200078c08ff */
[----:B------:R-:W2:Y:S02]  /*16a70*/  LDL.LU R13, [R1+0x4d8] ;  /* 0x0004d800010d7983 */ /* 0x000ea40000300800 */
[----:B0-----:R-:W-:Y:S01]  /*16a80*/  IMAD R3, R65, 0x4, R9 ;  /* 0x0000000441037824 */ /* 0x001fe200078e0209 */
[----:B------:R-:W-:-:S02]  /*16a90*/  LEA.HI.X.SX32 R7, R11, R0, 0x1, P6 ;  /* 0x000000000b077211 */ /* 0x000fc400030f0eff */
[----:B------:R-:W-:Y:S01]  /*16aa0*/  LEA R8, P6, R9, R66, 0x1 ;  /* 0x0000004209087211 */ /* 0x000fe200078c08ff */
[----:B-1----:R-:W-:-:S03]  /*16ab0*/  IMAD R5, R65, 0x4, R3 ;  /* 0x0000000441057824 */ /* 0x002fc600078e0203 */
[----:B------:R-:W-:Y:S02]  /*16ac0*/  LEA.HI.X.SX32 R9, R9, R0, 0x1, P6 ;  /* 0x0000000009097211 */ /* 0x000fe400030f0eff */
[----:B------:R-:W-:Y:S01]  /*16ad0*/  LEA R2, P6, R3, R66, 0x1 ;  /* 0x0000004203027211 */ /* 0x000fe200078c08ff */
[----:B------:R-:W-:Y:S01]  /*16ae0*/  IMAD R11, R65, 0x4, R5 ;  /* 0x00000004410b7824 */ /* 0x000fe200078e0205 */
[----:B------:R-:W-:Y:S02]  /*16af0*/  PRMT R12, R60, 0x7632, R12 ;  /* 0x000076323c0c7816 */ /* 0x000fe4000000000c */
[----:B------:R-:W-:Y:S01]  /*16b00*/  LEA.HI.X.SX32 R3, R3, R0, 0x1, P6 ;  /* 0x0000000003037211 */ /* 0x000fe200030f0eff */
[----:B------:R0:W-:Y:S01]  /*16b10*/  @P3 STG.E.U16 desc[UR24][R6.64], R10 ;  /* 0x0000000a06003986 */ /* 0x0001e2000c101518 */
[C---:B------:R-:W-:Y:S02]  /*16b20*/  LEA R4, P6, R5.reuse, R66, 0x1 ;  /* 0x0000004205047211 */ /* 0x040fe400078c08ff */
[----:B------:R-:W-:Y:S01]  /*16b30*/  ISETP.LT.AND P3, PT, R152, UR4, !P0 ;  /* 0x0000000498007c0c */ /* 0x000fe2000c761270 */
[----:B------:R-:W-:Y:S01]  /*16b40*/  ULDC UR4, c[0x0][0x22c] ;  /* 0x00008b0000047ab9 */ /* 0x000fe20000000800 */
[----:B------:R-:W-:Y:S01]  /*16b50*/  LEA.HI.X.SX32 R5, R5, R0, 0x1, P6 ;  /* 0x0000000005057211 */ /* 0x000fe200030f0eff */
[----:B------:R-:W-:Y:S04]  /*16b60*/  @P5 STG.E.U16 desc[UR24][R8.64], R12 ;  /* 0x0000000c08005986 */ /* 0x000fe8000c101518 */
[----:B0-----:R-:W2:Y:S01]  /*16b70*/  LDL.LU R10, [R1+0x4d4] ;  /* 0x0004d400010a7983 */ /* 0x001ea20000300800 */
[----:B------:R-:W-:-:S03]  /*16b80*/  LEA R6, P6, R11, R66, 0x1 ;  /* 0x000000420b067211 */ /* 0x000fc600078c08ff */
[----:B------:R0:W-:Y:S01]  /*16b90*/  @P2 STG.E.U16 desc[UR24][R2.64], R21 ;  /* 0x0000001502002986 */ /* 0x0001e2000c101518 */
[----:B------:R-:W-:-:S03]  /*16ba0*/  LEA.HI.X.SX32 R7, R11, R0, 0x1, P6 ;  /* 0x000000000b077211 */ /* 0x000fc600030f0eff */
[----:B------:R1:W-:Y:S01]  /*16bb0*/  @P1 STG.E.U16 desc[UR24][R4.64], R61 ;  /* 0x0000003d04001986 */ /* 0x0003e2000c101518 */
[----:B----4-:R-:W-:Y:S01]  /*16bc0*/  ISETP.LT.AND P5, PT, R19, UR4, !P0 ;  /* 0x0000000413007c0c */ /* 0x010fe2000c7a1270 */
[----:B------:R-:W-:Y:S01]  /*16bd0*/  ULDC UR4, c[0x0][0x22c] ;  /* 0x00008b0000047ab9 */ /* 0x000fe20000000800 */
[----:B0-----:R-:W-:Y:S02]  /*16be0*/  PRMT R3, R21, 0x7632, R3 ;  /* 0x0000763215037816 */ /* 0x001fe40000000003 */
[----:B---3--:R-:W-:Y:S01]  /*16bf0*/  ISETP.LT.AND P2, PT, R17, UR4, !P0 ;  /* 0x0000000411007c0c */ /* 0x008fe2000c741270 */
[----:B------:R-:W-:Y:S01]  /*16c00*/  ULDC UR4, c[0x0][0x22c] ;  /* 0x00008b0000047ab9 */ /* 0x000fe20000000800 */
[----:B------:R-:W3:Y:S04]  /*16c10*/  LDL.LU R17, [R1+0x4d0] ;  /* 0x0004d00001117983 */ /* 0x000ee80000300800 */
[----:B------:R0:W-:Y:S01]  /*16c20*/  @P4 STG.E.U16 desc[UR24][R6.64], R3 ;  /* 0x0000000306004986 */ /* 0x0001e2000c101518 */
[----:B--2---:R-:W-:Y:S01]  /*16c30*/  ISETP.LT.AND P1, PT, R15, UR4, !P0 ;  /* 0x000000040f007c0c */ /* 0x004fe2000c721270 */
[----:B------:R-:W-:-:S02]  /*16c40*/  ULDC UR4, c[0x0][0x22c] ;  /* 0x00008b0000047ab9 */ /* 0x000fc40000000800 */
[----:B------:R-:W2:Y:S01]  /*16c50*/  LDL.LU R15, [R1+0x4cc] ;  /* 0x0004cc00010f7983 */ /* 0x000ea20000300800 */
[----:B------:R-:W-:Y:S01]  /*16c60*/  ISETP.LT.AND P4, PT, R18, UR4, !P0 ;  /* 0x0000000412007c0c */ /* 0x000fe2000c781270 */
[----:B------:R-:W-:Y:S02]  /*16c70*/  IMAD R9, R65, 0x4, R11 ;  /* 0x0000000441097824 */ /* 0x000fe400078e020b */
[----:B------:R-:W4:Y:S01]  /*16c80*/  LDL.LU R18, [R1+0x4c8] ;  /* 0x0004c80001127983 */ /* 0x000f220000300800 */
[----:B-1----:R-:W-:Y:S01]  /*16c90*/  PRMT R61, R61, 0x7632, R61 ;  /* 0x000076323d3d7816 */ /* 0x002fe2000000003d */
[----:B------:R-:W-:Y:S01]  /*16ca0*/  ULDC UR4, c[0x0][0x22c] ;  /* 0x00008b0000047ab9 */ /* 0x000fe20000000800 */
[----:B------:R-:W-:Y:S01]  /*16cb0*/  IMAD R11, R65, 0x4, R9 ;  /* 0x00000004410b7824 */ /* 0x000fe200078e0209 */
[C---:B------:R-:W-:Y:S01]  /*16cc0*/  LEA R2, P6, R9.reuse, R66, 0x1 ;  /* 0x0000004209027211 */ /* 0x040fe200078c08ff */
[----:B------:R-:W4:Y:S03]  /*16cd0*/  LDL.LU R12, [R1+0x4c4] ;  /* 0x0004c400010c7983 */ /* 0x000f260000300800 */
[----:B0-----:R-:W-:Y:S01]  /*16ce0*/  LEA.HI.X.SX32 R3, R9, R0, 0x1, P6 ;  /* 0x0000000009037211 */ /* 0x001fe200030f0eff */
[----:B------:R-:W-:Y:S01]  /*16cf0*/  IMAD R9, R65, 0x4, R11 ;  /* 0x0000000441097824 */ /* 0x000fe200078e020b */
[----:B------:R-:W-:-:S04]  /*16d00*/  LEA R4, P6, R11, R66, 0x1 ;  /* 0x000000420b047211 */ /* 0x000fc800078c08ff */
[----:B------:R-:W-:Y:S01]  /*16d10*/  LEA.HI.X.SX32 R5, R11, R0, 0x1, P6 ;  /* 0x000000000b057211 */ /* 0x000fe200030f0eff */
[----:B------:R-:W-:Y:S01]  /*16d20*/  @P3 STG.E.U16 desc[UR24][R2.64], R61 ;  /* 0x0000003d02003986 */ /* 0x000fe2000c101518 */
[----:B------:R-:W-:Y:S01]  /*16d30*/  LEA R8, P6, R9, R66, 0x1 ;  /* 0x0000004209087211 */ /* 0x000fe200078c08ff */
[----:B------:R-:W-:Y:S01]  /*16d40*/  IMAD R7, R65, 0x4, R9 ;  /* 0x0000000441077824 */ /* 0x000fe200078e0209 */
[----:B------:R-:W-:Y:S01]  /*16d50*/  ISETP.LT.AND P3, PT, R13, UR4, !P0 ;  /* 0x000000040d007c0c */ /* 0x000fe2000c761270 */
[----:B------:R-:W-:Y:S01]  /*16d60*/  ULDC UR4, c[0x0][0x22c] ;  /* 0x00008b0000047ab9 */ /* 0x000fe20000000800 */
[----:B------:R-:W-:Y:S01]  /*16d70*/  LEA.HI.X.SX32 R9, R9, R0, 0x1, P6 ;  /* 0x0000000009097211 */ /* 0x000fe200030f0eff */
[----:B------:R0:W-:Y:S01]  /*16d80*/  @P5 STG.E.U16 desc[UR24][R4.64], R22 ;  /* 0x0000001604005986 */ /* 0x0001e2000c101518 */
[----:B------:R-:W-:Y:S01]  /*16d90*/  IMAD R13, R65, 0x4, R7 ;  /* 0x00000004410d7824 */ /* 0x000fe200078e0207 */
[----:B------:R-:W-:Y:S01]  /*16da0*/  ISETP.LT.AND P6, PT, R10, UR4, !P0 ;  /* 0x000000040a007c0c */ /* 0x000fe2000c7c1270 */
[----:B------:R-:W-:Y:S01]  /*16db0*/  ULDC UR4, c[0x0][0x22c] ;  /* 0x00008b0000047ab9 */ /* 0x000fe20000000800 */
[----:B------:R-:W-:-:S02]  /*16dc0*/  LEA R10, P5, R7, R66, 0x1 ;  /* 0x00000042070a7211 */ /* 0x000fc400078a08ff */
[----:B0-----:R-:W-:Y:S02]  /*16dd0*/  PRMT R22, R22, 0x7632, R22 ;  /* 0x0000763216167816 */ /* 0x001fe40000000016 */
[----:B------:R-:W-:Y:S01]  /*16de0*/  LEA.HI.X.SX32 R11, R7, R0, 0x1, P5 ;  /* 0x00000000070b7211 */ /* 0x000fe200028f0eff */
[----:B------:R0:W-:Y:S01]  /*16df0*/  @P2 STG.E.U16 desc[UR24][R8.64], R62 ;  /* 0x0000003e08002986 */ /* 0x0001e2000c101518 */
[----:B------:R-:W-:-:S03]  /*16e00*/  LEA R2, P5, R13, R66, 0x1 ;  /* 0x000000420d027211 */ /* 0x000fc600078a08ff */
[----:B------:R-:W-:Y:S01]  /*16e10*/  @P1 STG.E.U16 desc[UR24][R10.64], R22 ;  /* 0x000000160a001986 */ /* 0x000fe2000c101518 */
[----:B------:R-:W-:-:S03]  /*16e20*/  LEA.HI.X.SX32 R3, R13, R0, 0x1, P5 ;  /* 0x000000000d037211 */ /* 0x000fc600028f0eff */
[----:B------:R-:W1:Y:S01]  /*16e30*/  LDS.128 R4, [R64+UR5+0x800] ;  /* 0x0008000540047984 */ /* 0x000e620008000c00 */
[----:B---3--:R-:W-:Y:S01]  /*16e40*/  ISETP.LT.AND P2, PT, R17, UR4, !P0 ;  /* 0x0000000411007c0c */ /* 0x008fe2000c741270 */
[----:B------:R-:W-:Y:S02]  /*16e50*/  ULDC UR4, c[0x0][0x22c] ;  /* 0x00008b0000047ab9 */ /* 0x000fe40000000800 */
[----:B------:R-:W3:Y:S01]  /*16e60*/  LDL.LU R17, [R1+0x4c0] ;  /* 0x0004c00001117983 */ /* 0x000ee20000300800 */
[----:B0-----:R-:W-:Y:S01]  /*16e70*/  PRMT R9, R62, 0x7632, R9 ;  /* 0x000076323e097816 */ /* 0x001fe20000000009 */
[----:B------:R-:W-:Y:S01]  /*16e80*/  IMAD R13, R65, 0x4, R13 ;  /* 0x00000004410d7824 */ /* 0x000fe200078e020d */
[----:B------:R-:W-:Y:S01]  /*16e90*/  ULDC UR5, c[0x0][0x22c] ;  /* 0x00008b0000057ab9 */ /* 0x000fe20000000800 */
[----:B------:R-:W3:Y:S01]  /*16ea0*/  LDL.LU R152, [R1+0x4bc] ;  /* 0x0004bc0001987983 */ /* 0x000ee20000300800 */
[----:B--2---:R-:W-:Y:S01]  /*16eb0*/  ISETP.LT.AND P1, PT, R15, UR4, !P0 ;  /* 0x000000040f007c0c */ /* 0x004fe2000c721270 */
[----:B------:R-:W-:-:S02]  /*16ec0*/  ULDC UR4, c[0x0][0x22c] ;  /* 0x00008b0000047ab9 */ /* 0x000fc40000000800 */
[----:B----4-:R-:W-:Y:S01]  /*16ed0*/  ISETP.LT.AND P5, PT, R18, UR4, !P0 ;  /* 0x0000000412007c0c */ /* 0x010fe2000c7a1270 */
[----:B------:R0:W-:Y:S04]  /*16ee0*/  @P4 STG.E.U16 desc[UR24][R2.64], R9 ;  /* 0x0000000902004986 */ /* 0x0001e8000c101518 */
[----:B------:R-:W2:Y:S01]  /*16ef0*/  LDL.LU R18, [R1+0x4b8] ;  /* 0x0004b80001127983 */ /* 0x000ea20000300800 */
[----:B------:R-:W-:Y:S01]  /*16f00*/  LEA R8, P4, R13, R66, 0x1 ;  /* 0x000000420d087211 */ /* 0x000fe200078808ff */
[----:B------:R-:W-:Y:S01]  /*16f10*/  IMAD R15, R65, 0x4, R13 ;  /* 0x00000004410f7824 */ /* 0x000fe200078e020d */
[----:B------:R-:W-:Y:S01]  /*16f20*/  ULDC UR4, c[0x0][0x22c] ;  /* 0x00008b0000047ab9 */ /* 0x000fe20000000800 */
[----:B------:R-:W4:Y:S01]  /*16f30*/  LDL.LU R20, [R1+0x4b4] ;  /* 0x0004b40001147983 */ /* 0x000f220000300800 */
[----:B0-----:R-:W-:-:S03]  /*16f40*/  LEA.HI.X.SX32 R9, R13, R0, 0x1, P4 ;  /* 0x000000000d097211 */ /* 0x001fc600020f0eff */
[----:B------:R-:W4:Y:S01]  /*16f50*/  LDL.LU R19, [R1+0x4b0] ;  /* 0x0004b00001137983 */ /* 0x000f220000300800 */
[----:B------:R-:W-:Y:S01]  /*16f60*/  IMAD R13, R65, 0x4, R15 ;  /* 0x00000004410d7824 */ /* 0x000fe200078e020f */
[-C--:B------:R-:W-:Y:S02]  /*16f70*/  LEA R10, P4, R15, R66.reuse, 0x1 ;  /* 0x000000420f0a7211 */ /* 0x080fe400078808ff */
[----:B------:R0:W-:Y:S02]  /*16f80*/  @P3 STG.E.U16 desc[UR24][R8.64], R23 ;  /* 0x0000001708003986 */ /* 0x0001e4000c101518 */
[----:B------:R-:W-:Y:S02]  /*16f90*/  LEA R2, P3, R13, R66, 0x1 ;  /* 0x000000420d027211 */ /* 0x000fe400078608ff */
[-C--:B------:R-:W-:Y:S01]  /*16fa0*/  LEA.HI.X.SX32 R11, R15, R0.reuse, 0x1, P4 ;  /* 0x000000000f0b7211 */ /* 0x080fe200020f0eff */
[----:B------:R-:W4:Y:S01]  /*16fb0*/  LDL.LU R22, [R1+0x4ac] ;  /* 0x0004ac0001167983 */ /* 0x000f220000300800 */
[----:B------:R-:W-:-:S02]  /*16fc0*/  LEA.HI.X.SX32 R3, R13, R0, 0x1, P3 ;  /* 0x000000000d037211 */ /* 0x000fc400018f0eff */
[----:B0-----:R-:W-:Y:S01]  /*16fd0*/  PRMT R9, R23, 0x7632, R9 ;  /* 0x0000763217097816 */ /* 0x001fe20000000009 */
[----:B------:R0:W-:Y:S04]  /*16fe0*/  @P6 STG.E.U16 desc[UR24][R10.64], R63 ;  /* 0x0000003f0a006986 */ /* 0x0001e8000c101518 */
[----:B------:R-:W4:Y:S04]  /*16ff0*/  LDL.LU R21, [R1+0x4a8] ;  /* 0x0004a80001157983 */ /* 0x000f280000300800 */
[----:B------:R1:W-:Y:S01]  /*17000*/  @P2 STG.E.U16 desc[UR24][R2.64], R9 ;  /* 0x0000000902002986 */ /* 0x0003e2000c101518 */
[----:B------:R-:W-:Y:S01]  /*17010*/  IMAD R15, R65, 0x4, R13 ;  /* 0x00000004410f7824 */ /* 0x000fe200078e020d */
[----:B------:R-:W-:Y:S01]  /*17020*/  ISETP.LT.AND P4, PT, R12, UR4, !P0 ;  /* 0x000000040c007c0c */ /* 0x000fe2000c781270 */
[----:B------:R-:W-:-:S03]  /*17030*/  ULDC UR4, c[0x0][0x22c] ;  /* 0x00008b0000047ab9 */ /* 0x000fc60000000800 */
[C---:B------:R-:W-:Y:S02]  /*17040*/  LEA R12, P6, R15.reuse, R66, 0x1 ;  /* 0x000000420f0c7211 */ /* 0x040fe400078c08ff */
[----:B--2---:R-:W-:Y:S02]  /*17050*/  ISETP.LT.AND P2, PT, R18, UR5, !P0 ;  /* 0x0000000512007c0c */ /* 0x004fe4000c741270 */
[----:B------:R-:W2:Y:S01]  /*17060*/  LDL.LU R18, [R1+0x4a4] ;  /* 0x0004a40001127983 */ /* 0x000ea20000300800 */
[----:B------:R-:W-:Y:S01]  /*17070*/  LEA.HI.X.SX32 R13, R15, R0, 0x1, P6 ;  /* 0x000000000f0d7211 */ /* 0x000fe200030f0eff */
[----:B------:R-:W-:Y:S01]  /*17080*/  IMAD R15, R65, 0x4, R15 ;  /* 0x00000004410f7824 */ /* 0x000fe200078e020f */
[----:B---3--:R-:W-:Y:S01]  /*17090*/  ISETP.LT.AND P3, PT, R17, UR4, !P0 ;  /* 0x0000000411007c0c */ /* 0x008fe2000c761270 */
[----:B------:R-:W-:Y:S02]  /*170a0*/  ULDC UR4, c[0x0][0x22c] ;  /* 0x00008b0000047ab9 */ /* 0x000fe40000000800 */
[----:B------:R-:W-:Y:S01]  /*170b0*/  IMAD R17, R65, 0x4, R15 ;  /* 0x0000000441117824 */ /* 0x000fe200078e020f */
[----:B0-----:R-:W-:-:S04]  /*170c0*/  PRMT R11, R63, 0x7632, R11 ;  /* 0x000076323f0b7816 */ /* 0x001fc8000000000b */
[-C--:B------:R-:W-:Y:S01]  /*170d0*/  LEA R10, P6, R17, R66.reuse, 0x1 ;  /* 0x00000042110a7211 */ /* 0x080fe200078c08ff */
[----:B------:R0:W-:Y:S01]  /*170e0*/  @P1 STG.E.U16 desc[UR24][R12.64], R11 ;  /* 0x0000000b0c001986 */ /* 0x0001e2000c101518 */
[----:B------:R-:W-:-:S04]  /*170f0*/  LEA R8, P1, R15, R66, 0x1 ;  /* 0x000000420f087211 */ /* 0x000fc800078208ff */
[-C--:B-1----:R-:W-:Y:S02]  /*17100*/  LEA.HI.X.SX32 R9, R15, R0.reuse, 0x1, P1 ;  /* 0x000000000f097211 */ /* 0x082fe400008f0eff */
[----:B0-----:R-:W-:Y:S01]  /*17110*/  LEA.HI.X.SX32 R11, R17, R0, 0x1, P6 ;  /* 0x00000000110b7211 */ /* 0x001fe200030f0eff */
[C---:B------:R-:W-:Y:S01]  /*17120*/  IMAD R17, R65.reuse, 0x4, R17 ;  /* 0x0000000441117824 */ /* 0x040fe200078e0211 */
[----:B------:R-:W-:Y:S01]  /*17130*/  ISETP.LT.AND P1, PT, R152, UR4, !P0 ;  /* 0x0000000498007c0c */ /* 0x000fe2000c721270 */
[----:B------:R-:W-:Y:S02]  /*17140*/  ULDC UR4, c[0x0][0x22c] ;  /* 0x00008b0000047ab9 */ /* 0x000fe40000000800 */
[----:B------:R-:W-:Y:S01]  /*17150*/  IMAD R13, R65, 0x4, R17 ;  /* 0x00000004410d7824 */ /* 0x000fe200078e0211 */
[C---:B------:R-:W-:Y:S01]  /*17160*/  LEA R2, P6, R17.reuse, R66, 0x1 ;  /* 0x0000004211027211 */ /* 0x040fe200078c08ff */
[----:B------:R0:W-:Y:S01]  /*17170*/  @P5 STG.E.U16 desc[UR24][R8.64], R72 ;  /* 0x0000004808005986 */ /* 0x0001e2000c101518 */
[----:B----4-:R-:W-:Y:S01]  /*17180*/  ISETP.LT.AND P5, PT, R20, UR4, !P0 ;  /* 0x0000000414007c0c */ /* 0x010fe2000c7a1270 */
[----:B------:R-:W-:Y:S01]  /*17190*/  ULDC UR4, c[0x0][0x22c] ;  /* 0x00008b0000047ab9 */ /* 0x000fe20000000800 */
[----:B------:R-:W-:Y:S01]  /*171a0*/  LEA.HI.X.SX32 R3, R17, R0, 0x1, P6 ;  /* 0x0000000011037211 */ /* 0x000fe200030f0eff */
[----:B------:R-:W3:Y:S01]  /*171b0*/  LDL.LU R20, [R1+0x4a0] ;  /* 0x0004a00001147983 */ /* 0x000ee20000300800 */
[----:B------:R-:W-:-:S03]  /*171c0*/  LEA R12, P6, R13, R66, 0x1 ;  /* 0x000000420d0c7211 */ /* 0x000fc600078c08ff */
[----:B------:R1:W-:Y:S01]  /*171d0*/  @P4 STG.E.U16 desc[UR24][R10.64], R4 ;  /* 0x000000040a004986 */ /* 0x0003e2000c101518 */
[----:B------:R-:W-:Y:S01]  /*171e0*/  ISETP.LT.AND P4, PT, R19, UR4, !P0 ;  /* 0x0000000413007c0c */ /* 0x000fe2000c781270 */
[----:B------:R-:W-:Y:S01]  /*171f0*/  ULDC UR4, c[0x0][0x22c] ;  /* 0x00008b0000047ab9 */ /* 0x000fe20000000800 */
[----:B0-----:R-:W-:Y:S01]  /*17200*/  IMAD R9, R65, 0x4, R13 ;  /* 0x0000000441097824 */ /* 0x001fe200078e020d */
[----:B------:R-:W4:Y:S01]  /*17210*/  LDL.LU R19, [R1+0x49c] ;  /* 0x00049c0001137983 */ /* 0x000f220000300800 */
[----:B------:R-:W-:Y:S02]  /*17220*/  LEA.HI.X.SX32 R13, R13, R0, 0x1, P6 ;  /* 0x000000000d0d7211 */ /* 0x000fe400030f0eff */
[----:B------:R-:W-:Y:S01]  /*17230*/  PRMT R14, R72, 0x7632, R14 ;  /* 0x00007632480e7816 */ /* 0x000fe2000000000e */
[----:B------:R-:W4:Y:S01]  /*17240*/  LDL.LU R17, [R1+0x498] ;  /* 0x0004980001117983 */ /* 0x000f220000300800 */
[----:B------:R-:W-:Y:S01]  /*17250*/  LEA R8, P6, R9, R66, 0x1 ;  /* 0x0000004209087211 */ /* 0x000fe200078c08ff */
[----:B-1----:R-:W-:Y:S01]  /*17260*/  IMAD R11, R65, 0x4, R9 ;  /* 0x00000004410b7824 */ /* 0x002fe200078e0209 */
[----:B------:R-:W-:-:S02]  /*17270*/  PRMT R16, R4, 0x7632, R16 ;  /* 0x0000763204107816 */ /* 0x000fc40000000010 */
[----:B------:R-:W-:Y:S01]  /*17280*/  LEA.HI.X.SX32 R9, R9, R0, 0x1, P6 ;  /* 0x0000000009097211 */ /* 0x000fe200030f0eff */
[----:B------:R-:W-:Y:S01]  /*17290*/  IMAD R15, R65, 0x4, R11 ;  /* 0x00000004410f7824 */ /* 0x000fe200078e020b */
[C---:B------:R-:W-:Y:S01]  /*172a0*/  LEA R10, P6, R11.reuse, R66, 0x1 ;  /* 0x000000420b0a7211 */ /* 0x040fe200078c08ff */
[----:B------:R0:W-:Y:S01]  /*172b0*/  @P3 STG.E.U16 desc[UR24][R2.64], R14 ;  /* 0x0000000e02003986 */ /* 0x0001e2000c101518 */
[----:B------:R-:W-:Y:S01]  /*172c0*/  ISETP.LT.AND P3, PT, R22, UR4, !P0 ;  /* 0x0000000416007c0c */ /* 0x000fe2000c761270 */
[----:B------:R-:W-:Y:S01]  /*172d0*/  ULDC UR4, c[0x0][0x22c] ;  /* 0x00008b0000047ab9 */ /* 0x000fe20000000800 */
[----:B------:R-:W-:Y:S01]  /*172e0*/  LEA.HI.X.SX32 R11, R11, R0, 0x1, P6 ;  /* 0x000000000b0b7211 */ /* 0x000fe200030f0eff */
[----:B------:R1:W-:Y:S01]  /*172f0*/  @P1 STG.E.U16 desc[UR24][R12.64], R16 ;  /* 0x000000100c001986 */ /* 0x0003e2000c101518 */
[----:B------:R-:W-:Y:S01]  /*17300*/  ISETP.LT.AND P1, PT, R21, UR4, !P0 ;  /* 0x0000000415007c0c */ /* 0x000fe2000c721270 */
[----:B------:R-:W-:Y:S02]  /*17310*/  ULDC UR4, c[0x0][0x22c] ;  /* 0x00008b0000047ab9 */ /* 0x000fe40000000800 */
[----:B------:R-:W-:Y:S01]  /*17320*/  @P2 STG.E.U16 desc[UR24][R8.64], R73 ;  /* 0x0000004908002986 */ /* 0x000fe2000c101518 */
[----:B0-----:R-:W-:-:S02]  /*17330*/  LEA R2, P6, R15, R66, 0x1 ;  /* 0x000000420f027211 */ /* 0x001fc400078c08ff */
[----:B------:R-:W-:Y:S02]  /*17340*/  PRMT R14, R73, 0x7632, R14 ;  /* 0x00007632490e7816 */ /* 0x000fe4000000000e */
[----:B------:R-:W-:Y:S01]  /*17350*/  LEA.HI.X.SX32 R3, R15, R0, 0x1, P6 ;  /* 0x000000000f037211 */ /* 0x000fe200030f0eff */
[----:B------:R-:W-:Y:S04]  /*17360*/  @P5 STG.E.U16 desc[UR24][R10.64], R5 ;  /* 0x000000050a005986 */ /* 0x000fe8000c101518 */
[----:B------:R0:W-:Y:S01]  /*17370*/  @P4 STG.E.U16 desc[UR24][R2.64], R14 ;  /* 0x0000000e02004986 */ /* 0x0001e2000c101518 */
[----:B--2---:R-:W-:Y:S01]  /*17380*/  ISETP.LT.AND P2, PT, R18, UR4, !P0 ;  /* 0x0000000412007c0c */ /* 0x004fe2000c741270 */
[----:B-1----:R-:W-:Y:S02]  /*17390*/  IMAD R13, R65, 0x4, R15 ;  /* 0x00000004410d7824 */ /* 0x002fe400078e020f */
[----:B------:R-:W2:Y:S01]  /*173a0*/  LDL.LU R18, [R1+0x494] ;  /* 0x0004940001127983 */ /* 0x000ea20000300800 */
[----:B0-----:R-:W-:Y:S01]  /*173b0*/  PRMT R3, R5, 0x7632, R3 ;  /* 0x0000763205037816 */ /* 0x001fe20000000003 */
[----:B------:R-:W-:-:S02]  /*173c0*/  ULDC UR4, c[0x0][0x22c] ;  /* 0x00008b0000047ab9 */ /* 0x000fc40000000800 */
[----:B------:R-:W2:Y:S04]  /*173d0*/  LDL.LU R16, [R1+0x490] ;  /* 0x0004900001107983 */ /* 0x000ea80000300800 */
[----:B------:R-:W2:Y:S01]  /*173e0*/  LDL.LU R14, [R1+0x48c] ;  /* 0x00048c00010e7983 */ /* 0x000ea20000300800 */
[----:B------:R-:W-:Y:S01]  /*173f0*/  LEA R12, P6, R13, R66, 0x1 ;  /* 0x000000420d0c7211 */ /* 0x000fe200078c08ff */
[----:B------:R-:W-:-:S03]  /*17400*/  IMAD R9, R65, 0x4, R13 ;  /* 0x0000000441097824 */ /* 0x000fc600078e020d */
[----:B------:R-:W-:Y:S01]  /*17410*/  LEA.HI.X.SX32 R13, R13, R0, 0x1, P6 ;  /* 0x000000000d0d7211 */ /* 0x000fe200030f0eff */
[----:B------:R-:W-:-:S04]  /*17420*/  IMAD R15, R65, 0x4, R9 ;  /* 0x00000004410f7824 */ /* 0x000fc800078e0209 */
[----:B------:R0:W-:Y:S01]  /*17430*/  @P3 STG.E.U16 desc[UR24][R12.64], R3 ;  /* 0x000000030c003986 */ /* 0x0001e2000c101518 */
[-C--:B------:R-:W-:Y:S01]  /*17440*/  LEA R4, P3, R15, R66.reuse, 0x1 ;  /* 0x000000420f047211 */ /* 0x080fe200078608ff */
[----:B------:R-:W-:Y:S01]  /*17450*/  IMAD R11, R65, 0x4, R15 ;  /* 0x00000004410b7824 */ /* 0x000fe200078e020f */
[----:B------:R-:W-:Y:S02]  /*17460*/  LEA R8, P6, R9, R66, 0x1 ;  /* 0x0000004209087211 */ /* 0x000fe400078c08ff */
[-C--:B------:R-:W-:Y:S01]  /*17470*/  LEA.HI.X.SX32 R5, R15, R0.reuse, 0x1, P3 ;  /* 0x000000000f057211 */ /* 0x080fe200018f0eff */
[----:B------:R-:W-:Y:S01]  /*17480*/  IMAD R15, R65, 0x4, R11 ;  /* 0x00000004410f7824 */ /* 0x000fe200078e020b */
[----:B------:R-:W-:Y:S02]  /*17490*/  LEA.HI.X.SX32 R9, R9, R0, 0x1, P6 ;  /* 0x0000000009097211 */ /* 0x000fe400030f0eff */
[----:B---3--:R-:W-:Y:S01]  /*174a0*/  ISETP.LT.AND P5, PT, R20, UR4, !P0 ;  /* 0x0000000414007c0c */ /* 0x008fe2000c7a1270 */
[----:B------:R-:W-:-:S02]  /*174b0*/  ULDC UR4, c[0x0][0x22c] ;  /* 0x00008b0000047ab9 */ /* 0x000fc40000000800 */
[----:B----4-:R-:W-:Y:S01]  /*174c0*/  ISETP.LT.AND P4, PT, R19, UR4, !P0 ;  /* 0x0000000413007c0c */ /* 0x010fe2000c781270 */
[----:B------:R-:W-:Y:S02]  /*174d0*/  ULDC UR4, c[0x0][0x22c] ;  /* 0x00008b0000047ab9 */ /* 0x000fe40000000800 */
[----:B------:R-:W-:Y:S01]  /*174e0*/  ISETP.LT.AND P3, PT, R17, UR4, !P0 ;  /* 0x0000000411007c0c */ /* 0x000fe2000c761270 */
[----:B------:R-:W-:Y:S01]  /*174f0*/  IMAD R17, R65, 0x4, R15 ;  /* 0x0000000441117824 */ /* 0x000fe200078e020f */
[----:B------:R1:W-:Y:S01]  /*17500*/  @P1 STG.E.U16 desc[UR24][R8.64], R74 ;  /* 0x0000004a08001986 */ /* 0x0003e2000c101518 */
[-C--:B------:R-:W-:Y:S01]  /*17510*/  LEA R2, P1, R11, R66.reuse, 0x1 ;  /* 0x000000420b027211 */ /* 0x080fe200078208ff */
[----:B------:R-:W-:Y:S01]  /*17520*/  ULDC UR4, c[0x0][0x22c] ;  /* 0x00008b0000047ab9 */ /* 0x000fe20000000800 */
[----:B0-----:R-:W-:Y:S01]  /*17530*/  IMAD R13, R65, 0x4, R17 ;  /* 0x00000004410d7824 */ /* 0x001fe200078e0211 */
[----:B------:R-:W-:Y:S01]  /*17540*/  LEA R10, P6, R15, R66, 0x1 ;  /* 0x000000420f0a7211 */ /* 0x000fe200078c08ff */
[----:B------:R0:W-:Y:S02]  /*17550*/  @P2 STG.E.U16 desc[UR24][R4.64], R6 ;  /* 0x0000000604002986 */ /* 0x0001e4000c101518 */
[----:B------:R-:W-:Y:S01]  /*17560*/  IMAD R19, R65, 0x4, R13 ;  /* 0x0000000441137824 */ /* 0x000fe200078e020d */
[----:B------:R-:W-:-:S02]  /*17570*/  LEA.HI.X.SX32 R3, R11, R0, 0x1, P1 ;  /* 0x000000000b037211 */ /* 0x000fc400008f0eff */
[----:B------:R-:W-:Y:S01]  /*17580*/  LEA.HI.X.SX32 R11, R15, R0, 0x1, P6 ;  /* 0x000000000f0b7211 */ /* 0x000fe200030f0eff */
[----:B------:R-:W-:Y:S01]  /*17590*/  IMAD R65, R65, 0x4, R19 ;  /* 0x0000000441417824 */ /* 0x000fe200078e0213 */
[-C--:B-1----:R-:W-:Y:S02]  /*175a0*/  LEA R8, P6, R17, R66.reuse, 0x1 ;  /* 0x0000004211087211 */ /* 0x082fe400078c08ff */
[----:B0-----:R-:W-:Y:S02]  /*175b0*/  LEA R4, P1, R13, R66, 0x1 ;  /* 0x000000420d047211 */ /* 0x001fe400078208ff */
[-C--:B------:R-:W-:Y:S02]  /*175c0*/  LEA.HI.X.SX32 R9, R17, R0.reuse, 0x1, P6 ;  /* 0x0000000011097211 */ /* 0x080fe400030f0eff */
[----:B------:R-:W-:Y:S02]  /*175d0*/  LEA.HI.X.SX32 R5, R13, R0, 0x1, P1 ;  /* 0x000000000d057211 */ /* 0x000fe400008f0eff */
[----:B------:R-:W-:-:S02]  /*175e0*/  LEA R12, P6, R65, R66, 0x1 ;  /* 0x00000042410c7211 */ /* 0x000fc400078c08ff */
[----:B------:R-:W-:Y:S02]  /*175f0*/  PRMT R74, R74, 0x7632, R74 ;  /* 0x000076324a4a7816 */ /* 0x000fe4000000004a */
[----:B------:R-:W-:Y:S02]  /*17600*/  LEA.HI.X.SX32 R13, R65, R0, 0x1, P6 ;  /* 0x00000000410d7211 */ /* 0x000fe400030f0eff */
[C---:B------:R-:W-:Y:S02]  /*17610*/  LEA R66, P6, R19.reuse, R66, 0x1 ;  /* 0x0000004213427211 */ /* 0x040fe400078c08ff */
[----:B------:R-:W-:Y:S01]  /*17620*/  PRMT R6, R6, 0x7632, R6 ;  /* 0x0000763206067816 */ /* 0x000fe20000000006 */
[----:B------:R0:W-:Y:S01]  /*17630*/  @P5 STG.E.U16 desc[UR24][R2.64], R74 ;  /* 0x0000004a02005986 */ /* 0x0001e2000c101518 */
[----:B------:R-:W-:Y:S02]  /*17640*/  LEA.HI.X.SX32 R67, R19, R0, 0x1, P6 ;  /* 0x0000000013437211 */ /* 0x000fe400030f0eff */
[----:B------:R-:W-:Y:S01]  /*17650*/  PRMT R33, R75, 0x7632, R33 ;  /* 0x000076324b217816 */ /* 0x000fe20000000021 */
[----:B------:R0:W-:Y:S04]  /*17660*/  @P4 STG.E.U16 desc[UR24][R10.64], R6 ;  /* 0x000000060a004986 */ /* 0x0001e8000c101518 */
[----:B------:R0:W-:Y:S01]  /*17670*/  @P3 STG.E.U16 desc[UR24][R8.64], R75 ;  /* 0x0000004b08003986 */ /* 0x0001e2000c101518 */
[----:B--2---:R-:W-:Y:S01]  /*17680*/  ISETP.LT.AND P2, PT, R18, UR4, !P0 ;  /* 0x0000000412007c0c */ /* 0x004fe2000c741270 */
[----:B------:R-:W-:-:S02]  /*17690*/  ULDC UR4, c[0x0][0x22c] ;  /* 0x00008b0000047ab9 */ /* 0x000fc40000000800 */
[----:B------:R-:W-:Y:S01]  /*176a0*/  ISETP.LT.AND P1, PT, R16, UR4, !P0 ;  /* 0x0000000410007c0c */ /* 0x000fe2000c721270 */
[----:B------:R-:W-:Y:S02]  /*176b0*/  ULDC UR4, c[0x0][0x22c] ;  /* 0x00008b0000047ab9 */ /* 0x000fe40000000800 */
[----:B------:R-:W-:-:S07]  /*176c0*/  ISETP.LT.AND P0, PT, R14, UR4, !P0 ;  /* 0x000000040e007c0c */ /* 0x000fce000c701270 */
[----:B------:R0:W-:Y:S04]  /*176d0*/  @P2 STG.E.U16 desc[UR24][R4.64], R7 ;  /* 0x0000000704002986 */ /* 0x0001e8000c101518 */
[----:B------:R0:W-:Y:S02]  /*176e0*/  @P1 STG.E.U16 desc[UR24][R66.64], R33 ;  /* 0x0000002142001986 */ /* 0x0001e4000c101518 */
[----:B------:R-:W-:Y:S05]  /*176f0*/  @!P0 EXIT ;  /* 0x000000000000894d */ /* 0x000fea0003800000 */
[----:B0-----:R-:W-:-:S05]  /*17700*/  PRMT R6, R7, 0x7632, R6 ;  /* 0x0000763207067816 */ /* 0x001fca0000000006 */
[----:B------:R-:W-:Y:S01]  /*17710*/  STG.E.U16 desc[UR24][R12.64], R6 ;  /* 0x000000060c007986 */ /* 0x000fe2000c101518 */
[----:B------:R-:W-:Y:S05]  /*17720*/  EXIT ;  /* 0x000000000000794d */ /* 0x000fea0003800000 */
.L_x_2:
[----:B------:R-:W-:-:S00]  /*17730*/  BRA `(.L_x_2) ;  /* 0xfffffffc00fc7947 */ /* 0x000fc0000383ffff */
[----:B------:R-:W-:-:S00]  /*17740*/  NOP ;  /* 0x0000000000007918 */ /* 0x000fc00000000000 */
        /* <DEDUP_REMOVED lines=11> */
.L_x_3:


//--------------------- .nv.shared.matmul_kernel  --------------------------
	.section	.nv.shared.matmul_kernel,"aw",@nobits
	.sectionflags	@""
	.align	16
	.zero		1024


//--------------------- .nv.shared.reserved.0     --------------------------
	.section	.nv.shared.reserved.0,"aw",@nobits
	.weak		__nv_reservedSMEM_offset_0_alias
	.size		__nv_reservedSMEM_offset_0_alias, 0, 0
	.other		__nv_reservedSMEM_offset_0_alias,@"STO_CUDA_RESERVED_SHARED STV_DEFAULT"
__nv_reservedSMEM_offset_0_alias:
	.zero		0


//--------------------- .nv.constant0.matmul_kernel --------------------------
	.section	.nv.constant0.matmul_kernel,"a",@progbits
	.sectionflags	@""
	.align	4
.nv.constant0.matmul_kernel:
	.zero		608


//--------------------- SYMBOLS --------------------------

	.type		.nv.reservedSmem.offset0,@object
	.size		.nv.reservedSmem.offset0,0x4
